	.target	sm_100a

	.elftype	@"ET_EXEC"


//--------------------- .note.nv.tkinfo           --------------------------
	.section	.note.nv.tkinfo,"",@"SHT_NOTE"
	.sectionflags	@"SHF_NOTE_NV_TKINFO"
	.tkinfo
        /*0018*/ 	.word	0x00000002
        /*0030*/ 	.string	""
        /*0030*/ 	.string	"ptxas"
        /*0030*/ 	.string	"Cuda compilation tools, release 13.0, V13.0.88"
        /*0030*/ 	.string	"Build cuda_13.0.r13.0/compiler.36424714_0"
        /*0030*/ 	.string	"-arch sm_100a -m 64 "



//--------------------- .note.nv.cuinfo           --------------------------
	.section	.note.nv.cuinfo,"",@"SHT_NOTE"
	.sectionflags	@"SHF_NOTE_NV_CUINFO"
        /*0018*/ 	.short	0x0002
        /*001a*/ 	.short	0x0064
        /*001c*/ 	.short	0x0082
	.zero		2


//--------------------- .nv.info                  --------------------------
	.section	.nv.info,"",@"SHT_CUDA_INFO"
	.align	4


	//----- nvinfo : EIATTR_REGCOUNT
	.align		4
        /*0000*/ 	.byte	0x04, 0x2f
        /*0002*/ 	.short	(.L_19 - .L_18)
	.align		4
.L_18:
        /*0004*/ 	.word	index@(_ZN7cutlass13device_kernelINS_4conv6kernel13ConvUniversalINS1_16ConvProblemShapeILNS1_8OperatorE2ELi3EEENS1_10collective14CollectiveConvINS1_47MainloopSm100TmaUmmaWarpSpecializedImplicitGemmILS5_2ELi3ELi3ELi1ELi2EN4cute5tupleIJNSA_1CILi1EEESD_SD_EEEEENSB_IJNSC_ILi128EEENSB_IJSG_EEENSB_IJNSC_ILi64EEEEEEEEENS_10tfloat32_tESL_NSA_8TiledMMAINSA_8MMA_AtomIJNSA_17SM100_MMA_TF32_SSISL_SL_fLi128ELi128ELNSA_4UMMA5MajorE1ELSQ_1ELNSP_7ScaleInE0ELSR_0EEEEEENSA_6LayoutISE_NSB_IJNSC_ILi0EEESV_SV_EEEEENSB_IJNSA_10UnderscoreESY_SY_EEEEENS7_6detail27Sm100ImplicitGemmTileTraitsINSA_13SM90_TMA_LOADENSA_14ComposedLayoutINSA_7SwizzleILi2ELi5ELi2EEENSA_18smem_ptr_flag_bitsILi32EEENSU_INSB_IJNSC_ILi32EEENSC_ILi4EEEEEENSB_IJSD_S19_EEEEEEEvEENS12_INSA_20SM90_TMA_LOAD_IM2COLES1E_vEEEENS_8epilogue10collective18CollectiveEpilogueINS1J_23Sm100TmaWarpSpecializedILi4ELi2ELi16ELb1ELb0EEEJSK_NSB_IJNSU_ISG_SD_EENSU_INSC_ILi16EEESD_EEEEESL_NSB_IJlNSB_IJSD_lllEEESV_EEESL_S1T_NS1J_6fusion15FusionCallbacksIS1N_NS1U_17LinearCombinationISL_fSL_fLNS_15FloatRoundStyleE2EEESK_S1R_JEEENSA_5SM1004TMEM4LOAD26SM100_TMEM_LOAD_32dp32b16xES13_NS14_INS15_ILi2ELi4ELi3EEES18_NSU_INSB_IJNSC_ILi8EEES1P_EEENSB_IJS1P_SD_EEEEEEENSA_39AutoVectorizingCopyWithAssumedAlignmentILi128EEENSA_14SM90_TMA_STOREES29_S2B_S2B_EEEvvEEEEvNT_6ParamsE)
        /*0008*/ 	.word	0x00000060


	//----- nvinfo : EIATTR_FRAME_SIZE
	.align		4
.L_19:
        /*000c*/ 	.byte	0x04, 0x11
        /*000e*/ 	.short	(.L_21 - .L_20)
	.align		4
.L_20:
        /*0010*/ 	.word	index@($__internal_2_$__cuda_sm10x_tcgen05_guardrail_trap_unallocated_columns_being_dealloced)
        /*0014*/ 	.word	0x00000008


	//----- nvinfo : EIATTR_FRAME_SIZE
	.align		4
.L_21:
        /*0018*/ 	.byte	0x04, 0x11
        /*001a*/ 	.short	(.L_23 - .L_22)
	.align		4
.L_22:
        /*001c*/ 	.word	index@($__internal_1_$__cuda_sm10x_tcgen05_guardrail_trap_phase_invalid_during_alloc)
        /*0020*/ 	.word	0x00000008


	//----- nvinfo : EIATTR_FRAME_SIZE
	.align		4
.L_23:
        /*0024*/ 	.byte	0x04, 0x11
        /*0026*/ 	.short	(.L_25 - .L_24)
	.align		4
.L_24:
        /*0028*/ 	.word	index@($__internal_0_$__cuda_sm10x_tcgen05_guardrail_trap_col_being_dealloced_not_returned_by_alloc)
        /*002c*/ 	.word	0x00000008


	//----- nvinfo : EIATTR_FRAME_SIZE
	.align		4
.L_25:
        /*0030*/ 	.byte	0x04, 0x11
        /*0032*/ 	.short	(.L_27 - .L_26)
	.align		4
.L_26:
        /*0034*/ 	.word	index@(_ZN7cutlass13device_kernelINS_4conv6kernel13ConvUniversalINS1_16ConvProblemShapeILNS1_8OperatorE2ELi3EEENS1_10collective14CollectiveConvINS1_47MainloopSm100TmaUmmaWarpSpecializedImplicitGemmILS5_2ELi3ELi3ELi1ELi2EN4cute5tupleIJNSA_1CILi1EEESD_SD_EEEEENSB_IJNSC_ILi128EEENSB_IJSG_EEENSB_IJNSC_ILi64EEEEEEEEENS_10tfloat32_tESL_NSA_8TiledMMAINSA_8MMA_AtomIJNSA_17SM100_MMA_TF32_SSISL_SL_fLi128ELi128ELNSA_4UMMA5MajorE1ELSQ_1ELNSP_7ScaleInE0ELSR_0EEEEEENSA_6LayoutISE_NSB_IJNSC_ILi0EEESV_SV_EEEEENSB_IJNSA_10UnderscoreESY_SY_EEEEENS7_6detail27Sm100ImplicitGemmTileTraitsINSA_13SM90_TMA_LOADENSA_14ComposedLayoutINSA_7SwizzleILi2ELi5ELi2EEENSA_18smem_ptr_flag_bitsILi32EEENSU_INSB_IJNSC_ILi32EEENSC_ILi4EEEEEENSB_IJSD_S19_EEEEEEEvEENS12_INSA_20SM90_TMA_LOAD_IM2COLES1E_vEEEENS_8epilogue10collective18CollectiveEpilogueINS1J_23Sm100TmaWarpSpecializedILi4ELi2ELi16ELb1ELb0EEEJSK_NSB_IJNSU_ISG_SD_EENSU_INSC_ILi16EEESD_EEEEESL_NSB_IJlNSB_IJSD_lllEEESV_EEESL_S1T_NS1J_6fusion15FusionCallbacksIS1N_NS1U_17LinearCombinationISL_fSL_fLNS_15FloatRoundStyleE2EEESK_S1R_JEEENSA_5SM1004TMEM4LOAD26SM100_TMEM_LOAD_32dp32b16xES13_NS14_INS15_ILi2ELi4ELi3EEES18_NSU_INSB_IJNSC_ILi8EEES1P_EEENSB_IJS1P_SD_EEEEEEENSA_39AutoVectorizingCopyWithAssumedAlignmentILi128EEENSA_14SM90_TMA_STOREES29_S2B_S2B_EEEvvEEEEvNT_6ParamsE)
        /*0038*/ 	.word	0x00000008


	//----- nvinfo : EIATTR_MIN_STACK_SIZE
	.align		4
.L_27:
        /*003c*/ 	.byte	0x04, 0x12
        /*003e*/ 	.short	(.L_29 - .L_28)
	.align		4
.L_28:
        /*0040*/ 	.word	index@(_ZN7cutlass13device_kernelINS_4conv6kernel13ConvUniversalINS1_16ConvProblemShapeILNS1_8OperatorE2ELi3EEENS1_10collective14CollectiveConvINS1_47MainloopSm100TmaUmmaWarpSpecializedImplicitGemmILS5_2ELi3ELi3ELi1ELi2EN4cute5tupleIJNSA_1CILi1EEESD_SD_EEEEENSB_IJNSC_ILi128EEENSB_IJSG_EEENSB_IJNSC_ILi64EEEEEEEEENS_10tfloat32_tESL_NSA_8TiledMMAINSA_8MMA_AtomIJNSA_17SM100_MMA_TF32_SSISL_SL_fLi128ELi128ELNSA_4UMMA5MajorE1ELSQ_1ELNSP_7ScaleInE0ELSR_0EEEEEENSA_6LayoutISE_NSB_IJNSC_ILi0EEESV_SV_EEEEENSB_IJNSA_10UnderscoreESY_SY_EEEEENS7_6detail27Sm100ImplicitGemmTileTraitsINSA_13SM90_TMA_LOADENSA_14ComposedLayoutINSA_7SwizzleILi2ELi5ELi2EEENSA_18smem_ptr_flag_bitsILi32EEENSU_INSB_IJNSC_ILi32EEENSC_ILi4EEEEEENSB_IJSD_S19_EEEEEEEvEENS12_INSA_20SM90_TMA_LOAD_IM2COLES1E_vEEEENS_8epilogue10collective18CollectiveEpilogueINS1J_23Sm100TmaWarpSpecializedILi4ELi2ELi16ELb1ELb0EEEJSK_NSB_IJNSU_ISG_SD_EENSU_INSC_ILi16EEESD_EEEEESL_NSB_IJlNSB_IJSD_lllEEESV_EEESL_S1T_NS1J_6fusion15FusionCallbacksIS1N_NS1U_17LinearCombinationISL_fSL_fLNS_15FloatRoundStyleE2EEESK_S1R_JEEENSA_5SM1004TMEM4LOAD26SM100_TMEM_LOAD_32dp32b16xES13_NS14_INS15_ILi2ELi4ELi3EEES18_NSU_INSB_IJNSC_ILi8EEES1P_EEENSB_IJS1P_SD_EEEEEEENSA_39AutoVectorizingCopyWithAssumedAlignmentILi128EEENSA_14SM90_TMA_STOREES29_S2B_S2B_EEEvvEEEEvNT_6ParamsE)
        /*0044*/ 	.word	0x00000008
.L_29:


//--------------------- .nv.compat                --------------------------
	.section	.nv.compat,"",@"SHT_CUDA_COMPAT_INFO"
	.align	4
        /*0000*/ 	.byte	0x02, 0x09, 0x01, 0x00, 0x02, 0x02, 0x02, 0x00, 0x02, 0x05, 0x05, 0x00, 0x03, 0x07, 0x01, 0x01
        /*0010*/ 	.byte	0x02, 0x03, 0x01, 0x00, 0x02, 0x06, 0x01, 0x00, 0x04, 0x0b, 0x08, 0x00, 0x09, 0x00, 0x00, 0x00
        /*0020*/ 	.byte	0x00, 0x00, 0x00, 0x00


//--------------------- .nv.info._ZN7cutlass13device_kernelINS_4conv6kernel13ConvUniversalINS1_16ConvProblemShapeILNS1_8OperatorE2ELi3EEENS1_10collective14CollectiveConvINS1_47MainloopSm100TmaUmmaWarpSpecializedImplicitGemmILS5_2ELi3ELi3ELi1ELi2EN4cute5tupleIJNSA_1CILi1EEESD_SD_EEEEENSB_IJNSC_ILi128EEENSB_IJSG_EEENSB_IJNSC_ILi64EEEEEEEEENS_10tfloat32_tESL_NSA_8TiledMMAINSA_8MMA_AtomIJNSA_17SM100_MMA_TF32_SSISL_SL_fLi128ELi128ELNSA_4UMMA5MajorE1ELSQ_1ELNSP_7ScaleInE0ELSR_0EEEEEENSA_6LayoutISE_NSB_IJNSC_ILi0EEESV_SV_EEEEENSB_IJNSA_10UnderscoreESY_SY_EEEEENS7_6detail27Sm100ImplicitGemmTileTraitsINSA_13SM90_TMA_LOADENSA_14ComposedLayoutINSA_7SwizzleILi2ELi5ELi2EEENSA_18smem_ptr_flag_bitsILi32EEENSU_INSB_IJNSC_ILi32EEENSC_ILi4EEEEEENSB_IJSD_S19_EEEEEEEvEENS12_INSA_20SM90_TMA_LOAD_IM2COLES1E_vEEEENS_8epilogue10collective18CollectiveEpilogueINS1J_23Sm100TmaWarpSpecializedILi4ELi2ELi16ELb1ELb0EEEJSK_NSB_IJNSU_ISG_SD_EENSU_INSC_ILi16EEESD_EEEEESL_NSB_IJlNSB_IJSD_lllEEESV_EEESL_S1T_NS1J_6fusion15FusionCallbacksIS1N_NS1U_17LinearCombinationISL_fSL_fLNS_15FloatRoundStyleE2EEESK_S1R_JEEENSA_5SM1004TMEM4LOAD26SM100_TMEM_LOAD_32dp32b16xES13_NS14_INS15_ILi2ELi4ELi3EEES18_NSU_INSB_IJNSC_ILi8EEES1P_EEENSB_IJS1P_SD_EEEEEEENSA_39AutoVectorizingCopyWithAssumedAlignmentILi128EEENSA_14SM90_TMA_STOREES29_S2B_S2B_EEEvvEEEEvNT_6ParamsE --------------------------
	.section	.nv.info._ZN7cutlass13device_kernelINS_4conv6kernel13ConvUniversalINS1_16ConvProblemShapeILNS1_8OperatorE2ELi3EEENS1_10collective14CollectiveConvINS1_47MainloopSm100TmaUmmaWarpSpecializedImplicitGemmILS5_2ELi3ELi3ELi1ELi2EN4cute5tupleIJNSA_1CILi1EEESD_SD_EEEEENSB_IJNSC_ILi128EEENSB_IJSG_EEENSB_IJNSC_ILi64EEEEEEEEENS_10tfloat32_tESL_NSA_8TiledMMAINSA_8MMA_AtomIJNSA_17SM100_MMA_TF32_SSISL_SL_fLi128ELi128ELNSA_4UMMA5MajorE1ELSQ_1ELNSP_7ScaleInE0ELSR_0EEEEEENSA_6LayoutISE_NSB_IJNSC_ILi0EEESV_SV_EEEEENSB_IJNSA_10UnderscoreESY_SY_EEEEENS7_6detail27Sm100ImplicitGemmTileTraitsINSA_13SM90_TMA_LOADENSA_14ComposedLayoutINSA_7SwizzleILi2ELi5ELi2EEENSA_18smem_ptr_flag_bitsILi32EEENSU_INSB_IJNSC_ILi32EEENSC_ILi4EEEEEENSB_IJSD_S19_EEEEEEEvEENS12_INSA_20SM90_TMA_LOAD_IM2COLES1E_vEEEENS_8epilogue10collective18CollectiveEpilogueINS1J_23Sm100TmaWarpSpecializedILi4ELi2ELi16ELb1ELb0EEEJSK_NSB_IJNSU_ISG_SD_EENSU_INSC_ILi16EEESD_EEEEESL_NSB_IJlNSB_IJSD_lllEEESV_EEESL_S1T_NS1J_6fusion15FusionCallbacksIS1N_NS1U_17LinearCombinationISL_fSL_fLNS_15FloatRoundStyleE2EEESK_S1R_JEEENSA_5SM1004TMEM4LOAD26SM100_TMEM_LOAD_32dp32b16xES13_NS14_INS15_ILi2ELi4ELi3EEES18_NSU_INSB_IJNSC_ILi8EEES1P_EEENSB_IJS1P_SD_EEEEEEENSA_39AutoVectorizingCopyWithAssumedAlignmentILi128EEENSA_14SM90_TMA_STOREES29_S2B_S2B_EEEvvEEEEvNT_6ParamsE,"",@"SHT_CUDA_INFO"
	.sectionflags	@""
	.align	4


	//----- nvinfo : EIATTR_CUDA_API_VERSION
	.align		4
        /*0000*/ 	.byte	0x04, 0x37
        /*0002*/ 	.short	(.L_31 - .L_30)
.L_30:
        /*0004*/ 	.word	0x00000082


	//----- nvinfo : EIATTR_KPARAM_INFO
	.align		4
.L_31:
        /*0008*/ 	.byte	0x04, 0x17
        /*000a*/ 	.short	(.L_33 - .L_32)
.L_32:
        /*000c*/ 	.word	0x00000000
        /*0010*/ 	.short	0x0000
        /*0012*/ 	.short	0x0000
        /*0014*/ 	.byte	0x00, 0xf0, 0x01, 0x24


	//----- nvinfo : EIATTR_AT_ENTRY_FRAGMENTS
	.align		4
.L_33:
        /*0018*/ 	.byte	0x04, 0x4f
        /*001a*/ 	.short	(.L_35 - .L_34)


	//   ....[0]....
.L_34:
        /*001c*/ 	.word	0x00000006


	//----- nvinfo : EIATTR_RESERVED_SMEM_USED
	.align		4
.L_35:
        /*0020*/ 	.byte	0x01, 0x41
	.zero		2


	//----- nvinfo : EIATTR_SPARSE_MMA_MASK
	.align		4
        /*0024*/ 	.byte	0x03, 0x50
        /*0026*/ 	.short	0x0000


	//----- nvinfo : EIATTR_TCGEN05_1CTA_USED
	.align		4
        /*0028*/ 	.byte	0x01, 0x51
	.zero		2


	//----- nvinfo : EIATTR_MAXREG_COUNT
	.align		4
        /*002c*/ 	.byte	0x03, 0x1b
        /*002e*/ 	.short	0x00ff


	//----- nvinfo : EIATTR_NUM_BARRIERS
	.align		4
        /*0030*/ 	.byte	0x02, 0x4c
        /*0032*/ 	.byte	0x07
	.zero		1


	//----- nvinfo : EIATTR_EXTERNS
	.align		4
        /*0034*/ 	.byte	0x04, 0x0f
        /*0036*/ 	.short	(.L_37 - .L_36)


	//   ....[0]....
	.align		4
.L_36:
        /*0038*/ 	.word	index@(__assertfail)


	//----- nvinfo : EIATTR_MERCURY_ISA_VERSION
	.align		4
.L_37:
        /*003c*/ 	.byte	0x03, 0x5f
        /*003e*/ 	.short	0x0101


	//----- nvinfo : EIATTR_INT_WARP_WIDE_INSTR_OFFSETS
	.align		4
        /*0040*/ 	.byte	0x04, 0x31
        /*0042*/ 	.short	(.L_39 - .L_38)


	//   ....[0]....
.L_38:
        /*0044*/ 	.word	0x00004830


	//   ....[1]....
        /*0048*/ 	.word	0x00004850


	//   ....[2]....
        /*004c*/ 	.word	0x00004880


	//   ....[3]....
        /*0050*/ 	.word	0x00005af0


	//   ....[4]....
        /*0054*/ 	.word	0x00005b50


	//   ....[5]....
        /*0058*/ 	.word	0x00005c50


	//   ....[6]....
        /*005c*/ 	.word	0x00005cd0


	//   ....[7]....
        /*0060*/ 	.word	0x00005de0


	//   ....[8]....
        /*0064*/ 	.word	0x00005e60


	//   ....[9]....
        /*0068*/ 	.word	0x00005f70


	//   ....[10]....
        /*006c*/ 	.word	0x00006000


	//   ....[11]....
        /*0070*/ 	.word	0x00006110


	//   ....[12]....
        /*0074*/ 	.word	0x00006190


	//   ....[13]....
        /*0078*/ 	.word	0x00006270


	//   ....[14]....
        /*007c*/ 	.word	0x000062f0


	//   ....[15]....
        /*0080*/ 	.word	0x000063d0


	//   ....[16]....
        /*0084*/ 	.word	0x00006460


	//   ....[17]....
        /*0088*/ 	.word	0x00006550


	//   ....[18]....
        /*008c*/ 	.word	0x000065e0


	//----- nvinfo : EIATTR_COOP_GROUP_MASK_REGIDS
	.align		4
.L_39:
        /*0090*/ 	.byte	0x04, 0x29
        /*0092*/ 	.short	(.L_41 - .L_40)


	//   ....[0]....
.L_40:
        /*0094*/ 	.word	0xffffffff


	//   ....[1]....
        /*0098*/ 	.word	0xffffffff


	//   ....[2]....
        /*009c*/ 	.word	0xffffffff


	//   ....[3]....
        /*00a0*/ 	.word	0xffffffff


	//   ....[4]....
        /*00a4*/ 	.word	0xffffffff


	//   ....[5]....
        /*00a8*/ 	.word	0xffffffff


	//   ....[6]....
        /*00ac*/ 	.word	0xffffffff


	//   ....[7]....
        /*00b0*/ 	.word	0xffffffff


	//   ....[8]....
        /*00b4*/ 	.word	0xffffffff


	//   ....[9]....
        /*00b8*/ 	.word	0xffffffff


	//   ....[10]....
        /*00bc*/ 	.word	0xffffffff


	//   ....[11]....
        /*00c0*/ 	.word	0xffffffff


	//----- nvinfo : EIATTR_COOP_GROUP_INSTR_OFFSETS
	.align		4
.L_41:
        /*00c4*/ 	.byte	0x04, 0x28
        /*00c6*/ 	.short	(.L_43 - .L_42)


	//   ....[0]....
.L_42:
        /*00c8*/ 	.word	0x00000090


	//   ....[1]....
        /*00cc*/ 	.word	0x00000500


	//   ....[2]....
        /*00d0*/ 	.word	0x00000650


	//   ....[3]....
        /*00d4*/ 	.word	0x000007f0


	//   ....[4]....
        /*00d8*/ 	.word	0x000008f0


	//   ....[5]....
        /*00dc*/ 	.word	0x00000a40


	//   ....[6]....
        /*00e0*/ 	.word	0x00002ce0


	//   ....[7]....
        /*00e4*/ 	.word	0x00003990


	//   ....[8]....
        /*00e8*/ 	.word	0x00003ba0


	//   ....[9]....
        /*00ec*/ 	.word	0x00003bd0


	//   ....[10]....
        /*00f0*/ 	.word	0x00004710


	//   ....[11]....
        /*00f4*/ 	.word	0x00004950


	//----- nvinfo : EIATTR_VRC_CTA_INIT_COUNT
	.align		4
.L_43:
        /*00f8*/ 	.byte	0x02, 0x4a
        /*00fa*/ 	.byte	0x80
	.zero		1


	//----- nvinfo : EIATTR_SYSCALL_OFFSETS
	.align		4
        /*00fc*/ 	.byte	0x04, 0x46
        /*00fe*/ 	.short	(.L_45 - .L_44)


	//   ....[0]....
.L_44:
        /*0100*/ 	.word	0x00007880


	//   ....[1]....
        /*0104*/ 	.word	0x00007970


	//   ....[2]....
        /*0108*/ 	.word	0x00008130


	//   ....[3]....
        /*010c*/ 	.word	0x00008ab0


	//   ....[4]....
        /*0110*/ 	.word	0x000093e0


	//   ....[5]....
        /*0114*/ 	.word	0x00009d50


	//   ....[6]....
        /*0118*/ 	.word	0x0000a6c0


	//   ....[7]....
        /*011c*/ 	.word	0x0000b060


	//   ....[8]....
        /*0120*/ 	.word	0x0000b9d0


	//   ....[9]....
        /*0124*/ 	.word	0x0000c2f0


	//----- nvinfo : EIATTR_MBARRIER_INSTR_OFFSETS
	.align		4
.L_45:
        /*0128*/ 	.byte	0x04, 0x39
        /*012a*/ 	.short	(.L_47 - .L_46)


	//   ....[0]....
.L_46:
        /*012c*/ 	.word	0x000005e0
        /*0130*/ 	.word	0x000000ff
        /*0134*/ 	.word	0x00000000
        /*0138*/ 	.short	0x0100
        /*013a*/ 	.byte	0x04
	.zero		1


	//   ....[1]....
        /*013c*/ 	.word	0x000005f0
        /*0140*/ 	.word	0x000000ff
        /*0144*/ 	.word	0x00000018
        /*0148*/ 	.short	0x0100
        /*014a*/ 	.byte	0x04
	.zero		1


	//   ....[2]....
        /*014c*/ 	.word	0x00000600
        /*0150*/ 	.word	0x000000ff
        /*0154*/ 	.word	0x00000008
        /*0158*/ 	.short	0x0100
        /*015a*/ 	.byte	0x04
	.zero		1


	//   ....[3]....
        /*015c*/ 	.word	0x00000610
        /*0160*/ 	.word	0x000000ff
        /*0164*/ 	.word	0x00000020
        /*0168*/ 	.short	0x0100
        /*016a*/ 	.byte	0x04
	.zero		1


	//   ....[4]....
        /*016c*/ 	.word	0x00000620
        /*0170*/ 	.word	0x000000ff
        /*0174*/ 	.word	0x00000010
        /*0178*/ 	.short	0x0100
        /*017a*/ 	.byte	0x04
	.zero		1


	//   ....[5]....
        /*017c*/ 	.word	0x00000630
        /*0180*/ 	.word	0x000000ff
        /*0184*/ 	.word	0x00000028
        /*0188*/ 	.short	0x0100
        /*018a*/ 	.byte	0x04
	.zero		1


	//   ....[6]....
        /*018c*/ 	.word	0x00000760
        /*0190*/ 	.word	0x000000ff
        /*0194*/ 	.word	0x00000030
        /*0198*/ 	.short	0x0100
        /*019a*/ 	.byte	0x04
	.zero		1


	//   ....[7]....
        /*019c*/ 	.word	0x00000770
        /*01a0*/ 	.word	0x000000ff
        /*01a4*/ 	.word	0x00000050
        /*01a8*/ 	.short	0x0100
        /*01aa*/ 	.byte	0x04
	.zero		1


	//   ....[8]....
        /*01ac*/ 	.word	0x00000780
        /*01b0*/ 	.word	0x000000ff
        /*01b4*/ 	.word	0x00000038
        /*01b8*/ 	.short	0x0100
        /*01ba*/ 	.byte	0x04
	.zero		1


	//   ....[9]....
        /*01bc*/ 	.word	0x00000790
        /*01c0*/ 	.word	0x000000ff
        /*01c4*/ 	.word	0x00000058
        /*01c8*/ 	.short	0x0100
        /*01ca*/ 	.byte	0x04
	.zero		1


	//   ....[10]....
        /*01cc*/ 	.word	0x000007a0
        /*01d0*/ 	.word	0x000000ff
        /*01d4*/ 	.word	0x00000040
        /*01d8*/ 	.short	0x0100
        /*01da*/ 	.byte	0x04
	.zero		1


	//   ....[11]....
        /*01dc*/ 	.word	0x000007b0
        /*01e0*/ 	.word	0x000000ff
        /*01e4*/ 	.word	0x00000060
        /*01e8*/ 	.short	0x0100
        /*01ea*/ 	.byte	0x04
	.zero		1


	//   ....[12]....
        /*01ec*/ 	.word	0x000007c0
        /*01f0*/ 	.word	0x000000ff
        /*01f4*/ 	.word	0x00000048
        /*01f8*/ 	.short	0x0100
        /*01fa*/ 	.byte	0x04
	.zero		1


	//   ....[13]....
        /*01fc*/ 	.word	0x000007d0
        /*0200*/ 	.word	0x000000ff
        /*0204*/ 	.word	0x00000068
        /*0208*/ 	.short	0x0100
        /*020a*/ 	.byte	0x04
	.zero		1


	//   ....[14]....
        /*020c*/ 	.word	0x000008c0
        /*0210*/ 	.word	0x000000ff
        /*0214*/ 	.word	0x00000070
        /*0218*/ 	.short	0x0100
        /*021a*/ 	.byte	0x06
	.zero		1


	//   ....[15]....
        /*021c*/ 	.word	0x000008d0
        /*0220*/ 	.word	0x000000ff
        /*0224*/ 	.word	0x00000078
        /*0228*/ 	.short	0x0100
        /*022a*/ 	.byte	0x06
	.zero		1


	//   ....[16]....
        /*022c*/ 	.word	0x00000a10
        /*0230*/ 	.word	0x000000ff
        /*0234*/ 	.word	0x00000080
        /*0238*/ 	.short	0x0100
        /*023a*/ 	.byte	0x06
	.zero		1


	//   ....[17]....
        /*023c*/ 	.word	0x00000a20
        /*0240*/ 	.word	0x000000ff
        /*0244*/ 	.word	0x00000088
        /*0248*/ 	.short	0x0100
        /*024a*/ 	.byte	0x06
	.zero		1


	//   ....[18]....
        /*024c*/ 	.word	0x00000b70
        /*0250*/ 	.word	0x000000ff
        /*0254*/ 	.word	0x00000090
        /*0258*/ 	.short	0x0100
        /*025a*/ 	.byte	0x04
	.zero		1


	//   ....[19]....
        /*025c*/ 	.word	0x00000b80
        /*0260*/ 	.word	0x000000ff
        /*0264*/ 	.word	0x000000a0
        /*0268*/ 	.short	0x0100
        /*026a*/ 	.byte	0x04
	.zero		1


	//   ....[20]....
        /*026c*/ 	.word	0x00000b90
        /*0270*/ 	.word	0x000000ff
        /*0274*/ 	.word	0x00000098
        /*0278*/ 	.short	0x0100
        /*027a*/ 	.byte	0x04
	.zero		1


	//   ....[21]....
        /*027c*/ 	.word	0x00000ba0
        /*0280*/ 	.word	0x000000ff
        /*0284*/ 	.word	0x000000a8
        /*0288*/ 	.short	0x0100
        /*028a*/ 	.byte	0x04
	.zero		1


	//   ....[22]....
        /*028c*/ 	.word	0x00001a20
        /*0290*/ 	.word	0x000000ff
        /*0294*/ 	.word	0x00000018
        /*0298*/ 	.short	0x010a
        /*029a*/ 	.byte	0x08
	.zero		1


	//   ....[23]....
        /*029c*/ 	.word	0x00001e40
        /*02a0*/ 	.word	0x000000ff
        /*02a4*/ 	.word	0x00000018
        /*02a8*/ 	.short	0x010a
        /*02aa*/ 	.byte	0x35
	.zero		1


	//   ....[24]....
        /*02ac*/ 	.word	0x00001fd0
        /*02b0*/ 	.word	0x000000ff
        /*02b4*/ 	.word	0x00000018
        /*02b8*/ 	.short	0x010a
        /*02ba*/ 	.byte	0x08
	.zero		1


	//   ....[25]....
        /*02bc*/ 	.word	0x00002450
        /*02c0*/ 	.word	0x000000ff
        /*02c4*/ 	.word	0x00000078
        /*02c8*/ 	.short	0x0101
        /*02ca*/ 	.byte	0x3a
	.zero		1


	//   ....[26]....
        /*02cc*/ 	.word	0x00002490
        /*02d0*/ 	.word	0x000000ff
        /*02d4*/ 	.word	0x00000018
        /*02d8*/ 	.short	0x010a
        /*02da*/ 	.byte	0x04
	.zero		1


	//   ....[27]....
        /*02dc*/ 	.word	0x000026f0
        /*02e0*/ 	.word	0x000000ff
        /*02e4*/ 	.word	0x00000018
        /*02e8*/ 	.short	0x010a
        /*02ea*/ 	.byte	0x35
	.zero		1


	//   ....[28]....
        /*02ec*/ 	.word	0x00002870
        /*02f0*/ 	.word	0x000000ff
        /*02f4*/ 	.word	0x00000018
        /*02f8*/ 	.short	0x010a
        /*02fa*/ 	.byte	0x08
	.zero		1


	//   ....[29]....
        /*02fc*/ 	.word	0x00002cf0
        /*0300*/ 	.word	0x000000ff
        /*0304*/ 	.word	0x00000080
        /*0308*/ 	.short	0x010a
        /*030a*/ 	.byte	0x3a
	.zero		1


	//   ....[30]....
        /*030c*/ 	.word	0x00002dd0
        /*0310*/ 	.word	0x000000ff
        /*0314*/ 	.word	0x00000000
        /*0318*/ 	.short	0x0101
        /*031a*/ 	.byte	0x04
	.zero		1


	//   ....[31]....
        /*031c*/ 	.word	0x000034a0
        /*0320*/ 	.word	0x000000ff
        /*0324*/ 	.word	0x00000000
        /*0328*/ 	.short	0x010a
        /*032a*/ 	.byte	0x04
	.zero		1


	//   ....[32]....
        /*032c*/ 	.word	0x00003540
        /*0330*/ 	.word	0x000000ff
        /*0334*/ 	.word	0x00000000
        /*0338*/ 	.short	0x010a
        /*033a*/ 	.byte	0x05
	.zero		1


	//   ....[33]....
        /*033c*/ 	.word	0x000035f0
        /*0340*/ 	.word	0x00000000
        /*0344*/ 	.word	0x00000000
        /*0348*/ 	.short	0x010a
        /*034a*/ 	.byte	0xff
	.zero		1


	//   ....[34]....
        /*034c*/ 	.word	0x00003740
        /*0350*/ 	.word	0x000000ff
        /*0354*/ 	.word	0x00000088
        /*0358*/ 	.short	0x010a
        /*035a*/ 	.byte	0x04
	.zero		1


	//   ....[35]....
        /*035c*/ 	.word	0x000037e0
        /*0360*/ 	.word	0x000000ff
        /*0364*/ 	.word	0x00000080
        /*0368*/ 	.short	0x010a
        /*036a*/ 	.byte	0x04
	.zero		1


	//   ....[36]....
        /*036c*/ 	.word	0x00003880
        /*0370*/ 	.word	0x000000ff
        /*0374*/ 	.word	0x00000000
        /*0378*/ 	.short	0x0101
        /*037a*/ 	.byte	0x05
	.zero		1


	//   ....[37]....
        /*037c*/ 	.word	0x000038c0
        /*0380*/ 	.word	0x000000ff
        /*0384*/ 	.word	0x00000088
        /*0388*/ 	.short	0x0106
        /*038a*/ 	.byte	0x04
	.zero		1


	//   ....[38]....
        /*038c*/ 	.word	0x00003900
        /*0390*/ 	.word	0x00000000
        /*0394*/ 	.word	0x00000088
        /*0398*/ 	.short	0x010a
        /*039a*/ 	.byte	0xff
	.zero		1


	//   ....[39]....
        /*039c*/ 	.word	0x00003ee0
        /*03a0*/ 	.word	0x000000ff
        /*03a4*/ 	.word	0x00000080
        /*03a8*/ 	.short	0x010a
        /*03aa*/ 	.byte	0x18
	.zero		1


	//   ....[40]....
        /*03ac*/ 	.word	0x00003f90
        /*03b0*/ 	.word	0x000000ff
        /*03b4*/ 	.word	0x00000000
        /*03b8*/ 	.short	0x0101
        /*03ba*/ 	.byte	0x2e
	.zero		1


	//   ....[41]....
        /*03bc*/ 	.word	0x00003fa0
        /*03c0*/ 	.word	0x000000ff
        /*03c4*/ 	.word	0x000000a0
        /*03c8*/ 	.short	0x010a
        /*03ca*/ 	.byte	0x1c
	.zero		1


	//   ....[42]....
        /*03cc*/ 	.word	0x00004030
        /*03d0*/ 	.word	0x000000ff
        /*03d4*/ 	.word	0x00000000
        /*03d8*/ 	.short	0x010a
        /*03da*/ 	.byte	0x04
	.zero		1


	//   ....[43]....
        /*03dc*/ 	.word	0x000040d0
        /*03e0*/ 	.word	0x000000ff
        /*03e4*/ 	.word	0x00000000
        /*03e8*/ 	.short	0x010a
        /*03ea*/ 	.byte	0x14
	.zero		1


	//   ....[44]....
        /*03ec*/ 	.word	0x00004210
        /*03f0*/ 	.word	0x000000ff
        /*03f4*/ 	.word	0x00000000
        /*03f8*/ 	.short	0x010a
        /*03fa*/ 	.byte	0x04
	.zero		1


	//   ....[45]....
        /*03fc*/ 	.word	0x00004660
        /*0400*/ 	.word	0x000000ff
        /*0404*/ 	.word	0x00000000
        /*0408*/ 	.short	0x010a
        /*040a*/ 	.byte	0x04
	.zero		1


	//   ....[46]....
        /*040c*/ 	.word	0x000046f0
        /*0410*/ 	.word	0x000000ff
        /*0414*/ 	.word	0x00000000
        /*0418*/ 	.short	0x010a
        /*041a*/ 	.byte	0x04
	.zero		1


	//   ....[47]....
        /*041c*/ 	.word	0x00004ed0
        /*0420*/ 	.word	0x000000ff
        /*0424*/ 	.word	0x00000080
        /*0428*/ 	.short	0x010a
        /*042a*/ 	.byte	0x2a
	.zero		1


	//   ....[48]....
        /*042c*/ 	.word	0x00004f70
        /*0430*/ 	.word	0x000000ff
        /*0434*/ 	.word	0x00000000
        /*0438*/ 	.short	0x0101
        /*043a*/ 	.byte	0x43
	.zero		1


	//   ....[49]....
        /*043c*/ 	.word	0x00005490
        /*0440*/ 	.word	0x000000ff
        /*0444*/ 	.word	0x00000078
        /*0448*/ 	.short	0x010a
        /*044a*/ 	.byte	0x2a
	.zero		1


	//   ....[50]....
        /*044c*/ 	.word	0x00005a90
        /*0450*/ 	.word	0x000000ff
        /*0454*/ 	.word	0x00000050
        /*0458*/ 	.short	0x010a
        /*045a*/ 	.byte	0x2a
	.zero		1


	//   ....[51]....
        /*045c*/ 	.word	0x00005c00
        /*0460*/ 	.word	0x000000ff
        /*0464*/ 	.word	0x00000030
        /*0468*/ 	.short	0x010b
        /*046a*/ 	.byte	0x2a
	.zero		1


	//   ....[52]....
        /*046c*/ 	.word	0x00005c10
        /*0470*/ 	.word	0x000000ff
        /*0474*/ 	.word	0x00000000
        /*0478*/ 	.short	0x0101
        /*047a*/ 	.byte	0x33
	.zero		1


	//   ....[53]....
        /*047c*/ 	.word	0x00005c20
        /*0480*/ 	.word	0x000000ff
        /*0484*/ 	.word	0x00000058
        /*0488*/ 	.short	0x010a
        /*048a*/ 	.byte	0x2a
	.zero		1


	//   ....[54]....
        /*048c*/ 	.word	0x00005d90
        /*0490*/ 	.word	0x000000ff
        /*0494*/ 	.word	0x00000038
        /*0498*/ 	.short	0x010b
        /*049a*/ 	.byte	0x2a
	.zero		1


	//   ....[55]....
        /*049c*/ 	.word	0x00005da0
        /*04a0*/ 	.word	0x000000ff
        /*04a4*/ 	.word	0x00000000
        /*04a8*/ 	.short	0x0101
        /*04aa*/ 	.byte	0x31
	.zero		1


	//   ....[56]....
        /*04ac*/ 	.word	0x00005db0
        /*04b0*/ 	.word	0x000000ff
        /*04b4*/ 	.word	0x00000060
        /*04b8*/ 	.short	0x010a
        /*04ba*/ 	.byte	0x2a
	.zero		1


	//   ....[57]....
        /*04bc*/ 	.word	0x00005f20
        /*04c0*/ 	.word	0x000000ff
        /*04c4*/ 	.word	0x00000040
        /*04c8*/ 	.short	0x010b
        /*04ca*/ 	.byte	0x2a
	.zero		1


	//   ....[58]....
        /*04cc*/ 	.word	0x00005f30
        /*04d0*/ 	.word	0x000000ff
        /*04d4*/ 	.word	0x00000000
        /*04d8*/ 	.short	0x0101
        /*04da*/ 	.byte	0x30
	.zero		1


	//   ....[59]....
        /*04dc*/ 	.word	0x00005f40
        /*04e0*/ 	.word	0x000000ff
        /*04e4*/ 	.word	0x00000068
        /*04e8*/ 	.short	0x010a
        /*04ea*/ 	.byte	0x2a
	.zero		1


	//   ....[60]....
        /*04ec*/ 	.word	0x000060c0
        /*04f0*/ 	.word	0x000000ff
        /*04f4*/ 	.word	0x00000048
        /*04f8*/ 	.short	0x010b
        /*04fa*/ 	.byte	0x2a
	.zero		1


	//   ....[61]....
        /*04fc*/ 	.word	0x000060d0
        /*0500*/ 	.word	0x000000ff
        /*0504*/ 	.word	0x00000000
        /*0508*/ 	.short	0x0101
        /*050a*/ 	.byte	0x2f
	.zero		1


	//   ....[62]....
        /*050c*/ 	.word	0x000060e0
        /*0510*/ 	.word	0x000000ff
        /*0514*/ 	.word	0x00000050
        /*0518*/ 	.short	0x010a
        /*051a*/ 	.byte	0x2a
	.zero		1


	//   ....[63]....
        /*051c*/ 	.word	0x00006220
        /*0520*/ 	.word	0x000000ff
        /*0524*/ 	.word	0x00000030
        /*0528*/ 	.short	0x010b
        /*052a*/ 	.byte	0x2a
	.zero		1


	//   ....[64]....
        /*052c*/ 	.word	0x00006230
        /*0530*/ 	.word	0x000000ff
        /*0534*/ 	.word	0x00000000
        /*0538*/ 	.short	0x0101
        /*053a*/ 	.byte	0x33
	.zero		1


	//   ....[65]....
        /*053c*/ 	.word	0x00006240
        /*0540*/ 	.word	0x000000ff
        /*0544*/ 	.word	0x00000058
        /*0548*/ 	.short	0x010a
        /*054a*/ 	.byte	0x2a
	.zero		1


	//   ....[66]....
        /*054c*/ 	.word	0x00006380
        /*0550*/ 	.word	0x000000ff
        /*0554*/ 	.word	0x00000038
        /*0558*/ 	.short	0x010b
        /*055a*/ 	.byte	0x2a
	.zero		1


	//   ....[67]....
        /*055c*/ 	.word	0x00006390
        /*0560*/ 	.word	0x000000ff
        /*0564*/ 	.word	0x00000000
        /*0568*/ 	.short	0x0101
        /*056a*/ 	.byte	0x31
	.zero		1


	//   ....[68]....
        /*056c*/ 	.word	0x000063a0
        /*0570*/ 	.word	0x000000ff
        /*0574*/ 	.word	0x00000060
        /*0578*/ 	.short	0x010a
        /*057a*/ 	.byte	0x2a
	.zero		1


	//   ....[69]....
        /*057c*/ 	.word	0x00006500
        /*0580*/ 	.word	0x000000ff
        /*0584*/ 	.word	0x00000040
        /*0588*/ 	.short	0x010b
        /*058a*/ 	.byte	0x2a
	.zero		1


	//   ....[70]....
        /*058c*/ 	.word	0x00006510
        /*0590*/ 	.word	0x000000ff
        /*0594*/ 	.word	0x00000000
        /*0598*/ 	.short	0x0101
        /*059a*/ 	.byte	0x30
	.zero		1


	//   ....[71]....
        /*059c*/ 	.word	0x00006520
        /*05a0*/ 	.word	0x000000ff
        /*05a4*/ 	.word	0x00000068
        /*05a8*/ 	.short	0x010a
        /*05aa*/ 	.byte	0x2a
	.zero		1


	//   ....[72]....
        /*05ac*/ 	.word	0x00006690
        /*05b0*/ 	.word	0x000000ff
        /*05b4*/ 	.word	0x00000048
        /*05b8*/ 	.short	0x010b
        /*05ba*/ 	.byte	0x2a
	.zero		1


	//   ....[73]....
        /*05bc*/ 	.word	0x000066a0
        /*05c0*/ 	.word	0x000000ff
        /*05c4*/ 	.word	0x00000000
        /*05c8*/ 	.short	0x0101
        /*05ca*/ 	.byte	0x2f
	.zero		1


	//   ....[74]....
        /*05cc*/ 	.word	0x000066c0
        /*05d0*/ 	.word	0x000000ff
        /*05d4*/ 	.word	0x00000050
        /*05d8*/ 	.short	0x010a
        /*05da*/ 	.byte	0x2a
	.zero		1


	//   ....[75]....
        /*05dc*/ 	.word	0x000066e0
        /*05e0*/ 	.word	0x000000ff
        /*05e4*/ 	.word	0x00000058
        /*05e8*/ 	.short	0x010a
        /*05ea*/ 	.byte	0x2a
	.zero		1


	//   ....[76]....
        /*05ec*/ 	.word	0x00006700
        /*05f0*/ 	.word	0x000000ff
        /*05f4*/ 	.word	0x00000060
        /*05f8*/ 	.short	0x010a
        /*05fa*/ 	.byte	0x2a
	.zero		1


	//   ....[77]....
        /*05fc*/ 	.word	0x00006750
        /*0600*/ 	.word	0x00000002
        /*0604*/ 	.word	0x00000068
        /*0608*/ 	.short	0x010a
        /*060a*/ 	.byte	0xff
	.zero		1


	//   ....[78]....
        /*060c*/ 	.word	0x00006ad0
        /*0610*/ 	.word	0x000000ff
        /*0614*/ 	.word	0x00000080
        /*0618*/ 	.short	0x010a
        /*061a*/ 	.byte	0x31
	.zero		1


	//   ....[79]....
        /*061c*/ 	.word	0x00006c40
        /*0620*/ 	.word	0x000000ff
        /*0624*/ 	.word	0x00000000
        /*0628*/ 	.short	0x0101
        /*062a*/ 	.byte	0x04
	.zero		1


	//   ....[80]....
        /*062c*/ 	.word	0x00007e00
        /*0630*/ 	.word	0x000000ff
        /*0634*/ 	.word	0x00000030
        /*0638*/ 	.short	0x010a
        /*063a*/ 	.byte	0x31
	.zero		1


	//   ....[81]....
        /*063c*/ 	.word	0x00007e30
        /*0640*/ 	.word	0x00000054
        /*0644*/ 	.word	0x00000090
        /*0648*/ 	.short	0x010a
        /*064a*/ 	.byte	0xff
	.zero		1


	//   ....[82]....
        /*064c*/ 	.word	0x00007f20
        /*0650*/ 	.word	0x000000ff
        /*0654*/ 	.word	0x00000030
        /*0658*/ 	.short	0x010a
        /*065a*/ 	.byte	0x31
	.zero		1


	//   ....[83]....
        /*065c*/ 	.word	0x00008010
        /*0660*/ 	.word	0x00000054
        /*0664*/ 	.word	0x00000090
        /*0668*/ 	.short	0x010a
        /*066a*/ 	.byte	0xff
	.zero		1


	//   ....[84]....
        /*066c*/ 	.word	0x000087e0
        /*0670*/ 	.word	0x00000000
        /*0674*/ 	.word	0x00000000
        /*0678*/ 	.short	0x0101
        /*067a*/ 	.byte	0xff
	.zero		1


	//   ....[85]....
        /*067c*/ 	.word	0x000087f0
        /*0680*/ 	.word	0x00000003
        /*0684*/ 	.word	0x00000030
        /*0688*/ 	.short	0x010a
        /*068a*/ 	.byte	0xff
	.zero		1


	//   ....[86]....
        /*068c*/ 	.word	0x000088d0
        /*0690*/ 	.word	0x00000003
        /*0694*/ 	.word	0x00000030
        /*0698*/ 	.short	0x010a
        /*069a*/ 	.byte	0xff
	.zero		1


	//   ....[87]....
        /*069c*/ 	.word	0x00009110
        /*06a0*/ 	.word	0x00000059
        /*06a4*/ 	.word	0x00000000
        /*06a8*/ 	.short	0x0101
        /*06aa*/ 	.byte	0xff
	.zero		1


	//   ....[88]....
        /*06ac*/ 	.word	0x00009130
        /*06b0*/ 	.word	0x00000028
        /*06b4*/ 	.word	0x00000030
        /*06b8*/ 	.short	0x010a
        /*06ba*/ 	.byte	0xff
	.zero		1


	//   ....[89]....
        /*06bc*/ 	.word	0x00009200
        /*06c0*/ 	.word	0x00000028
        /*06c4*/ 	.word	0x00000030
        /*06c8*/ 	.short	0x010a
        /*06ca*/ 	.byte	0xff
	.zero		1


	//   ....[90]....
        /*06cc*/ 	.word	0x00009a30
        /*06d0*/ 	.word	0x00000059
        /*06d4*/ 	.word	0x00000000
        /*06d8*/ 	.short	0x0101
        /*06da*/ 	.byte	0xff
	.zero		1


	//   ....[91]....
        /*06dc*/ 	.word	0x00009a50
        /*06e0*/ 	.word	0x0000005a
        /*06e4*/ 	.word	0x00000030
        /*06e8*/ 	.short	0x010a
        /*06ea*/ 	.byte	0xff
	.zero		1


	//   ....[92]....
        /*06ec*/ 	.word	0x00009b30
        /*06f0*/ 	.word	0x0000005a
        /*06f4*/ 	.word	0x00000030
        /*06f8*/ 	.short	0x010a
        /*06fa*/ 	.byte	0xff
	.zero		1


	//   ....[93]....
        /*06fc*/ 	.word	0x0000a3a0
        /*0700*/ 	.word	0x0000005b
        /*0704*/ 	.word	0x00000000
        /*0708*/ 	.short	0x0101
        /*070a*/ 	.byte	0xff
	.zero		1


	//   ....[94]....
        /*070c*/ 	.word	0x0000a3c0
        /*0710*/ 	.word	0x0000005a
        /*0714*/ 	.word	0x00000030
        /*0718*/ 	.short	0x010a
        /*071a*/ 	.byte	0xff
	.zero		1


	//   ....[95]....
        /*071c*/ 	.word	0x0000a490
        /*0720*/ 	.word	0x0000005a
        /*0724*/ 	.word	0x00000030
        /*0728*/ 	.short	0x010a
        /*072a*/ 	.byte	0xff
	.zero		1


	//   ....[96]....
        /*072c*/ 	.word	0x0000ad40
        /*0730*/ 	.word	0x0000005b
        /*0734*/ 	.word	0x00000000
        /*0738*/ 	.short	0x0101
        /*073a*/ 	.byte	0xff
	.zero		1


	//   ....[97]....
        /*073c*/ 	.word	0x0000ad60
        /*0740*/ 	.word	0x0000005a
        /*0744*/ 	.word	0x00000030
        /*0748*/ 	.short	0x010a
        /*074a*/ 	.byte	0xff
	.zero		1


	//   ....[98]....
        /*074c*/ 	.word	0x0000ae30
        /*0750*/ 	.word	0x0000005a
        /*0754*/ 	.word	0x00000030
        /*0758*/ 	.short	0x010a
        /*075a*/ 	.byte	0xff
	.zero		1


	//   ....[99]....
        /*075c*/ 	.word	0x0000b6b0
        /*0760*/ 	.word	0x0000005b
        /*0764*/ 	.word	0x00000000
        /*0768*/ 	.short	0x0101
        /*076a*/ 	.byte	0xff
	.zero		1


	//   ....[100]....
        /*076c*/ 	.word	0x0000b6d0
        /*0770*/ 	.word	0x0000005a
        /*0774*/ 	.word	0x00000030
        /*0778*/ 	.short	0x010a
        /*077a*/ 	.byte	0xff
	.zero		1


	//   ....[101]....
        /*077c*/ 	.word	0x0000b7a0
        /*0780*/ 	.word	0x0000005a
        /*0784*/ 	.word	0x00000030
        /*0788*/ 	.short	0x010a
        /*078a*/ 	.byte	0xff
	.zero		1


	//   ....[102]....
        /*078c*/ 	.word	0x0000c020
        /*0790*/ 	.word	0x0000005b
        /*0794*/ 	.word	0x00000000
        /*0798*/ 	.short	0x0101
        /*079a*/ 	.byte	0xff
	.zero		1


	//   ....[103]....
        /*079c*/ 	.word	0x0000c040
        /*07a0*/ 	.word	0x0000005a
        /*07a4*/ 	.word	0x00000030
        /*07a8*/ 	.short	0x010a
        /*07aa*/ 	.byte	0xff
	.zero		1


	//   ....[104]....
        /*07ac*/ 	.word	0x0000c110
        /*07b0*/ 	.word	0x0000005a
        /*07b4*/ 	.word	0x00000030
        /*07b8*/ 	.short	0x010a
        /*07ba*/ 	.byte	0xff
	.zero		1


	//   ....[105]....
        /*07bc*/ 	.word	0x0000c5f0
        /*07c0*/ 	.word	0x000000ff
        /*07c4*/ 	.word	0x00000000
        /*07c8*/ 	.short	0x0101
        /*07ca*/ 	.byte	0x04
	.zero		1


	//   ....[106]....
        /*07cc*/ 	.word	0x0000c9b0
        /*07d0*/ 	.word	0x00000003
        /*07d4*/ 	.word	0x00000000
        /*07d8*/ 	.short	0x0101
        /*07da*/ 	.byte	0xff
	.zero		1


	//   ....[107]....
        /*07dc*/ 	.word	0x0000cc40
        /*07e0*/ 	.word	0x000000ff
        /*07e4*/ 	.word	0x00000000
        /*07e8*/ 	.short	0x0101
        /*07ea*/ 	.byte	0x04
	.zero		1


	//   ....[108]....
        /*07ec*/ 	.word	0x0000cc70
        /*07f0*/ 	.word	0x00000004
        /*07f4*/ 	.word	0x00000018
        /*07f8*/ 	.short	0x010a
        /*07fa*/ 	.byte	0xff
	.zero		1


	//   ....[109]....
        /*07fc*/ 	.word	0x0000ccd0
        /*0800*/ 	.word	0x00000004
        /*0804*/ 	.word	0x00000018
        /*0808*/ 	.short	0x010a
        /*080a*/ 	.byte	0xff
	.zero		1


	//   ....[110]....
        /*080c*/ 	.word	0x0000cd30
        /*0810*/ 	.word	0x00000004
        /*0814*/ 	.word	0x00000080
        /*0818*/ 	.short	0x010a
        /*081a*/ 	.byte	0xff
	.zero		1


	//   ....[111]....
        /*081c*/ 	.word	0x0000cd90
        /*0820*/ 	.word	0x00000000
        /*0824*/ 	.word	0x00000000
        /*0828*/ 	.short	0x010a
        /*082a*/ 	.byte	0xff
	.zero		1


	//   ....[112]....
        /*082c*/ 	.word	0x0000cdf0
        /*0830*/ 	.word	0x00000000
        /*0834*/ 	.word	0x00000000
        /*0838*/ 	.short	0x010a
        /*083a*/ 	.byte	0xff
	.zero		1


	//   ....[113]....
        /*083c*/ 	.word	0x0000ce50
        /*0840*/ 	.word	0x00000004
        /*0844*/ 	.word	0x00000088
        /*0848*/ 	.short	0x010a
        /*084a*/ 	.byte	0xff
	.zero		1


	//   ....[114]....
        /*084c*/ 	.word	0x0000ceb0
        /*0850*/ 	.word	0x00000004
        /*0854*/ 	.word	0x00000080
        /*0858*/ 	.short	0x010a
        /*085a*/ 	.byte	0xff
	.zero		1


	//   ....[115]....
        /*085c*/ 	.word	0x0000cf10
        /*0860*/ 	.word	0x00000000
        /*0864*/ 	.word	0x00000080
        /*0868*/ 	.short	0x010a
        /*086a*/ 	.byte	0xff
	.zero		1


	//   ....[116]....
        /*086c*/ 	.word	0x0000cf70
        /*0870*/ 	.word	0x00000005
        /*0874*/ 	.word	0x000000a0
        /*0878*/ 	.short	0x010a
        /*087a*/ 	.byte	0xff
	.zero		1


	//   ....[117]....
        /*087c*/ 	.word	0x0000cfd0
        /*0880*/ 	.word	0x00000000
        /*0884*/ 	.word	0x00000000
        /*0888*/ 	.short	0x010a
        /*088a*/ 	.byte	0xff
	.zero		1


	//   ....[118]....
        /*088c*/ 	.word	0x0000d030
        /*0890*/ 	.word	0x00000000
        /*0894*/ 	.word	0x00000000
        /*0898*/ 	.short	0x010a
        /*089a*/ 	.byte	0xff
	.zero		1


	//   ....[119]....
        /*089c*/ 	.word	0x0000d090
        /*08a0*/ 	.word	0x00000000
        /*08a4*/ 	.word	0x00000000
        /*08a8*/ 	.short	0x010a
        /*08aa*/ 	.byte	0xff
	.zero		1


	//   ....[120]....
        /*08ac*/ 	.word	0x0000d0f0
        /*08b0*/ 	.word	0x00000000
        /*08b4*/ 	.word	0x00000080
        /*08b8*/ 	.short	0x010a
        /*08ba*/ 	.byte	0xff
	.zero		1


	//   ....[121]....
        /*08bc*/ 	.word	0x0000d150
        /*08c0*/ 	.word	0x00000003
        /*08c4*/ 	.word	0x00000078
        /*08c8*/ 	.short	0x010a
        /*08ca*/ 	.byte	0xff
	.zero		1


	//   ....[122]....
        /*08cc*/ 	.word	0x0000d1b0
        /*08d0*/ 	.word	0x00000003
        /*08d4*/ 	.word	0x00000050
        /*08d8*/ 	.short	0x010a
        /*08da*/ 	.byte	0xff
	.zero		1


	//   ....[123]....
        /*08dc*/ 	.word	0x0000d210
        /*08e0*/ 	.word	0x00000003
        /*08e4*/ 	.word	0x00000058
        /*08e8*/ 	.short	0x010a
        /*08ea*/ 	.byte	0xff
	.zero		1


	//   ....[124]....
        /*08ec*/ 	.word	0x0000d270
        /*08f0*/ 	.word	0x00000003
        /*08f4*/ 	.word	0x00000060
        /*08f8*/ 	.short	0x010a
        /*08fa*/ 	.byte	0xff
	.zero		1


	//   ....[125]....
        /*08fc*/ 	.word	0x0000d2d0
        /*0900*/ 	.word	0x00000003
        /*0904*/ 	.word	0x00000068
        /*0908*/ 	.short	0x010a
        /*090a*/ 	.byte	0xff
	.zero		1


	//   ....[126]....
        /*090c*/ 	.word	0x0000d330
        /*0910*/ 	.word	0x00000000
        /*0914*/ 	.word	0x00000050
        /*0918*/ 	.short	0x010a
        /*091a*/ 	.byte	0xff
	.zero		1


	//   ....[127]....
        /*091c*/ 	.word	0x0000d390
        /*0920*/ 	.word	0x00000000
        /*0924*/ 	.word	0x00000058
        /*0928*/ 	.short	0x010a
        /*092a*/ 	.byte	0xff
	.zero		1


	//   ....[128]....
        /*092c*/ 	.word	0x0000d3f0
        /*0930*/ 	.word	0x00000000
        /*0934*/ 	.word	0x00000060
        /*0938*/ 	.short	0x010a
        /*093a*/ 	.byte	0xff
	.zero		1


	//   ....[129]....
        /*093c*/ 	.word	0x0000d450
        /*0940*/ 	.word	0x00000000
        /*0944*/ 	.word	0x00000068
        /*0948*/ 	.short	0x010a
        /*094a*/ 	.byte	0xff
	.zero		1


	//   ....[130]....
        /*094c*/ 	.word	0x0000d4b0
        /*0950*/ 	.word	0x00000003
        /*0954*/ 	.word	0x00000050
        /*0958*/ 	.short	0x010a
        /*095a*/ 	.byte	0xff
	.zero		1


	//   ....[131]....
        /*095c*/ 	.word	0x0000d510
        /*0960*/ 	.word	0x00000003
        /*0964*/ 	.word	0x00000058
        /*0968*/ 	.short	0x010a
        /*096a*/ 	.byte	0xff
	.zero		1


	//   ....[132]....
        /*096c*/ 	.word	0x0000d570
        /*0970*/ 	.word	0x00000003
        /*0974*/ 	.word	0x00000060
        /*0978*/ 	.short	0x010a
        /*097a*/ 	.byte	0xff
	.zero		1


	//   ....[133]....
        /*097c*/ 	.word	0x0000d5d0
        /*0980*/ 	.word	0x00000000
        /*0984*/ 	.word	0x00000080
        /*0988*/ 	.short	0x010a
        /*098a*/ 	.byte	0xff
	.zero		1


	//   ....[134]....
        /*098c*/ 	.word	0x0000d630
        /*0990*/ 	.word	0x00000000
        /*0994*/ 	.word	0x00000030
        /*0998*/ 	.short	0x010a
        /*099a*/ 	.byte	0xff
	.zero		1


	//   ....[135]....
        /*099c*/ 	.word	0x0000d680
        /*09a0*/ 	.word	0x00000054
        /*09a4*/ 	.word	0x00000090
        /*09a8*/ 	.short	0x010a
        /*09aa*/ 	.byte	0xff
	.zero		1


	//   ....[136]....
        /*09ac*/ 	.word	0x0000d6d0
        /*09b0*/ 	.word	0x00000003
        /*09b4*/ 	.word	0x00000030
        /*09b8*/ 	.short	0x010a
        /*09ba*/ 	.byte	0xff
	.zero		1


	//   ....[137]....
        /*09bc*/ 	.word	0x0000d720
        /*09c0*/ 	.word	0x00000028
        /*09c4*/ 	.word	0x00000030
        /*09c8*/ 	.short	0x010a
        /*09ca*/ 	.byte	0xff
	.zero		1


	//   ....[138]....
        /*09cc*/ 	.word	0x0000d770
        /*09d0*/ 	.word	0x0000005a
        /*09d4*/ 	.word	0x00000030
        /*09d8*/ 	.short	0x010a
        /*09da*/ 	.byte	0xff
	.zero		1


	//   ....[139]....
        /*09dc*/ 	.word	0x0000d7c0
        /*09e0*/ 	.word	0x0000005a
        /*09e4*/ 	.word	0x00000030
        /*09e8*/ 	.short	0x010a
        /*09ea*/ 	.byte	0xff
	.zero		1


	//   ....[140]....
        /*09ec*/ 	.word	0x0000d810
        /*09f0*/ 	.word	0x0000005a
        /*09f4*/ 	.word	0x00000030
        /*09f8*/ 	.short	0x010a
        /*09fa*/ 	.byte	0xff
	.zero		1


	//   ....[141]....
        /*09fc*/ 	.word	0x0000d860
        /*0a00*/ 	.word	0x0000005a
        /*0a04*/ 	.word	0x00000030
        /*0a08*/ 	.short	0x010a
        /*0a0a*/ 	.byte	0xff
	.zero		1


	//   ....[142]....
        /*0a0c*/ 	.word	0x0000d8b0
        /*0a10*/ 	.word	0x0000005a
        /*0a14*/ 	.word	0x00000030
        /*0a18*/ 	.short	0x010a
        /*0a1a*/ 	.byte	0xff
	.zero		1


	//----- nvinfo : EIATTR_NUM_MBARRIERS
	.align		4
.L_47:
        /*0a1c*/ 	.byte	0x03, 0x38
        /*0a1e*/ 	.short	0x0016


	//----- nvinfo : EIATTR_EXIT_INSTR_OFFSETS
	.align		4
        /*0a20*/ 	.byte	0x04, 0x1c
        /*0a22*/ 	.short	(.L_49 - .L_48)


	//   ....[0]....
.L_48:
        /*0a24*/ 	.word	0x00003620


	//   ....[1]....
        /*0a28*/ 	.word	0x000038d0


	//   ....[2]....
        /*0a2c*/ 	.word	0x00003930


	//   ....[3]....
        /*0a30*/ 	.word	0x00004960


	//   ....[4]....
        /*0a34*/ 	.word	0x00006780


	//   ....[5]....
        /*0a38*/ 	.word	0x000067c0


	//   ....[6]....
        /*0a3c*/ 	.word	0x0000cb20


	//   ....[7]....
        /*0a40*/ 	.word	0x0000cba0


	//   ....[8]....
        /*0a44*/ 	.word	0x0000cbd0


	//   ....[9]....
        /*0a48*/ 	.word	0x0000cc50


	//----- nvinfo : EIATTR_MAX_THREADS
	.align		4
.L_49:
        /*0a4c*/ 	.byte	0x04, 0x05
        /*0a4e*/ 	.short	(.L_51 - .L_50)
.L_50:
        /*0a50*/ 	.word	0x00000100
        /*0a54*/ 	.word	0x00000001
        /*0a58*/ 	.word	0x00000001


	//----- nvinfo : EIATTR_CRS_STACK_SIZE
	.align		4
.L_51:
        /*0a5c*/ 	.byte	0x04, 0x1e
        /*0a5e*/ 	.short	(.L_53 - .L_52)
.L_52:
        /*0a60*/ 	.word	0x00000000


	//----- nvinfo : EIATTR_CBANK_PARAM_SIZE
	.align		4
.L_53:
        /*0a64*/ 	.byte	0x03, 0x19
        /*0a66*/ 	.short	0x0900


	//----- nvinfo : EIATTR_PARAM_CBANK
	.align		4
        /*0a68*/ 	.byte	0x04, 0x0a
        /*0a6a*/ 	.short	(.L_55 - .L_54)
	.align		4
.L_54:
        /*0a6c*/ 	.word	index@(.nv.constant0._ZN7cutlass13device_kernelINS_4conv6kernel13ConvUniversalINS1_16ConvProblemShapeILNS1_8OperatorE2ELi3EEENS1_10collective14CollectiveConvINS1_47MainloopSm100TmaUmmaWarpSpecializedImplicitGemmILS5_2ELi3ELi3ELi1ELi2EN4cute5tupleIJNSA_1CILi1EEESD_SD_EEEEENSB_IJNSC_ILi128EEENSB_IJSG_EEENSB_IJNSC_ILi64EEEEEEEEENS_10tfloat32_tESL_NSA_8TiledMMAINSA_8MMA_AtomIJNSA_17SM100_MMA_TF32_SSISL_SL_fLi128ELi128ELNSA_4UMMA5MajorE1ELSQ_1ELNSP_7ScaleInE0ELSR_0EEEEEENSA_6LayoutISE_NSB_IJNSC_ILi0EEESV_SV_EEEEENSB_IJNSA_10UnderscoreESY_SY_EEEEENS7_6detail27Sm100ImplicitGemmTileTraitsINSA_13SM90_TMA_LOADENSA_14ComposedLayoutINSA_7SwizzleILi2ELi5ELi2EEENSA_18smem_ptr_flag_bitsILi32EEENSU_INSB_IJNSC_ILi32EEENSC_ILi4EEEEEENSB_IJSD_S19_EEEEEEEvEENS12_INSA_20SM90_TMA_LOAD_IM2COLES1E_vEEEENS_8epilogue10collective18CollectiveEpilogueINS1J_23Sm100TmaWarpSpecializedILi4ELi2ELi16ELb1ELb0EEEJSK_NSB_IJNSU_ISG_SD_EENSU_INSC_ILi16EEESD_EEEEESL_NSB_IJlNSB_IJSD_lllEEESV_EEESL_S1T_NS1J_6fusion15FusionCallbacksIS1N_NS1U_17LinearCombinationISL_fSL_fLNS_15FloatRoundStyleE2EEESK_S1R_JEEENSA_5SM1004TMEM4LOAD26SM100_TMEM_LOAD_32dp32b16xES13_NS14_INS15_ILi2ELi4ELi3EEES18_NSU_INSB_IJNSC_ILi8EEES1P_EEENSB_IJS1P_SD_EEEEEEENSA_39AutoVectorizingCopyWithAssumedAlignmentILi128EEENSA_14SM90_TMA_STOREES29_S2B_S2B_EEEvvEEEEvNT_6ParamsE)
        /*0a70*/ 	.short	0x0380
        /*0a72*/ 	.short	0x0900


	//----- nvinfo : EIATTR_SW_WAR
	.align		4
.L_55:
        /*0a74*/ 	.byte	0x04, 0x36
        /*0a76*/ 	.short	(.L_57 - .L_56)
.L_56:
        /*0a78*/ 	.word	0x00000008
.L_57:


//--------------------- .nv.callgraph             --------------------------
	.section	.nv.callgraph,"",@"SHT_CUDA_CALLGRAPH"
	.align	4
	.sectionentsize	8
	.align		4
        /*0000*/ 	.word	0x00000000
	.align		4
        /*0004*/ 	.word	0xffffffff
	.align		4
        /*0008*/ 	.word	index@(_ZN7cutlass13device_kernelINS_4conv6kernel13ConvUniversalINS1_16ConvProblemShapeILNS1_8OperatorE2ELi3EEENS1_10collective14CollectiveConvINS1_47MainloopSm100TmaUmmaWarpSpecializedImplicitGemmILS5_2ELi3ELi3ELi1ELi2EN4cute5tupleIJNSA_1CILi1EEESD_SD_EEEEENSB_IJNSC_ILi128EEENSB_IJSG_EEENSB_IJNSC_ILi64EEEEEEEEENS_10tfloat32_tESL_NSA_8TiledMMAINSA_8MMA_AtomIJNSA_17SM100_MMA_TF32_SSISL_SL_fLi128ELi128ELNSA_4UMMA5MajorE1ELSQ_1ELNSP_7ScaleInE0ELSR_0EEEEEENSA_6LayoutISE_NSB_IJNSC_ILi0EEESV_SV_EEEEENSB_IJNSA_10UnderscoreESY_SY_EEEEENS7_6detail27Sm100ImplicitGemmTileTraitsINSA_13SM90_TMA_LOADENSA_14ComposedLayoutINSA_7SwizzleILi2ELi5ELi2EEENSA_18smem_ptr_flag_bitsILi32EEENSU_INSB_IJNSC_ILi32EEENSC_ILi4EEEEEENSB_IJSD_S19_EEEEEEEvEENS12_INSA_20SM90_TMA_LOAD_IM2COLES1E_vEEEENS_8epilogue10collective18CollectiveEpilogueINS1J_23Sm100TmaWarpSpecializedILi4ELi2ELi16ELb1ELb0EEEJSK_NSB_IJNSU_ISG_SD_EENSU_INSC_ILi16EEESD_EEEEESL_NSB_IJlNSB_IJSD_lllEEESV_EEESL_S1T_NS1J_6fusion15FusionCallbacksIS1N_NS1U_17LinearCombinationISL_fSL_fLNS_15FloatRoundStyleE2EEESK_S1R_JEEENSA_5SM1004TMEM4LOAD26SM100_TMEM_LOAD_32dp32b16xES13_NS14_INS15_ILi2ELi4ELi3EEES18_NSU_INSB_IJNSC_ILi8EEES1P_EEENSB_IJS1P_SD_EEEEEEENSA_39AutoVectorizingCopyWithAssumedAlignmentILi128EEENSA_14SM90_TMA_STOREES29_S2B_S2B_EEEvvEEEEvNT_6ParamsE)
	.align		4
        /*000c*/ 	.word	index@(__assertfail)
	.align		4
        /*0010*/ 	.word	0x00000000
	.align		4
        /*0014*/ 	.word	0xfffffffe
	.align		4
        /*0018*/ 	.word	0x00000000
	.align		4
        /*001c*/ 	.word	0xfffffffd
	.align		4
        /*0020*/ 	.word	0x00000000
	.align		4
        /*0024*/ 	.word	0xfffffffc


//--------------------- .nv.constant4             --------------------------
	.section	.nv.constant4,"a",@progbits
	.align	8
	.align		8
.nv.constant4:
        /*0000*/ 	.dword	__assertfail
	.align		8
        /*0008*/ 	.dword	__unnamed_1
	.align		8
        /*0010*/ 	.dword	__unnamed_2
	.align		8
        /*0018*/ 	.dword	_ZN39_INTERNAL_205bce51_4_k_cu_24dde216_48904cuda3std3__45__cpo5beginE
	.align		8
        /*0020*/ 	.dword	_ZN39_INTERNAL_205bce51_4_k_cu_24dde216_48904cuda3std3__45__cpo3endE
	.align		8
        /*0028*/ 	.dword	_ZN39_INTERNAL_205bce51_4_k_cu_24dde216_48904cuda3std3__45__cpo6cbeginE
	.align		8
        /*0030*/ 	.dword	_ZN39_INTERNAL_205bce51_4_k_cu_24dde216_48904cuda3std3__45__cpo4cendE
	.align		8
        /*0038*/ 	.dword	_ZN39_INTERNAL_205bce51_4_k_cu_24dde216_48904cuda3std3__441_GLOBAL__N__205bce51_4_k_cu_24dde216_48906ignoreE
	.align		8
        /*0040*/ 	.dword	_ZN39_INTERNAL_205bce51_4_k_cu_24dde216_48904cuda3std3__419piecewise_constructE
	.align		8
        /*0048*/ 	.dword	_ZN39_INTERNAL_205bce51_4_k_cu_24dde216_48904cuda3std3__48in_placeE
	.align		8
        /*0050*/ 	.dword	_ZN39_INTERNAL_205bce51_4_k_cu_24dde216_48904cuda3std6ranges3__45__cpo4swapE
	.align		8
        /*0058*/ 	.dword	_ZN39_INTERNAL_205bce51_4_k_cu_24dde216_48904cuda3std6ranges3__45__cpo9iter_moveE
	.align		8
        /*0060*/ 	.dword	_ZN39_INTERNAL_205bce51_4_k_cu_24dde216_48904cute7productE
	.align		8
        /*0068*/ 	.dword	_ZN39_INTERNAL_205bce51_4_k_cu_24dde216_48904cute1_E
	.align		8
        /*0070*/ 	.dword	$str$27
	.align		8
        /*0078*/ 	.dword	$str$28
	.align		8
        /*0080*/ 	.dword	$str$29
	.align		8
        /*0088*/ 	.dword	$str$30


//--------------------- .text._ZN7cutlass13device_kernelINS_4conv6kernel13ConvUniversalINS1_16ConvProblemShapeILNS1_8OperatorE2ELi3EEENS1_10collective14CollectiveConvINS1_47MainloopSm100TmaUmmaWarpSpecializedImplicitGemmILS5_2ELi3ELi3ELi1ELi2EN4cute5tupleIJNSA_1CILi1EEESD_SD_EEEEENSB_IJNSC_ILi128EEENSB_IJSG_EEENSB_IJNSC_ILi64EEEEEEEEENS_10tfloat32_tESL_NSA_8TiledMMAINSA_8MMA_AtomIJNSA_17SM100_MMA_TF32_SSISL_SL_fLi128ELi128ELNSA_4UMMA5MajorE1ELSQ_1ELNSP_7ScaleInE0ELSR_0EEEEEENSA_6LayoutISE_NSB_IJNSC_ILi0EEESV_SV_EEEEENSB_IJNSA_10UnderscoreESY_SY_EEEEENS7_6detail27Sm100ImplicitGemmTileTraitsINSA_13SM90_TMA_LOADENSA_14ComposedLayoutINSA_7SwizzleILi2ELi5ELi2EEENSA_18smem_ptr_flag_bitsILi32EEENSU_INSB_IJNSC_ILi32EEENSC_ILi4EEEEEENSB_IJSD_S19_EEEEEEEvEENS12_INSA_20SM90_TMA_LOAD_IM2COLES1E_vEEEENS_8epilogue10collective18CollectiveEpilogueINS1J_23Sm100TmaWarpSpecializedILi4ELi2ELi16ELb1ELb0EEEJSK_NSB_IJNSU_ISG_SD_EENSU_INSC_ILi16EEESD_EEEEESL_NSB_IJlNSB_IJSD_lllEEESV_EEESL_S1T_NS1J_6fusion15FusionCallbacksIS1N_NS1U_17LinearCombinationISL_fSL_fLNS_15FloatRoundStyleE2EEESK_S1R_JEEENSA_5SM1004TMEM4LOAD26SM100_TMEM_LOAD_32dp32b16xES13_NS14_INS15_ILi2ELi4ELi3EEES18_NSU_INSB_IJNSC_ILi8EEES1P_EEENSB_IJS1P_SD_EEEEEEENSA_39AutoVectorizingCopyWithAssumedAlignmentILi128EEENSA_14SM90_TMA_STOREES29_S2B_S2B_EEEvvEEEEvNT_6ParamsE --------------------------
	.section	.text._ZN7cutlass13device_kernelINS_4conv6kernel13ConvUniversalINS1_16ConvProblemShapeILNS1_8OperatorE2ELi3EEENS1_10collective14CollectiveConvINS1_47MainloopSm100TmaUmmaWarpSpecializedImplicitGemmILS5_2ELi3ELi3ELi1ELi2EN4cute5tupleIJNSA_1CILi1EEESD_SD_EEEEENSB_IJNSC_ILi128EEENSB_IJSG_EEENSB_IJNSC_ILi64EEEEEEEEENS_10tfloat32_tESL_NSA_8TiledMMAINSA_8MMA_AtomIJNSA_17SM100_MMA_TF32_SSISL_SL_fLi128ELi128ELNSA_4UMMA5MajorE1ELSQ_1ELNSP_7ScaleInE0ELSR_0EEEEEENSA_6LayoutISE_NSB_IJNSC_ILi0EEESV_SV_EEEEENSB_IJNSA_10UnderscoreESY_SY_EEEEENS7_6detail27Sm100ImplicitGemmTileTraitsINSA_13SM90_TMA_LOADENSA_14ComposedLayoutINSA_7SwizzleILi2ELi5ELi2EEENSA_18smem_ptr_flag_bitsILi32EEENSU_INSB_IJNSC_ILi32EEENSC_ILi4EEEEEENSB_IJSD_S19_EEEEEEEvEENS12_INSA_20SM90_TMA_LOAD_IM2COLES1E_vEEEENS_8epilogue10collective18CollectiveEpilogueINS1J_23Sm100TmaWarpSpecializedILi4ELi2ELi16ELb1ELb0EEEJSK_NSB_IJNSU_ISG_SD_EENSU_INSC_ILi16EEESD_EEEEESL_NSB_IJlNSB_IJSD_lllEEESV_EEESL_S1T_NS1J_6fusion15FusionCallbacksIS1N_NS1U_17LinearCombinationISL_fSL_fLNS_15FloatRoundStyleE2EEESK_S1R_JEEENSA_5SM1004TMEM4LOAD26SM100_TMEM_LOAD_32dp32b16xES13_NS14_INS15_ILi2ELi4ELi3EEES18_NSU_INSB_IJNSC_ILi8EEES1P_EEENSB_IJS1P_SD_EEEEEEENSA_39AutoVectorizingCopyWithAssumedAlignmentILi128EEENSA_14SM90_TMA_STOREES29_S2B_S2B_EEEvvEEEEvNT_6ParamsE,"ax",@progbits
	.align	128
.text._ZN7cutlass13device_kernelINS_4conv6kernel13ConvUniversalINS1_16ConvProblemShapeILNS1_8OperatorE2ELi3EEENS1_10collective14CollectiveConvINS1_47MainloopSm100TmaUmmaWarpSpecializedImplicitGemmILS5_2ELi3ELi3ELi1ELi2EN4cute5tupleIJNSA_1CILi1EEESD_SD_EEEEENSB_IJNSC_ILi128EEENSB_IJSG_EEENSB_IJNSC_ILi64EEEEEEEEENS_10tfloat32_tESL_NSA_8TiledMMAINSA_8MMA_AtomIJNSA_17SM100_MMA_TF32_SSISL_SL_fLi128ELi128ELNSA_4UMMA5MajorE1ELSQ_1ELNSP_7ScaleInE0ELSR_0EEEEEENSA_6LayoutISE_NSB_IJNSC_ILi0EEESV_SV_EEEEENSB_IJNSA_10UnderscoreESY_SY_EEEEENS7_6detail27Sm100ImplicitGemmTileTraitsINSA_13SM90_TMA_LOADENSA_14ComposedLayoutINSA_7SwizzleILi2ELi5ELi2EEENSA_18smem_ptr_flag_bitsILi32EEENSU_INSB_IJNSC_ILi32EEENSC_ILi4EEEEEENSB_IJSD_S19_EEEEEEEvEENS12_INSA_20SM90_TMA_LOAD_IM2COLES1E_vEEEENS_8epilogue10collective18CollectiveEpilogueINS1J_23Sm100TmaWarpSpecializedILi4ELi2ELi16ELb1ELb0EEEJSK_NSB_IJNSU_ISG_SD_EENSU_INSC_ILi16EEESD_EEEEESL_NSB_IJlNSB_IJSD_lllEEESV_EEESL_S1T_NS1J_6fusion15FusionCallbacksIS1N_NS1U_17LinearCombinationISL_fSL_fLNS_15FloatRoundStyleE2EEESK_S1R_JEEENSA_5SM1004TMEM4LOAD26SM100_TMEM_LOAD_32dp32b16xES13_NS14_INS15_ILi2ELi4ELi3EEES18_NSU_INSB_IJNSC_ILi8EEES1P_EEENSB_IJS1P_SD_EEEEEEENSA_39AutoVectorizingCopyWithAssumedAlignmentILi128EEENSA_14SM90_TMA_STOREES29_S2B_S2B_EEEvvEEEEvNT_6ParamsE:
        .type           _ZN7cutlass13device_kernelINS_4conv6kernel13ConvUniversalINS1_16ConvProblemShapeILNS1_8OperatorE2ELi3EEENS1_10collective14CollectiveConvINS1_47MainloopSm100TmaUmmaWarpSpecializedImplicitGemmILS5_2ELi3ELi3ELi1ELi2EN4cute5tupleIJNSA_1CILi1EEESD_SD_EEEEENSB_IJNSC_ILi128EEENSB_IJSG_EEENSB_IJNSC_ILi64EEEEEEEEENS_10tfloat32_tESL_NSA_8TiledMMAINSA_8MMA_AtomIJNSA_17SM100_MMA_TF32_SSISL_SL_fLi128ELi128ELNSA_4UMMA5MajorE1ELSQ_1ELNSP_7ScaleInE0ELSR_0EEEEEENSA_6LayoutISE_NSB_IJNSC_ILi0EEESV_SV_EEEEENSB_IJNSA_10UnderscoreESY_SY_EEEEENS7_6detail27Sm100ImplicitGemmTileTraitsINSA_13SM90_TMA_LOADENSA_14ComposedLayoutINSA_7SwizzleILi2ELi5ELi2EEENSA_18smem_ptr_flag_bitsILi32EEENSU_INSB_IJNSC_ILi32EEENSC_ILi4EEEEEENSB_IJSD_S19_EEEEEEEvEENS12_INSA_20SM90_TMA_LOAD_IM2COLES1E_vEEEENS_8epilogue10collective18CollectiveEpilogueINS1J_23Sm100TmaWarpSpecializedILi4ELi2ELi16ELb1ELb0EEEJSK_NSB_IJNSU_ISG_SD_EENSU_INSC_ILi16EEESD_EEEEESL_NSB_IJlNSB_IJSD_lllEEESV_EEESL_S1T_NS1J_6fusion15FusionCallbacksIS1N_NS1U_17LinearCombinationISL_fSL_fLNS_15FloatRoundStyleE2EEESK_S1R_JEEENSA_5SM1004TMEM4LOAD26SM100_TMEM_LOAD_32dp32b16xES13_NS14_INS15_ILi2ELi4ELi3EEES18_NSU_INSB_IJNSC_ILi8EEES1P_EEENSB_IJS1P_SD_EEEEEEENSA_39AutoVectorizingCopyWithAssumedAlignmentILi128EEENSA_14SM90_TMA_STOREES29_S2B_S2B_EEEvvEEEEvNT_6ParamsE,@function
        .size           _ZN7cutlass13device_kernelINS_4conv6kernel13ConvUniversalINS1_16ConvProblemShapeILNS1_8OperatorE2ELi3EEENS1_10collective14CollectiveConvINS1_47MainloopSm100TmaUmmaWarpSpecializedImplicitGemmILS5_2ELi3ELi3ELi1ELi2EN4cute5tupleIJNSA_1CILi1EEESD_SD_EEEEENSB_IJNSC_ILi128EEENSB_IJSG_EEENSB_IJNSC_ILi64EEEEEEEEENS_10tfloat32_tESL_NSA_8TiledMMAINSA_8MMA_AtomIJNSA_17SM100_MMA_TF32_SSISL_SL_fLi128ELi128ELNSA_4UMMA5MajorE1ELSQ_1ELNSP_7ScaleInE0ELSR_0EEEEEENSA_6LayoutISE_NSB_IJNSC_ILi0EEESV_SV_EEEEENSB_IJNSA_10UnderscoreESY_SY_EEEEENS7_6detail27Sm100ImplicitGemmTileTraitsINSA_13SM90_TMA_LOADENSA_14ComposedLayoutINSA_7SwizzleILi2ELi5ELi2EEENSA_18smem_ptr_flag_bitsILi32EEENSU_INSB_IJNSC_ILi32EEENSC_ILi4EEEEEENSB_IJSD_S19_EEEEEEEvEENS12_INSA_20SM90_TMA_LOAD_IM2COLES1E_vEEEENS_8epilogue10collective18CollectiveEpilogueINS1J_23Sm100TmaWarpSpecializedILi4ELi2ELi16ELb1ELb0EEEJSK_NSB_IJNSU_ISG_SD_EENSU_INSC_ILi16EEESD_EEEEESL_NSB_IJlNSB_IJSD_lllEEESV_EEESL_S1T_NS1J_6fusion15FusionCallbacksIS1N_NS1U_17LinearCombinationISL_fSL_fLNS_15FloatRoundStyleE2EEESK_S1R_JEEENSA_5SM1004TMEM4LOAD26SM100_TMEM_LOAD_32dp32b16xES13_NS14_INS15_ILi2ELi4ELi3EEES18_NSU_INSB_IJNSC_ILi8EEES1P_EEENSB_IJS1P_SD_EEEEEEENSA_39AutoVectorizingCopyWithAssumedAlignmentILi128EEENSA_14SM90_TMA_STOREES29_S2B_S2B_EEEvvEEEEvNT_6ParamsE,(.L_x_207 - _ZN7cutlass13device_kernelINS_4conv6kernel13ConvUniversalINS1_16ConvProblemShapeILNS1_8OperatorE2ELi3EEENS1_10collective14CollectiveConvINS1_47MainloopSm100TmaUmmaWarpSpecializedImplicitGemmILS5_2ELi3ELi3ELi1ELi2EN4cute5tupleIJNSA_1CILi1EEESD_SD_EEEEENSB_IJNSC_ILi128EEENSB_IJSG_EEENSB_IJNSC_ILi64EEEEEEEEENS_10tfloat32_tESL_NSA_8TiledMMAINSA_8MMA_AtomIJNSA_17SM100_MMA_TF32_SSISL_SL_fLi128ELi128ELNSA_4UMMA5MajorE1ELSQ_1ELNSP_7ScaleInE0ELSR_0EEEEEENSA_6LayoutISE_NSB_IJNSC_ILi0EEESV_SV_EEEEENSB_IJNSA_10UnderscoreESY_SY_EEEEENS7_6detail27Sm100ImplicitGemmTileTraitsINSA_13SM90_TMA_LOADENSA_14ComposedLayoutINSA_7SwizzleILi2ELi5ELi2EEENSA_18smem_ptr_flag_bitsILi32EEENSU_INSB_IJNSC_ILi32EEENSC_ILi4EEEEEENSB_IJSD_S19_EEEEEEEvEENS12_INSA_20SM90_TMA_LOAD_IM2COLES1E_vEEEENS_8epilogue10collective18CollectiveEpilogueINS1J_23Sm100TmaWarpSpecializedILi4ELi2ELi16ELb1ELb0EEEJSK_NSB_IJNSU_ISG_SD_EENSU_INSC_ILi16EEESD_EEEEESL_NSB_IJlNSB_IJSD_lllEEESV_EEESL_S1T_NS1J_6fusion15FusionCallbacksIS1N_NS1U_17LinearCombinationISL_fSL_fLNS_15FloatRoundStyleE2EEESK_S1R_JEEENSA_5SM1004TMEM4LOAD26SM100_TMEM_LOAD_32dp32b16xES13_NS14_INS15_ILi2ELi4ELi3EEES18_NSU_INSB_IJNSC_ILi8EEES1P_EEENSB_IJS1P_SD_EEEEEEENSA_39AutoVectorizingCopyWithAssumedAlignmentILi128EEENSA_14SM90_TMA_STOREES29_S2B_S2B_EEEvvEEEEvNT_6ParamsE)
        .other          _ZN7cutlass13device_kernelINS_4conv6kernel13ConvUniversalINS1_16ConvProblemShapeILNS1_8OperatorE2ELi3EEENS1_10collective14CollectiveConvINS1_47MainloopSm100TmaUmmaWarpSpecializedImplicitGemmILS5_2ELi3ELi3ELi1ELi2EN4cute5tupleIJNSA_1CILi1EEESD_SD_EEEEENSB_IJNSC_ILi128EEENSB_IJSG_EEENSB_IJNSC_ILi64EEEEEEEEENS_10tfloat32_tESL_NSA_8TiledMMAINSA_8MMA_AtomIJNSA_17SM100_MMA_TF32_SSISL_SL_fLi128ELi128ELNSA_4UMMA5MajorE1ELSQ_1ELNSP_7ScaleInE0ELSR_0EEEEEENSA_6LayoutISE_NSB_IJNSC_ILi0EEESV_SV_EEEEENSB_IJNSA_10UnderscoreESY_SY_EEEEENS7_6detail27Sm100ImplicitGemmTileTraitsINSA_13SM90_TMA_LOADENSA_14ComposedLayoutINSA_7SwizzleILi2ELi5ELi2EEENSA_18smem_ptr_flag_bitsILi32EEENSU_INSB_IJNSC_ILi32EEENSC_ILi4EEEEEENSB_IJSD_S19_EEEEEEEvEENS12_INSA_20SM90_TMA_LOAD_IM2COLES1E_vEEEENS_8epilogue10collective18CollectiveEpilogueINS1J_23Sm100TmaWarpSpecializedILi4ELi2ELi16ELb1ELb0EEEJSK_NSB_IJNSU_ISG_SD_EENSU_INSC_ILi16EEESD_EEEEESL_NSB_IJlNSB_IJSD_lllEEESV_EEESL_S1T_NS1J_6fusion15FusionCallbacksIS1N_NS1U_17LinearCombinationISL_fSL_fLNS_15FloatRoundStyleE2EEESK_S1R_JEEENSA_5SM1004TMEM4LOAD26SM100_TMEM_LOAD_32dp32b16xES13_NS14_INS15_ILi2ELi4ELi3EEES18_NSU_INSB_IJNSC_ILi8EEES1P_EEENSB_IJS1P_SD_EEEEEEENSA_39AutoVectorizingCopyWithAssumedAlignmentILi128EEENSA_14SM90_TMA_STOREES29_S2B_S2B_EEEvvEEEEvNT_6ParamsE,@"STO_CUDA_ENTRY STV_DEFAULT"
_ZN7cutlass13device_kernelINS_4conv6kernel13ConvUniversalINS1_16ConvProblemShapeILNS1_8OperatorE2ELi3EEENS1_10collective14CollectiveConvINS1_47MainloopSm100TmaUmmaWarpSpecializedImplicitGemmILS5_2ELi3ELi3ELi1ELi2EN4cute5tupleIJNSA_1CILi1EEESD_SD_EEEEENSB_IJNSC_ILi128EEENSB_IJSG_EEENSB_IJNSC_ILi64EEEEEEEEENS_10tfloat32_tESL_NSA_8TiledMMAINSA_8MMA_AtomIJNSA_17SM100_MMA_TF32_SSISL_SL_fLi128ELi128ELNSA_4UMMA5MajorE1ELSQ_1ELNSP_7ScaleInE0ELSR_0EEEEEENSA_6LayoutISE_NSB_IJNSC_ILi0EEESV_SV_EEEEENSB_IJNSA_10UnderscoreESY_SY_EEEEENS7_6detail27Sm100ImplicitGemmTileTraitsINSA_13SM90_TMA_LOADENSA_14ComposedLayoutINSA_7SwizzleILi2ELi5ELi2EEENSA_18smem_ptr_flag_bitsILi32EEENSU_INSB_IJNSC_ILi32EEENSC_ILi4EEEEEENSB_IJSD_S19_EEEEEEEvEENS12_INSA_20SM90_TMA_LOAD_IM2COLES1E_vEEEENS_8epilogue10collective18CollectiveEpilogueINS1J_23Sm100TmaWarpSpecializedILi4ELi2ELi16ELb1ELb0EEEJSK_NSB_IJNSU_ISG_SD_EENSU_INSC_ILi16EEESD_EEEEESL_NSB_IJlNSB_IJSD_lllEEESV_EEESL_S1T_NS1J_6fusion15FusionCallbacksIS1N_NS1U_17LinearCombinationISL_fSL_fLNS_15FloatRoundStyleE2EEESK_S1R_JEEENSA_5SM1004TMEM4LOAD26SM100_TMEM_LOAD_32dp32b16xES13_NS14_INS15_ILi2ELi4ELi3EEES18_NSU_INSB_IJNSC_ILi8EEES1P_EEENSB_IJS1P_SD_EEEEEEENSA_39AutoVectorizingCopyWithAssumedAlignmentILi128EEENSA_14SM90_TMA_STOREES29_S2B_S2B_EEEvvEEEEvNT_6ParamsE:
[----:B------:R-:W1:Y:S01]  /*0000*/  LDC R1, c[0x0][0x37c] ;  /* 0x0000df00ff017b82 */ /* 0x000e620000000800 */
[----:B------:R-:W2:Y:S01]  /*0010*/  S2R R68, SR_TID.X ;  /* 0x0000000000447919 */ /* 0x000ea20000002100 */
[----:B------:R-:W3:Y:S01]  /*0020*/  LDCU.64 UR8, c[0x0][0x990] ;  /* 0x00013200ff0877ac */ /* 0x000ee20008000a00 */
[----:B-1----:R-:W-:Y:S01]  /*0030*/  VIADD R1, R1, 0xfffffff8 ;  /* 0xfffffff801017836 */ /* 0x002fe20000000000 */
[----:B------:R-:W-:Y:S02]  /*0040*/  PRMT R70, RZ, 0x7610, R70 ;  /* 0x00007610ff467816 */ /* 0x000fe40000000046 */
[----:B------:R-:W-:Y:S01]  /*0050*/  ELECT P3, URZ, PT ;  /* 0x0000000000ff782f */ /* 0x000fe20003860000 */
[----:B---3--:R-:W-:-:S04]  /*0060*/  UISETP.NE.U32.AND UP0, UPT, UR8, URZ, UPT ;  /* 0x000000ff0800728c */ /* 0x008fc8000bf05070 */
[----:B------:R-:W-:Y:S01]  /*0070*/  UISETP.NE.AND.EX UP0, UPT, UR9, URZ, UPT, UP0 ;  /* 0x000000ff0900728c */ /* 0x000fe2000bf05300 */
[----:B--2---:R-:W-:-:S05]  /*0080*/  SHF.R.U32.HI R71, RZ, 0x5, R68 ;  /* 0x00000005ff477819 */ /* 0x004fca0000011644 */
[----:B------:R-:W1:Y:S02]  /*0090*/  SHFL.IDX PT, R0, R71, RZ, 0x1f ;  /* 0x00001fff47007589 */ /* 0x000e6400000e0000 */
[----:B-1----:R-:W-:Y:S01]  /*00a0*/  R2UR UR17, R0 ;  /* 0x00000000001172ca */ /* 0x002fe200000e0000 */
[----:B------:R-:W-:-:S14]  /*00b0*/  BRA.U UP0, `(.L_x_0) ;  /* 0x0000000100307547 */ /* 0x000fdc000b800000 */
[----:B------:R-:W1:Y:S02]  /*00c0*/  LDCU.64 UR4, c[0x0][0x988] ;  /* 0x00013100ff0477ac */ /* 0x000e640008000a00 */
[----:B-1----:R-:W-:-:S04]  /*00d0*/  UISETP.NE.U32.AND UP0, UPT, UR4, URZ, UPT ;  /* 0x000000ff0400728c */ /* 0x002fc8000bf05070 */
[----:B------:R-:W-:-:S09]  /*00e0*/  UISETP.NE.AND.EX UP0, UPT, UR5, URZ, UPT, UP0 ;  /* 0x000000ff0500728c */ /* 0x000fd2000bf05300 */
[----:B------:R-:W-:Y:S05]  /*00f0*/  BRA.U !UP0, `(.L_x_1) ;  /* 0x0000000108147547 */ /* 0x000fea000b800000 */
[----:B------:R-:W1:Y:S01]  /*0100*/  LDC.64 R2, c[0x0][0x988] ;  /* 0x00026200ff027b82 */ /* 0x000e620000000a00 */
[----:B------:R-:W1:Y:S02]  /*0110*/  LDCU.64 UR4, c[0x0][0x358] ;  /* 0x00006b00ff0477ac */ /* 0x000e640008000a00 */
[----:B-1----:R1:W5:Y:S01]  /*0120*/  LDG.E R27, desc[UR4][R2.64] ;  /* 0x00000004021b7981 */ /* 0x002362000c1e1900 */
[----:B------:R-:W-:Y:S01]  /*0130*/  HFMA2 R70, -RZ, RZ, 0, 5.9604644775390625e-08 ;  /* 0x00000001ff467431 */ /* 0x000fe200000001ff */
[----:B------:R-:W-:Y:S05]  /*0140*/  BRA `(.L_x_0) ;  /* 0x00000000000c7947 */ /* 0x000fea0003800000 */
.L_x_1:
[----:B------:R-:W1:Y:S01]  /*0150*/  LDCU UR4, c[0x0][0x980] ;  /* 0x00013000ff0477ac */ /* 0x000e620008000800 */
[----:B------:R-:W-:Y:S01]  /*0160*/  HFMA2 R70, -RZ, RZ, 0, 5.9604644775390625e-08 ;  /* 0x00000001ff467431 */ /* 0x000fe200000001ff */
[----:B-1----:R-:W-:-:S07]  /*0170*/  MOV R27, UR4 ;  /* 0x00000004001b7c02 */ /* 0x002fce0008000f00 */
.L_x_0:
[----:B------:R-:W2:Y:S02]  /*0180*/  LDCU.64 UR4, c[0x0][0x9b0] ;  /* 0x00013600ff0477ac */ /* 0x000ea40008000a00 */
[----:B--2---:R-:W-:-:S04]  /*0190*/  UISETP.NE.U32.AND UP0, UPT, UR4, URZ, UPT ;  /* 0x000000ff0400728c */ /* 0x004fc8000bf05070 */
[----:B------:R-:W-:-:S09]  /*01a0*/  UISETP.NE.AND.EX UP0, UPT, UR5, URZ, UPT, UP0 ;  /* 0x000000ff0500728c */ /* 0x000fd2000bf05300 */
[----:B------:R-:W-:Y:S05]  /*01b0*/  BRA.U UP0, `(.L_x_2) ;  /* 0x0000000100287547 */ /* 0x000fea000b800000 */
[----:B------:R-:W2:Y:S02]  /*01c0*/  LDCU.64 UR4, c[0x0][0x9a8] ;  /* 0x00013500ff0477ac */ /* 0x000ea40008000a00 */
[----:B--2---:R-:W-:-:S04]  /*01d0*/  UISETP.NE.U32.AND UP0, UPT, UR4, URZ, UPT ;  /* 0x000000ff0400728c */ /* 0x004fc8000bf05070 */
[----:B------:R-:W-:-:S09]  /*01e0*/  UISETP.NE.AND.EX UP0, UPT, UR5, URZ, UPT, UP0 ;  /* 0x000000ff0500728c */ /* 0x000fd2000bf05300 */
[----:B------:R-:W-:Y:S05]  /*01f0*/  BRA.U !UP0, `(.L_x_3) ;  /* 0x0000000108107547 */ /* 0x000fea000b800000 */
[----:B------:R-:W2:Y:S01]  /*0200*/  LDC.64 R24, c[0x0][0x9a8] ;  /* 0x00026a00ff187b82 */ /* 0x000ea20000000a00 */
[----:B------:R-:W2:Y:S02]  /*0210*/  LDCU.64 UR4, c[0x0][0x358] ;  /* 0x00006b00ff0477ac */ /* 0x000ea40008000a00 */
[----:B--2---:R2:W5:Y:S01]  /*0220*/  LDG.E R24, desc[UR4][R24.64] ;  /* 0x0000000418187981 */ /* 0x004562000c1e1900 */
[----:B------:R-:W-:Y:S05]  /*0230*/  BRA `(.L_x_2) ;  /* 0x0000000000087947 */ /* 0x000fea0003800000 */
.L_x_3:
[----:B------:R-:W2:Y:S02]  /*0240*/  LDCU UR4, c[0x0][0x9a0] ;  /* 0x00013400ff0477ac */ /* 0x000ea40008000800 */
[----:B--2---:R-:W-:Y:S02]  /*0250*/  MOV R24, UR4 ;  /* 0x0000000400187c02 */ /* 0x004fe40008000f00 */
.L_x_2:
[----:B------:R-:W-:Y:S01]  /*0260*/  IMAD.U32 R0, RZ, RZ, UR17 ;  /* 0x00000011ff007e24 */ /* 0x000fe2000f8e00ff */
[----:B------:R-:W-:Y:S04]  /*0270*/  BSSY.RECONVERGENT B0, `(.L_x_4) ;  /* 0x000000c000007945 */ /* 0x000fe80003800200 */
[C---:B------:R-:W-:Y:S02]  /*0280*/  ISETP.NE.OR P1, PT, R0.reuse, 0x1, !P3 ;  /* 0x000000010000780c */ /* 0x040fe40005f25670 */
[----:B------:R-:W-:-:S11]  /*0290*/  ISETP.NE.OR P0, PT, R0, 0x3, !P3 ;  /* 0x000000030000780c */ /* 0x000fd60005f05670 */
[----:B------:R-:W-:Y:S05]  /*02a0*/  @P1 BRA `(.L_x_5) ;  /* 0x0000000000201947 */ /* 0x000fea0003800000 */
[----:B------:R-:W3:Y:S02]  /*02b0*/  LDCU.64 UR4, c[0x0][0x348] ;  /* 0x00006900ff0477ac */ /* 0x000ee40008000a00 */
[----:B---3--:R-:W-:Y:S02]  /*02c0*/  UIADD3 UR6, UP1, UPT, UR4, 0x80, URZ ;  /* 0x0000008004067890 */ /* 0x008fe4000ff3e0ff */
[----:B------:R-:W-:Y:S02]  /*02d0*/  UIADD3 UR4, UP0, UPT, UR4, 0x180, URZ ;  /* 0x0000018004047890 */ /* 0x000fe4000ff1e0ff */
[----:B------:R-:W-:Y:S02]  /*02e0*/  UIADD3.X UR7, UPT, UPT, URZ, UR5, URZ, UP1, !UPT ;  /* 0x00000005ff077290 */ /* 0x000fe40008ffe4ff */
[----:B------:R-:W-:-:S07]  /*02f0*/  UIADD3.X UR5, UPT, UPT, URZ, UR5, URZ, UP0, !UPT ;  /* 0x00000005ff057290 */ /* 0x000fce00087fe4ff */
[----:B------:R3:W-:Y:S02]  /*0300*/  UTMACCTL.PF [UR6] ;  /* 0x00000000060079b9 */ /* 0x0007e40008040000 */
[----:B------:R3:W-:Y:S02]  /*0310*/  UTMACCTL.PF [UR4] ;  /* 0x00000000040079b9 */ /* 0x0007e40008040000 */
[----:B---3--:R-:W-:Y:S01]  /*0320*/  NOP ;  /* 0x0000000000007918 */ /* 0x008fe20000000000 */
.L_x_5:
[----:B------:R-:W-:Y:S05]  /*0330*/  BSYNC.RECONVERGENT B0 ;  /* 0x0000000000007941 */ /* 0x000fea0003800200 */
.L_x_4:
[----:B------:R-:W-:Y:S04]  /*0340*/  BSSY.RECONVERGENT B0, `(.L_x_6) ;  /* 0x000000a000007945 */ /* 0x000fe80003800200 */
        /* <DEDUP_REMOVED lines=9> */
.L_x_7:
[----:B------:R-:W-:Y:S05]  /*03e0*/  BSYNC.RECONVERGENT B0 ;  /* 0x0000000000007941 */ /* 0x000fea0003800200 */
.L_x_6:
[----:B------:R-:W3:Y:S01]  /*03f0*/  LDCU.64 UR4, c[0x0][0x988] ;  /* 0x00013100ff0477ac */ /* 0x000ee20008000a00 */
[----:B------:R-:W-:Y:S02]  /*0400*/  UISETP.EQ.U32.AND UP1, UPT, UR8, URZ, UPT ;  /* 0x000000ff0800728c */ /* 0x000fe4000bf22070 */
[----:B------:R-:W-:Y:S02]  /*0410*/  UPLOP3.LUT UP3, UPT, UPT, UPT, UPT, 0x80, 0x8 ;  /* 0x000000000008789c */ /* 0x000fe40003f6f070 */
[----:B---3--:R-:W-:-:S04]  /*0420*/  UISETP.NE.U32.AND UP0, UPT, UR4, URZ, UPT ;  /* 0x000000ff0400728c */ /* 0x008fc8000bf05070 */
[----:B------:R-:W-:-:S04]  /*0430*/  UISETP.NE.AND.EX UP2, UPT, UR5, URZ, UPT, UP0 ;  /* 0x000000ff0500728c */ /* 0x000fc8000bf45300 */
[----:B------:R-:W-:-:S04]  /*0440*/  UISETP.EQ.OR.EX UP4, UPT, UR9, URZ, !UP2, UP1 ;  /* 0x000000ff0900728c */ /* 0x000fc8000d782710 */
[----:B------:R-:W-:-:S06]  /*0450*/  UP2UR UR4, UPR, URZ, 0x10 ;  /* 0x00000010ff047883 */ /* 0x000fcc0008000000 */
[----:B------:R-:W-:Y:S01]  /*0460*/  MOV R76, UR4 ;  /* 0x00000004004c7c02 */ /* 0x000fe20008000f00 */
[----:B------:R-:W-:Y:S06]  /*0470*/  BRA.U !UP4, `(.L_x_8) ;  /* 0x000000010c207547 */ /* 0x000fec000b800000 */
[----:B------:R-:W-:Y:S01]  /*0480*/  UISETP.NE.U32.AND UP0, UPT, UR8, URZ, UPT ;  /* 0x000000ff0800728c */ /* 0x000fe2000bf05070 */
[----:B-----5:R-:W-:Y:S01]  /*0490*/  FSETP.NEU.AND P0, PT, R27, RZ, PT ;  /* 0x000000ff1b00720b */ /* 0x020fe20003f0d000 */
[----:B------:R-:W-:Y:S02]  /*04a0*/  USEL UR4, URZ, 0xffffffff, UP2 ;  /* 0xffffffffff047887 */ /* 0x000fe40009000000 */
[----:B------:R-:W-:-:S10]  /*04b0*/  UISETP.NE.AND.EX UP1, UPT, UR9, URZ, UPT, UP0 ;  /* 0x000000ff0900728c */ /* 0x000fd4000bf25300 */
[----:B------:R-:W-:Y:S01]  /*04c0*/  VOTEU.ANY UP0, P0 ;  /* 0x0000000000ff7886 */ /* 0x000fe20000000100 */
[----:B------:R-:W-:-:S04]  /*04d0*/  @!UP1 USEL UR4, URZ, 0xffffffff, UP0 ;  /* 0xffffffffff049887 */ /* 0x000fc80008000000 */
[----:B------:R-:W-:-:S04]  /*04e0*/  ULOP3.LUT UR4, UR4, 0x1, URZ, 0xc0, !UPT ;  /* 0x0000000104047892 */ /* 0x000fc8000f8ec0ff */
[----:B------:R-:W-:-:S11]  /*04f0*/  UISETP.NE.U32.AND UP3, UPT, UR4, 0x1, UPT ;  /* 0x000000010400788c */ /* 0x000fd6000bf65070 */
.L_x_8:
[----:B-1----:R-:W1:Y:S01]  /*0500*/  SHFL.IDX PT, R2, R71, RZ, 0x1f ;  /* 0x00001fff47027589 */ /* 0x002e6200000e0000 */
[----:B------:R-:W-:-:S04]  /*0510*/  UISETP.NE.AND UP0, UPT, UR17, 0x2, UPT ;  /* 0x000000021100788c */ /* 0x000fc8000bf05270 */
[----:B------:R-:W-:Y:S01]  /*0520*/  USEL UR70, URZ, 0x1, UP0 ;  /* 0x00000001ff467887 */ /* 0x000fe20008000000 */
[----:B-1----:R-:W-:-:S13]  /*0530*/  ISETP.NE.AND P0, PT, R2, RZ, PT ;  /* 0x000000ff0200720c */ /* 0x002fda0003f05270 */
[----:B------:R-:W-:Y:S05]  /*0540*/  @P0 BRA `(.L_x_9) ;  /* 0x0000000000400947 */ /* 0x000fea0003800000 */
[----:B------:R-:W1:Y:S01]  /*0550*/  S2UR UR4, SR_CgaCtaId ;  /* 0x00000000000479c3 */ /* 0x000e620000008800 */
[----:B------:R-:W-:Y:S01]  /*0560*/  UMOV UR5, 0x400 ;  /* 0x0000040000057882 */ /* 0x000fe20000000000 */
[----:B------:R-:W-:Y:S01]  /*0570*/  UMOV UR6, 0x1 ;  /* 0x0000000100067882 */ /* 0x000fe20000000000 */
[----:B------:R-:W-:Y:S01]  /*0580*/  ELECT P0, URZ, PT ;  /* 0x0000000000ff782f */ /* 0x000fe20003800000 */
[----:B------:R-:W-:-:S04]  /*0590*/  UIADD3 UR6, UPT, UPT, -UR6, 0x100000, URZ ;  /* 0x0010000006067890 */ /* 0x000fc8000fffe1ff */
[----:B------:R-:W-:Y:S02]  /*05a0*/  USHF.L.U32 UR7, UR6, 0xb, URZ ;  /* 0x0000000b06077899 */ /* 0x000fe400080006ff */
[----:B------:R-:W-:Y:S02]  /*05b0*/  USHF.L.U32 UR6, UR6, 0x1, URZ ;  /* 0x0000000106067899 */ /* 0x000fe400080006ff */
[----:B-1----:R-:W-:Y:S01]  /*05c0*/  ULEA UR4, UR4, UR5, 0x18 ;  /* 0x0000000504047291 */ /* 0x002fe2000f8ec0ff */
[----:B------:R-:W1:Y:S11]  /*05d0*/  FENCE.VIEW.ASYNC.S ;  /* 0x00000000000073c6 */ /* 0x000e760000000000 */
[----:B-1----:R1:W3:Y:S01]  /*05e0*/  SYNCS.EXCH.64 URZ, [UR4], UR6 ;  /* 0x0000000604ff75b2 */ /* 0x0022e20008000100 */
[----:B------:R1:W4:Y:S01]  /*05f0*/  SYNCS.EXCH.64 URZ, [UR4+0x18], UR6 ;  /* 0x0000180604ff75b2 */ /* 0x0003220008000100 */
[----:B------:R1:W1:Y:S01]  /*0600*/  SYNCS.EXCH.64 URZ, [UR4+0x8], UR6 ;  /* 0x0000080604ff75b2 */ /* 0x0002620008000100 */
[----:B------:R1:W1:Y:S01]  /*0610*/  SYNCS.EXCH.64 URZ, [UR4+0x20], UR6 ;  /* 0x0000200604ff75b2 */ /* 0x0002620008000100 */
[----:B------:R1:W1:Y:S01]  /*0620*/  SYNCS.EXCH.64 URZ, [UR4+0x10], UR6 ;  /* 0x0000100604ff75b2 */ /* 0x0002620008000100 */
[----:B------:R1:W1:Y:S01]  /*0630*/  SYNCS.EXCH.64 URZ, [UR4+0x28], UR6 ;  /* 0x0000280604ff75b2 */ /* 0x0002620008000100 */
[----:B------:R-:W-:Y:S01]  /*0640*/  NOP ;  /* 0x0000000000007918 */ /* 0x000fe20000000000 */
.L_x_9:
[----:B------:R-:W2:Y:S01]  /*0650*/  SHFL.IDX PT, R2, R71, RZ, 0x1f ;  /* 0x00001fff47027589 */ /* 0x000ea200000e0000 */
[----:B------:R-:W-:Y:S01]  /*0660*/  NOP ;  /* 0x0000000000007918 */ /* 0x000fe20000000000 */
[----:B--2---:R-:W-:-:S13]  /*0670*/  ISETP.NE.AND P0, PT, R2, 0x1, PT ;  /* 0x000000010200780c */ /* 0x004fda0003f05270 */
[----:B------:R-:W-:Y:S05]  /*0680*/  @P0 BRA `(.L_x_10) ;  /* 0x0000000000580947 */ /* 0x000fea0003800000 */
[----:B-1----:R-:W1:Y:S01]  /*0690*/  S2UR UR4, SR_CgaCtaId ;  /* 0x00000000000479c3 */ /* 0x002e620000008800 */
[----:B------:R-:W-:Y:S01]  /*06a0*/  UMOV UR5, 0x400 ;  /* 0x0000040000057882 */ /* 0x000fe20000000000 */
[----:B------:R-:W-:Y:S01]  /*06b0*/  UMOV UR8, 0x20 ;  /* 0x0000002000087882 */ /* 0x000fe20000000000 */
[----:B------:R-:W-:Y:S01]  /*06c0*/  UMOV UR6, 0x80 ;  /* 0x0000008000067882 */ /* 0x000fe20000000000 */
[----:B------:R-:W-:-:S04]  /*06d0*/  UIADD3 UR8, UPT, UPT, -UR8, 0x100000, URZ ;  /* 0x0010000008087890 */ /* 0x000fc8000fffe1ff */
[----:B------:R-:W-:Y:S02]  /*06e0*/  USHF.L.U32 UR9, UR8, 0xb, URZ ;  /* 0x0000000b08097899 */ /* 0x000fe400080006ff */
[----:B------:R-:W-:Y:S02]  /*06f0*/  USHF.L.U32 UR8, UR8, 0x1, URZ ;  /* 0x0000000108087899 */ /* 0x000fe400080006ff */
[----:B------:R-:W-:-:S04]  /*0700*/  UIADD3 UR6, UPT, UPT, -UR6, 0x100000, URZ ;  /* 0x0010000006067890 */ /* 0x000fc8000fffe1ff */
[----:B------:R-:W-:Y:S02]  /*0710*/  USHF.L.U32 UR7, UR6, 0xb, URZ ;  /* 0x0000000b06077899 */ /* 0x000fe400080006ff */
[----:B------:R-:W-:Y:S01]  /*0720*/  USHF.L.U32 UR6, UR6, 0x1, URZ ;  /* 0x0000000106067899 */ /* 0x000fe200080006ff */
[----:B------:R-:W-:Y:S01]  /*0730*/  ELECT P0, URZ, PT ;  /* 0x0000000000ff782f */ /* 0x000fe20003800000 */
[----:B-1----:R-:W-:Y:S01]  /*0740*/  ULEA UR4, UR4, UR5, 0x18 ;  /* 0x0000000504047291 */ /* 0x002fe2000f8ec0ff */
[----:B------:R-:W1:Y:S11]  /*0750*/  FENCE.VIEW.ASYNC.S ;  /* 0x00000000000073c6 */ /* 0x000e760000000000 */
[----:B-1----:R2:W1:Y:S01]  /*0760*/  SYNCS.EXCH.64 URZ, [UR4+0x30], UR8 ;  /* 0x0000300804ff75b2 */ /* 0x0024620008000100 */
[----:B------:R2:W1:Y:S01]  /*0770*/  SYNCS.EXCH.64 URZ, [UR4+0x50], UR6 ;  /* 0x0000500604ff75b2 */ /* 0x0004620008000100 */
[----:B------:R2:W1:Y:S01]  /*0780*/  SYNCS.EXCH.64 URZ, [UR4+0x38], UR8 ;  /* 0x0000380804ff75b2 */ /* 0x0004620008000100 */
[----:B------:R2:W1:Y:S01]  /*0790*/  SYNCS.EXCH.64 URZ, [UR4+0x58], UR6 ;  /* 0x0000580604ff75b2 */ /* 0x0004620008000100 */
[----:B------:R2:W1:Y:S01]  /*07a0*/  SYNCS.EXCH.64 URZ, [UR4+0x40], UR8 ;  /* 0x0000400804ff75b2 */ /* 0x0004620008000100 */
[----:B------:R2:W1:Y:S01]  /*07b0*/  SYNCS.EXCH.64 URZ, [UR4+0x60], UR6 ;  /* 0x0000600604ff75b2 */ /* 0x0004620008000100 */
[----:B------:R2:W1:Y:S01]  /*07c0*/  SYNCS.EXCH.64 URZ, [UR4+0x48], UR8 ;  /* 0x0000480804ff75b2 */ /* 0x0004620008000100 */
[----:B------:R2:W1:Y:S02]  /*07d0*/  SYNCS.EXCH.64 URZ, [UR4+0x68], UR6 ;  /* 0x0000680604ff75b2 */ /* 0x0004640008000100 */
[----:B--2---:R-:W-:Y:S01]  /*07e0*/  NOP ;  /* 0x0000000000007918 */ /* 0x004fe20000000000 */
.L_x_10:
[----:B------:R-:W2:Y:S01]  /*07f0*/  SHFL.IDX PT, R2, R71, RZ, 0x1f ;  /* 0x00001fff47027589 */ /* 0x000ea200000e0000 */
[----:B------:R-:W-:Y:S01]  /*0800*/  NOP ;  /* 0x0000000000007918 */ /* 0x000fe20000000000 */
[----:B--2---:R-:W-:-:S13]  /*0810*/  ISETP.NE.AND P0, PT, R2, 0x3, PT ;  /* 0x000000030200780c */ /* 0x004fda0003f05270 */
[----:B------:R-:W-:Y:S05]  /*0820*/  @P0 BRA `(.L_x_11) ;  /* 0x0000000000300947 */ /* 0x000fea0003800000 */
[----:B-1----:R-:W1:Y:S01]  /*0830*/  S2UR UR4, SR_CgaCtaId ;  /* 0x00000000000479c3 */ /* 0x002e620000008800 */
[----:B------:R-:W-:Y:S01]  /*0840*/  UMOV UR6, 0x400 ;  /* 0x0000040000067882 */ /* 0x000fe20000000000 */
[----:B------:R-:W-:Y:S01]  /*0850*/  UMOV UR5, 0x20 ;  /* 0x0000002000057882 */ /* 0x000fe20000000000 */
[----:B------:R-:W-:Y:S01]  /*0860*/  ELECT P0, URZ, PT ;  /* 0x0000000000ff782f */ /* 0x000fe20003800000 */
[----:B-1----:R-:W-:Y:S02]  /*0870*/  ULEA UR6, UR4, UR6, 0x18 ;  /* 0x0000000604067291 */ /* 0x002fe4000f8ec0ff */
[----:B------:R-:W-:-:S04]  /*0880*/  UIADD3 UR4, UPT, UPT, -UR5, 0x100000, URZ ;  /* 0x0010000005047890 */ /* 0x000fc8000fffe1ff */
[----:B------:R-:W-:Y:S02]  /*0890*/  USHF.L.U32 UR5, UR4, 0xb, URZ ;  /* 0x0000000b04057899 */ /* 0x000fe400080006ff */
[----:B------:R-:W-:Y:S01]  /*08a0*/  USHF.L.U32 UR4, UR4, 0x1, URZ ;  /* 0x0000000104047899 */ /* 0x000fe200080006ff */
[----:B------:R-:W1:Y:S11]  /*08b0*/  FENCE.VIEW.ASYNC.S ;  /* 0x00000000000073c6 */ /* 0x000e760000000000 */
[----:B-1----:R2:W1:Y:S01]  /*08c0*/  SYNCS.EXCH.64 URZ, [UR6+0x70], UR4 ;  /* 0x0000700406ff75b2 */ /* 0x0024620008000100 */
[----:B------:R2:W1:Y:S02]  /*08d0*/  SYNCS.EXCH.64 URZ, [UR6+0x78], UR4 ;  /* 0x0000780406ff75b2 */ /* 0x0004640008000100 */
[----:B--2---:R-:W-:Y:S01]  /*08e0*/  NOP ;  /* 0x0000000000007918 */ /* 0x004fe20000000000 */
.L_x_11:
[----:B------:R-:W2:Y:S01]  /*08f0*/  SHFL.IDX PT, R2, R71, RZ, 0x1f ;  /* 0x00001fff47027589 */ /* 0x000ea200000e0000 */
[----:B------:R-:W-:Y:S01]  /*0900*/  NOP ;  /* 0x0000000000007918 */ /* 0x000fe20000000000 */
[----:B--2---:R-:W-:-:S13]  /*0910*/  ISETP.NE.AND P0, PT, R2, 0x4, PT ;  /* 0x000000040200780c */ /* 0x004fda0003f05270 */
[----:B------:R-:W-:Y:S05]  /*0920*/  @P0 BRA `(.L_x_12) ;  /* 0x0000000000440947 */ /* 0x000fea0003800000 */
[----:B-1----:R-:W1:Y:S01]  /*0930*/  S2UR UR6, SR_CgaCtaId ;  /* 0x00000000000679c3 */ /* 0x002e620000008800 */
[----:B------:R-:W-:Y:S01]  /*0940*/  UMOV UR4, 0x100 ;  /* 0x0000010000047882 */ /* 0x000fe20000000000 */
[----:B------:R-:W-:Y:S01]  /*0950*/  UMOV UR5, 0x400 ;  /* 0x0000040000057882 */ /* 0x000fe20000000000 */
[----:B------:R-:W-:Y:S01]  /*0960*/  USEL UR4, UR4, 0xe0, UP3 ;  /* 0x000000e004047887 */ /* 0x000fe20009800000 */
[----:B------:R-:W-:Y:S01]  /*0970*/  UMOV UR8, 0x1 ;  /* 0x0000000100087882 */ /* 0x000fe20000000000 */
[----:B------:R-:W-:Y:S01]  /*0980*/  ELECT P0, URZ, PT ;  /* 0x0000000000ff782f */ /* 0x000fe20003800000 */
[----:B------:R-:W-:-:S04]  /*0990*/  UIADD3 UR8, UPT, UPT, -UR8, 0x100000, URZ ;  /* 0x0010000008087890 */ /* 0x000fc8000fffe1ff */
[----:B------:R-:W-:Y:S02]  /*09a0*/  USHF.L.U32 UR9, UR8, 0xb, URZ ;  /* 0x0000000b08097899 */ /* 0x000fe400080006ff */
[----:B------:R-:W-:Y:S02]  /*09b0*/  USHF.L.U32 UR8, UR8, 0x1, URZ ;  /* 0x0000000108087899 */ /* 0x000fe400080006ff */
[----:B-1----:R-:W-:Y:S02]  /*09c0*/  ULEA UR6, UR6, UR5, 0x18 ;  /* 0x0000000506067291 */ /* 0x002fe4000f8ec0ff */
[----:B------:R-:W-:-:S04]  /*09d0*/  UIADD3 UR4, UPT, UPT, -UR4, 0x100000, URZ ;  /* 0x0010000004047890 */ /* 0x000fc8000fffe1ff */
[----:B------:R-:W-:Y:S02]  /*09e0*/  USHF.L.U32 UR5, UR4, 0xb, URZ ;  /* 0x0000000b04057899 */ /* 0x000fe400080006ff */
[----:B------:R-:W-:Y:S01]  /*09f0*/  USHF.L.U32 UR4, UR4, 0x1, URZ ;  /* 0x0000000104047899 */ /* 0x000fe200080006ff */
[----:B------:R-:W1:Y:S03]  /*0a00*/  FENCE.VIEW.ASYNC.S ;  /* 0x00000000000073c6 */ /* 0x000e660000000000 */
[----:B-1----:R2:W1:Y:S08]  /*0a10*/  SYNCS.EXCH.64 URZ, [UR6+0x80], UR8 ;  /* 0x0000800806ff75b2 */ /* 0x0024700008000100 */
[----:B------:R2:W1:Y:S02]  /*0a20*/  SYNCS.EXCH.64 URZ, [UR6+0x88], UR4 ;  /* 0x0000880406ff75b2 */ /* 0x0004640008000100 */
[----:B--2---:R-:W-:Y:S01]  /*0a30*/  NOP ;  /* 0x0000000000007918 */ /* 0x004fe20000000000 */
.L_x_12:
[----:B------:R-:W2:Y:S01]  /*0a40*/  SHFL.IDX PT, R2, R71, RZ, 0x1f ;  /* 0x00001fff47027589 */ /* 0x000ea200000e0000 */
[----:B------:R-:W1:Y:S01]  /*0a50*/  S2UR UR21, SR_CTAID.X ;  /* 0x00000000001579c3 */ /* 0x000e620000002500 */
[----:B------:R-:W-:-:S07]  /*0a60*/  NOP ;  /* 0x0000000000007918 */ /* 0x000fce0000000000 */
[----:B------:R-:W1:Y:S01]  /*0a70*/  S2UR UR16, SR_CTAID.Y ;  /* 0x00000000001079c3 */ /* 0x000e620000002600 */
[----:B--2---:R-:W-:-:S13]  /*0a80*/  ISETP.NE.AND P0, PT, R2, 0x5, PT ;  /* 0x000000050200780c */ /* 0x004fda0003f05270 */
[----:B-1----:R-:W-:Y:S05]  /*0a90*/  @P0 BRA `(.L_x_13) ;  /* 0x0000000000480947 */ /* 0x002fea0003800000 */
[----:B------:R-:W1:Y:S01]  /*0aa0*/  S2UR UR4, SR_CgaCtaId ;  /* 0x00000000000479c3 */ /* 0x000e620000008800 */
        /* <DEDUP_REMOVED lines=12> */
[----:B-1----:R1:W2:Y:S01]  /*0b70*/  SYNCS.EXCH.64 URZ, [UR4+0x90], UR8 ;  /* 0x0000900804ff75b2 */ /* 0x0022a20008000100 */
[----:B------:R1:W1:Y:S01]  /*0b80*/  SYNCS.EXCH.64 URZ, [UR4+0xa0], UR6 ;  /* 0x0000a00604ff75b2 */ /* 0x0002620008000100 */
[----:B------:R1:W1:Y:S01]  /*0b90*/  SYNCS.EXCH.64 URZ, [UR4+0x98], UR8 ;  /* 0x0000980804ff75b2 */ /* 0x0002620008000100 */
[----:B------:R1:W1:Y:S01]  /*0ba0*/  SYNCS.EXCH.64 URZ, [UR4+0xa8], UR6 ;  /* 0x0000a80604ff75b2 */ /* 0x0002620008000100 */
[----:B------:R-:W-:Y:S01]  /*0bb0*/  NOP ;  /* 0x0000000000007918 */ /* 0x000fe20000000000 */
.L_x_13:
[----:B------:R-:W-:-:S05]  /*0bc0*/  CS2R.32 R64, SR_CgaSize ;  /* 0x0000000000407805 */ /* 0x000fca0000008a00 */
[----:B------:R-:W-:-:S05]  /*0bd0*/  IMAD R64, R64, -0xa0, RZ ;  /* 0xffffff6040407824 */ /* 0x000fca00078e02ff */
[----:B------:R-:W-:-:S14]  /*0be0*/  R2UR UR5, R64 ;  /* 0x00000000400572ca */ /* 0x000fdc00000e0000 */
[----:B------:R-:W3:Y:S01]  /*0bf0*/  LDCU UR5, c[0x0][UR5+0x2b0] ;  /* 0x00005600050577ac */ /* 0x000ee20008000800 */
[----:B------:R-:W-:Y:S02]  /*0c00*/  I2FP.F32.U32 R5, UR21 ;  /* 0x0000001500057c45 */ /* 0x000fe40008201000 */
[----:B------:R-:W-:-:S05]  /*0c10*/  CS2R.32 R3, SR_CgaSize ;  /* 0x0000000000037805 */ /* 0x000fca0000008a00 */
[----:B------:R-:W-:-:S06]  /*0c20*/  IMAD R3, R3, -0xa0, RZ ;  /* 0xffffff6003037824 */ /* 0x000fcc00078e02ff */
[----:B------:R-:W4:Y:S01]  /*0c30*/  LDC R3, c[0x0][R3+0x2a0] ;  /* 0x0000a80003037b82 */ /* 0x000f220000000800 */
[----:B------:R-:W-:Y:S02]  /*0c40*/  I2FP.F32.U32 R4, UR16 ;  /* 0x0000001000047c45 */ /* 0x000fe40008201000 */
[----:B------:R-:W-:-:S05]  /*0c50*/  CS2R.32 R64, SR_CgaSize ;  /* 0x0000000000407805 */ /* 0x000fca0000008a00 */
[----:B------:R-:W-:-:S05]  /*0c60*/  IMAD R64, R64, -0xa0, RZ ;  /* 0xffffff6040407824 */ /* 0x000fca00078e02ff */
[----:B-1----:R-:W-:-:S14]  /*0c70*/  R2UR UR4, R64 ;  /* 0x00000000400472ca */ /* 0x002fdc00000e0000 */
[----:B------:R-:W1:Y:S01]  /*0c80*/  LDCU UR4, c[0x0][UR4+0x2b4] ;  /* 0x00005680040477ac */ /* 0x000e620008000800 */
[----:B------:R-:W-:Y:S01]  /*0c90*/  NOP ;  /* 0x0000000000007918 */ /* 0x000fe20000000000 */
[----:B------:R-:W2:Y:S01]  /*0ca0*/  LDCU UR20, c[0x0][0xc24] ;  /* 0x00018480ff1477ac */ /* 0x000ea20008000800 */
[----:B------:R-:W-:-:S05]  /*0cb0*/  CS2R.32 R2, SR_CgaSize ;  /* 0x0000000000027805 */ /* 0x000fca0000008a00 */
[----:B------:R-:W-:-:S06]  /*0cc0*/  IMAD R2, R2, -0xa0, RZ ;  /* 0xffffff6002027824 */ /* 0x000fcc00078e02ff */
[----:B------:R-:W4:Y:S01]  /*0cd0*/  LDC R2, c[0x0][R2+0x2a4] ;  /* 0x0000a90002027b82 */ /* 0x000f220000000800 */
[----:B---3--:R-:W-:-:S07]  /*0ce0*/  FMUL R5, R5, UR5 ;  /* 0x0000000505057c20 */ /* 0x008fce0008400000 */
[----:B------:R-:W3:Y:S01]  /*0cf0*/  S2UR UR50, SR_CTAID.Z ;  /* 0x00000000003279c3 */ /* 0x000ee20000002700 */
[----:B-1----:R-:W-:Y:S01]  /*0d00*/  FMUL R4, R4, UR4 ;  /* 0x0000000404047c20 */ /* 0x002fe20008400000 */
[----:B------:R-:W1:Y:S01]  /*0d10*/  F2I.U32.TRUNC.NTZ R64, R5 ;  /* 0x0000000500407305 */ /* 0x000e62000020f000 */
[----:B--2---:R-:W-:-:S07]  /*0d20*/  UISETP.GE.AND UP0, UPT, UR20, 0x1, UPT ;  /* 0x000000011400788c */ /* 0x004fce000bf06270 */
[----:B------:R-:W2:Y:S01]  /*0d30*/  F2I.U32.TRUNC.NTZ R63, R4 ;  /* 0x00000004003f7305 */ /* 0x000ea2000020f000 */
[----:B-1----:R-:W-:-:S05]  /*0d40*/  IADD3 R64, PT, PT, -R64, RZ, RZ ;  /* 0x000000ff40407210 */ /* 0x002fca0007ffe1ff */
[----:B----4-:R-:W-:Y:S01]  /*0d50*/  IMAD R64, R3, R64, UR21 ;  /* 0x0000001503407e24 */ /* 0x010fe2000f8e0240 */
[----:B--2---:R-:W-:-:S05]  /*0d60*/  IADD3 R63, PT, PT, -R63, RZ, RZ ;  /* 0x000000ff3f3f7210 */ /* 0x004fca0007ffe1ff */
[----:B------:R-:W-:Y:S01]  /*0d70*/  IMAD R63, R2, R63, UR16 ;  /* 0x00000010023f7e24 */ /* 0x000fe2000f8e023f */
[----:B------:R-:W-:Y:S06]  /*0d80*/  BAR.SYNC.DEFER_BLOCKING 0x0 ;  /* 0x0000000000007b1d */ /* 0x000fec0000010000 */
[----:B---3--:R-:W-:Y:S05]  /*0d90*/  BRA.U !UP0, `(.L_x_14) ;  /* 0x0000000108d47547 */ /* 0x008fea000b800000 */
[----:B------:R-:W1:Y:S01]  /*0da0*/  LDCU.128 UR24, c[0x0][0xc10] ;  /* 0x00018200ff1877ac */ /* 0x000e620008000c00 */
[----:B------:R-:W2:Y:S01]  /*0db0*/  LDCU UR6, c[0x0][0x370] ;  /* 0x00006e00ff0677ac */ /* 0x000ea20008000800 */
[----:B------:R-:W3:Y:S01]  /*0dc0*/  LDCU UR4, c[0x0][0x374] ;  /* 0x00006e80ff0477ac */ /* 0x000ee20008000800 */
[----:B------:R-:W4:Y:S01]  /*0dd0*/  LDCU UR22, c[0x0][0xc0c] ;  /* 0x00018180ff1677ac */ /* 0x000f220008000800 */
[----:B------:R-:W4:Y:S01]  /*0de0*/  LDCU UR5, c[0x0][0xc20] ;  /* 0x00018400ff0577ac */ /* 0x000f220008000800 */
[----:B------:R-:W4:Y:S01]  /*0df0*/  LDCU.64 UR18, c[0x0][0xc28] ;  /* 0x00018500ff1277ac */ /* 0x000f220008000a00 */
[----:B-1----:R-:W-:Y:S02]  /*0e00*/  UISETP.NE.AND UP0, UPT, UR26, 0x1, UPT ;  /* 0x000000011a00788c */ /* 0x002fe4000bf05270 */
[----:B---3--:R-:W-:Y:S02]  /*0e10*/  UIMAD.WIDE.U32 UR8, UR4, UR27, URZ ;  /* 0x0000001b040872a5 */ /* 0x008fe4000f8e00ff */
[----:B--2---:R-:W-:-:S02]  /*0e20*/  UIMAD.WIDE.U32 UR10, UR6, UR24, URZ ;  /* 0x00000018060a72a5 */ /* 0x004fc4000f8e00ff */
[----:B----4-:R-:W-:Y:S02]  /*0e30*/  UISETP.NE.AND UP1, UPT, UR22, 0x1, UPT ;  /* 0x000000011600788c */ /* 0x010fe4000bf25270 */
[----:B------:R-:W-:Y:S01]  /*0e40*/  UISETP.NE.AND UP4, UPT, UR20, 0x1, UPT ;  /* 0x000000011400788c */ /* 0x000fe2000bf85270 */
[----:B------:R-:W-:Y:S02]  /*0e50*/  UMOV UR8, UR9 ;  /* 0x0000000900087c82 */ /* 0x000fe40008000000 */
[----:B------:R-:W-:Y:S01]  /*0e60*/  UMOV UR10, UR11 ;  /* 0x0000000b000a7c82 */ /* 0x000fe20008000000 */
[----:B------:R-:W-:Y:S02]  /*0e70*/  @UP0 USHF.R.U32.HI UR4, URZ, UR5, UR8 ;  /* 0x00000005ff040299 */ /* 0x000fe40008011608 */
[----:B------:R-:W-:Y:S02]  /*0e80*/  UIMAD.WIDE.U32 UR12, UR16, UR27, URZ ;  /* 0x0000001b100c72a5 */ /* 0x000fe4000f8e00ff */
[----:B------:R-:W-:-:S02]  /*0e90*/  UIMAD.WIDE.U32 UR8, UR4, UR18, URZ ;  /* 0x00000012040872a5 */ /* 0x000fc4000f8e00ff */
[----:B------:R-:W-:Y:S02]  /*0ea0*/  @UP1 USHF.R.U32.HI UR6, URZ, UR25, UR10 ;  /* 0x00000019ff061299 */ /* 0x000fe4000801160a */
[----:B------:R-:W-:Y:S02]  /*0eb0*/  UIMAD.WIDE.U32 UR14, UR21, UR24, URZ ;  /* 0x00000018150e72a5 */ /* 0x000fe4000f8e00ff */
[----:B------:R-:W-:Y:S01]  /*0ec0*/  UIMAD.WIDE.U32 UR10, UR6, UR18, URZ ;  /* 0x00000012060a72a5 */ /* 0x000fe2000f8e00ff */
[----:B------:R-:W-:Y:S01]  /*0ed0*/  UMOV UR12, UR13 ;  /* 0x0000000d000c7c82 */ /* 0x000fe20008000000 */
[----:B------:R-:W-:Y:S01]  /*0ee0*/  UMOV UR8, UR9 ;  /* 0x0000000900087c82 */ /* 0x000fe20008000000 */
[----:B------:R-:W-:Y:S02]  /*0ef0*/  USHF.R.U32.HI UR12, URZ, UR5, UR12 ;  /* 0x00000005ff0c7299 */ /* 0x000fe4000801160c */
[----:B------:R-:W-:Y:S01]  /*0f00*/  @UP4 USHF.R.U32.HI UR4, URZ, UR19, UR8 ;  /* 0x00000013ff044299 */ /* 0x000fe20008011608 */
[----:B------:R-:W-:Y:S01]  /*0f10*/  UMOV UR14, UR15 ;  /* 0x0000000f000e7c82 */ /* 0x000fe20008000000 */
[----:B------:R-:W-:Y:S01]  /*0f20*/  UMOV UR10, UR11 ;  /* 0x0000000b000a7c82 */ /* 0x000fe20008000000 */
[----:B------:R-:W-:-:S02]  /*0f30*/  USHF.R.U32.HI UR14, URZ, UR25, UR14 ;  /* 0x00000019ff0e7299 */ /* 0x000fc4000801160e */
[----:B------:R-:W-:Y:S02]  /*0f40*/  USEL UR5, UR16, UR12, !UP0 ;  /* 0x0000000c10057287 */ /* 0x000fe4000c000000 */
[----:B------:R-:W-:Y:S02]  /*0f50*/  @UP4 USHF.R.U32.HI UR6, URZ, UR19, UR10 ;  /* 0x00000013ff064299 */ /* 0x000fe4000801160a */
[----:B------:R-:W-:Y:S02]  /*0f60*/  UIMAD UR7, UR4, UR20, URZ ;  /* 0x00000014040772a4 */ /* 0x000fe4000f8e02ff */
[----:B------:R-:W-:Y:S02]  /*0f70*/  USEL UR4, UR21, UR14, !UP1 ;  /* 0x0000000e15047287 */ /* 0x000fe4000c800000 */
[----:B------:R-:W-:Y:S02]  /*0f80*/  UIMAD UR10, UR6, UR20, URZ ;  /* 0x00000014060a72a4 */ /* 0x000fe4000f8e02ff */
[----:B------:R-:W-:-:S02]  /*0f90*/  UISETP.GE.AND UP0, UPT, UR5, UR7, UPT ;  /* 0x000000070500728c */ /* 0x000fc4000bf06270 */
[----:B------:R-:W-:Y:S02]  /*0fa0*/  UIMAD.WIDE.U32 UR8, UR5, UR18, URZ ;  /* 0x00000012050872a5 */ /* 0x000fe4000f8e00ff */
[----:B------:R-:W-:Y:S02]  /*0fb0*/  UISETP.GE.OR UP0, UPT, UR4, UR10, UP0 ;  /* 0x0000000a0400728c */ /* 0x000fe40008706670 */
[----:B------:R-:W-:Y:S02]  /*0fc0*/  UIMAD.WIDE.U32 UR10, UR4, UR18, URZ ;  /* 0x00000012040a72a5 */ /* 0x000fe4000f8e00ff */
[----:B------:R-:W-:Y:S01]  /*0fd0*/  UIADD3 UR10, UPT, UPT, -UR4, URZ, URZ ;  /* 0x000000ff040a7290 */ /* 0x000fe2000fffe1ff */
[----:B------:R-:W-:Y:S01]  /*0fe0*/  UMOV UR8, UR9 ;  /* 0x0000000900087c82 */ /* 0x000fe20008000000 */
[----:B------:R-:W-:Y:S02]  /*0ff0*/  UIADD3 UR9, UPT, UPT, -UR5, URZ, URZ ;  /* 0x000000ff05097290 */ /* 0x000fe4000fffe1ff */
[----:B------:R-:W-:-:S03]  /*1000*/  USHF.R.U32.HI UR8, URZ, UR19, UR8 ;  /* 0x00000013ff087299 */ /* 0x000fc60008011608 */
[----:B------:R-:W-:Y:S01]  /*1010*/  @!UP0 UMOV UR7, UR11 ;  /* 0x0000000b00078c82 */ /* 0x000fe20008000000 */
[----:B------:R-:W-:Y:S02]  /*1020*/  UIMAD UR16, UR26, UR9, UR16 ;  /* 0x000000091a1072a4 */ /* 0x000fe4000f8e0210 */
[----:B------:R-:W-:Y:S02]  /*1030*/  USEL UR8, UR5, UR8, !UP4 ;  /* 0x0000000805087287 */ /* 0x000fe4000e000000 */
[----:B------:R-:W-:Y:S02]  /*1040*/  @!UP0 USHF.R.U32.HI UR7, URZ, UR19, UR7 ;  /* 0x00000013ff078299 */ /* 0x000fe40008011607 */
[----:B------:R-:W-:Y:S02]  /*1050*/  UIADD3 UR9, UPT, UPT, -UR8, URZ, URZ ;  /* 0x000000ff08097290 */ /* 0x000fe4000fffe1ff */
[----:B------:R-:W-:Y:S02]  /*1060*/  @!UP0 USEL UR7, UR4, UR7, !UP4 ;  /* 0x0000000704078287 */ /* 0x000fe4000e000000 */
[----:B------:R-:W-:-:S02]  /*1070*/  UIMAD UR9, UR20, UR9, UR5 ;  /* 0x00000009140972a4 */ /* 0x000fc4000f8e0205 */
[----:B------:R-:W-:Y:S02]  /*1080*/  @!UP0 UIADD3 UR8, UPT, UPT, UR8, -UR7, URZ ;  /* 0x8000000708088290 */ /* 0x000fe4000fffe0ff */
[----:B------:R-:W-:Y:S02]  /*1090*/  @!UP0 UIMAD UR7, UR9, UR6, UR7 ;  /* 0x00000006090782a4 */ /* 0x000fe4000f8e0207 */
[----:B------:R-:W-:Y:S02]  /*10a0*/  @!UP0 UIMAD UR5, UR8, UR20, UR4 ;  /* 0x00000014080582a4 */ /* 0x000fe4000f8e0204 */
[----:B------:R-:W-:Y:S02]  /*10b0*/  UIMAD UR6, UR22, UR10, UR21 ;  /* 0x0000000a160672a4 */ /* 0x000fe4000f8e0215 */
[----:B------:R-:W-:Y:S01]  /*10c0*/  UIMAD UR16, UR5, UR26, UR16 ;  /* 0x0000001a051072a4 */ /* 0x000fe2000f8e0210 */
[----:B------:R-:W-:Y:S02]  /*10d0*/  @!UP0 UMOV UR4, UR7 ;  /* 0x0000000700048c82 */ /* 0x000fe40008000000 */
[----:B------:R-:W-:-:S12]  /*10e0*/  UIMAD UR21, UR4, UR22, UR6 ;  /* 0x00000016041572a4 */ /* 0x000fd8000f8e0206 */
.L_x_14:
[----:B------:R-:W1:Y:S02]  /*10f0*/  LDCU UR4, c[0x0][0xc30] ;  /* 0x00018600ff0477ac */ /* 0x000e640008000800 */
[----:B-1----:R-:W-:-:S09]  /*1100*/  UISETP.NE.AND UP0, UPT, UR4, 0x1, UPT ;  /* 0x000000010400788c */ /* 0x002fd2000bf05270 */
[----:B------:R-:W-:Y:S05]  /*1110*/  BRA.U UP0, `(.L_x_15) ;  /* 0x0000000100447547 */ /* 0x000fea000b800000 */
[----:B------:R-:W1:Y:S01]  /*1120*/  LDCU.128 UR8, c[0x0][0xc10] ;  /* 0x00018200ff0877ac */ /* 0x000e620008000c00 */
[----:B------:R-:W2:Y:S01]  /*1130*/  LDCU UR12, c[0x0][0xc0c] ;  /* 0x00018180ff0c77ac */ /* 0x000ea20008000800 */
[----:B------:R-:W3:Y:S01]  /*1140*/  LDCU UR13, c[0x0][0xc20] ;  /* 0x00018400ff0d77ac */ /* 0x000ee20008000800 */
[----:B-1----:R-:W-:Y:S02]  /*1150*/  UIMAD.WIDE.U32 UR6, UR21, UR8, URZ ;  /* 0x00000008150672a5 */ /* 0x002fe4000f8e00ff */
[----:B------:R-:W-:Y:S02]  /*1160*/  UIMAD.WIDE.U32 UR4, UR16, UR11, URZ ;  /* 0x0000000b100472a5 */ /* 0x000fe4000f8e00ff */
[----:B--2---:R-:W-:Y:S02]  /*1170*/  UISETP.NE.AND UP1, UPT, UR12, 0x1, UPT ;  /* 0x000000010c00788c */ /* 0x004fe4000bf25270 */
[----:B------:R-:W-:Y:S01]  /*1180*/  UISETP.NE.AND UP0, UPT, UR10, 0x1, UPT ;  /* 0x000000010a00788c */ /* 0x000fe2000bf05270 */
[----:B------:R-:W-:-:S02]  /*1190*/  UMOV UR6, UR7 ;  /* 0x0000000700067c82 */ /* 0x000fc40008000000 */
[----:B------:R-:W-:Y:S01]  /*11a0*/  UMOV UR4, UR5 ;  /* 0x0000000500047c82 */ /* 0x000fe20008000000 */
[----:B------:R-:W-:Y:S02]  /*11b0*/  USHF.R.U32.HI UR6, URZ, UR9, UR6 ;  /* 0x00000009ff067299 */ /* 0x000fe40008011606 */
[----:B---3--:R-:W-:Y:S02]  /*11c0*/  USHF.R.U32.HI UR4, URZ, UR13, UR4 ;  /* 0x0000000dff047299 */ /* 0x008fe40008011604 */
[----:B------:R-:W-:Y:S02]  /*11d0*/  USEL UR5, UR21, UR6, !UP1 ;  /* 0x0000000615057287 */ /* 0x000fe4000c800000 */
[----:B------:R-:W-:-:S04]  /*11e0*/  USEL UR4, UR16, UR4, !UP0 ;  /* 0x0000000410047287 */ /* 0x000fc8000c000000 */
[----:B------:R-:W-:Y:S02]  /*11f0*/  UIADD3 UR6, UPT, UPT, UR5, -UR4, URZ ;  /* 0x8000000405067290 */ /* 0x000fe4000fffe0ff */
[----:B------:R-:W-:Y:S02]  /*1200*/  UIADD3 UR4, UPT, UPT, -UR5, UR4, URZ ;  /* 0x0000000405047290 */ /* 0x000fe4000fffe1ff */
[----:B------:R-:W-:Y:S02]  /*1210*/  UIMAD UR16, UR6, UR10, UR16 ;  /* 0x0000000a061072a4 */ /* 0x000fe4000f8e0210 */
[----:B------:R-:W-:-:S12]  /*1220*/  UIMAD UR21, UR4, UR12, UR21 ;  /* 0x0000000c041572a4 */ /* 0x000fd8000f8e0215 */
.L_x_15:
[----:B------:R-:W-:Y:S01]  /*1230*/  BAR.SYNC.DEFER_BLOCKING 0x0 ;  /* 0x0000000000007b1d */ /* 0x000fe20000010000 */
[----:B------:R-:W-:Y:S01]  /*1240*/  UISETP.NE.AND UP0, UPT, UR17, 0x2, UPT ;  /* 0x000000021100788c */ /* 0x000fe2000bf05270 */
[----:B------:R-:W-:Y:S02]  /*1250*/  ISETP.NE.OR P3, PT, R0, 0x2, !P3 ;  /* 0x000000020000780c */ /* 0x000fe40005f65670 */
[----:B------:R-:W-:Y:S02]  /*1260*/  LOP3.LUT R0, R68, 0x1f, RZ, 0xc0, !PT ;  /* 0x0000001f44007812 */ /* 0x000fe400078ec0ff */
[----:B------:R-:W1:Y:S04]  /*1270*/  LDCU UR39, c[0x0][0xc24] ;  /* 0x00018480ff2777ac */ /* 0x000e680008000800 */
[----:B------:R-:W-:Y:S05]  /*1280*/  BRA.U UP0, `(.L_x_16) ;  /* 0x0000002100ec7547 */ /* 0x000fea000b800000 */
[----:B------:R-:W2:Y:S01]  /*1290*/  LDCU UR7, c[0x0][0x394] ;  /* 0x00007280ff0777ac */ /* 0x000ea20008000800 */
[----:B------:R-:W-:Y:S02]  /*12a0*/  PLOP3.LUT P1, PT, PT, PT, UP3, 0x80, 0x8 ;  /* 0x000000000008781c */ /* 0x000fe40003f2f038 */
[----:B------:R-:W-:Y:S01]  /*12b0*/  ISETP.EQ.OR P2, PT, R0, RZ, P3 ;  /* 0x000000ff0000720c */ /* 0x000fe20001f42670 */
[----:B------:R-:W3:Y:S01]  /*12c0*/  LDCU UR8, c[0x0][0x370] ;  /* 0x00006e00ff0877ac */ /* 0x000ee20008000800 */
[----:B------:R-:W-:Y:S01]  /*12d0*/  PLOP3.LUT P1, PT, P1, PT, PT, 0x8, 0x80 ;  /* 0x000000000080781c */ /* 0x000fe20000f2e170 */
[----:B------:R-:W-:Y:S01]  /*12e0*/  IMAD.MOV.U32 R0, RZ, RZ, RZ ;  /* 0x000000ffff007224 */ /* 0x000fe200078e00ff */
[----:B------:R-:W4:Y:S01]  /*12f0*/  LDCU UR6, c[0x0][0x5d8] ;  /* 0x0000bb00ff0677ac */ /* 0x000f220008000800 */
[----:B------:R-:W-:Y:S01]  /*1300*/  UMOV UR56, 0x1 ;  /* 0x0000000100387882 */ /* 0x000fe20000000000 */
[----:B------:R-:W-:Y:S01]  /*1310*/  UMOV UR57, URZ ;  /* 0x000000ff00397c82 */ /* 0x000fe20008000000 */
[----:B--2---:R-:W-:-:S02]  /*1320*/  UIADD3 UR5, UPT, UPT, UR7, 0x3f, URZ ;  /* 0x0000003f07057890 */ /* 0x004fc4000fffe0ff */
[----:B------:R-:W-:Y:S02]  /*1330*/  UIADD3 UR9, UPT, UPT, UR7, 0x7e, URZ ;  /* 0x0000007e07097890 */ /* 0x000fe4000fffe0ff */
[----:B------:R-:W-:Y:S01]  /*1340*/  USHF.R.S32.HI UR4, URZ, 0x1f, UR5 ;  /* 0x0000001fff047899 */ /* 0x000fe20008011405 */
[----:B---3--:R-:W-:-:S03]  /*1350*/  IMAD.U32 R3, RZ, RZ, UR8 ;  /* 0x00000008ff037e24 */ /* 0x008fc6000f8e00ff */
[----:B------:R-:W-:Y:S01]  /*1360*/  ULEA.HI UR4, UR4, UR5, URZ, 0x6 ;  /* 0x0000000504047291 */ /* 0x000fe2000f8f30ff */
[----:B------:R-:W-:Y:S01]  /*1370*/  IMAD.U32 R9, RZ, RZ, UR9 ;  /* 0x00000009ff097e24 */ /* 0x000fe2000f8e00ff */
[----:B----4-:R-:W-:Y:S02]  /*1380*/  UIADD3 UR6, UPT, UPT, UR6, 0x7f, URZ ;  /* 0x0000007f06067890 */ /* 0x010fe4000fffe0ff */
[----:B------:R-:W-:Y:S02]  /*1390*/  USHF.R.S32.HI UR8, URZ, 0x6, UR4 ;  /* 0x00000006ff087899 */ /* 0x000fe40008011404 */
[----:B------:R-:W-:Y:S02]  /*13a0*/  UIADD3 UR5, UPT, UPT, UR7, -0x1, URZ ;  /* 0xffffffff07057890 */ /* 0x000fe4000fffe0ff */
[----:B------:R-:W-:Y:S02]  /*13b0*/  UISETP.LT.U32.AND UP0, UPT, UR8, 0x3, UPT ;  /* 0x000000030800788c */ /* 0x000fe4000bf01070 */
[----:B------:R-:W-:Y:S01]  /*13c0*/  UISETP.GE.U32.AND UP1, UPT, UR5, -0x7f, UPT ;  /* 0xffffff810500788c */ /* 0x000fe2000bf26070 */
[----:B------:R-:W-:Y:S01]  /*13d0*/  MOV R11, UR8 ;  /* 0x00000008000b7c02 */ /* 0x000fe20008000f00 */
[----:B------:R-:W2:Y:S01]  /*13e0*/  LDCU UR4, c[0x0][0x374] ;  /* 0x00006e80ff0477ac */ /* 0x000ea20008000800 */
[----:B------:R-:W-:-:S04]  /*13f0*/  USEL UR7, UR8, 0x3, UP0 ;  /* 0x0000000308077887 */ /* 0x000fc80008000000 */
[----:B------:R-:W-:-:S04]  /*1400*/  UIADD3 UR76, UPT, UPT, UR7, -0x1, URZ ;  /* 0xffffffff074c7890 */ /* 0x000fc8000fffe0ff */
[----:B------:R-:W-:Y:S01]  /*1410*/  @UP1 UIADD3 UR76, UPT, UPT, UR7, URZ, URZ ;  /* 0x000000ff074c1290 */ /* 0x000fe2000fffe0ff */
[----:B------:R-:W-:-:S03]  /*1420*/  MOV R10, UR7 ;  /* 0x00000007000a7c02 */ /* 0x000fc60008000f00 */
[----:B------:R-:W-:Y:S01]  /*1430*/  UIADD3 UR76, UPT, UPT, UR76, 0x1, URZ ;  /* 0x000000014c4c7890 */ /* 0x000fe2000fffe0ff */
[----:B--2---:R-:W-:Y:S01]  /*1440*/  IMAD.U32 R2, RZ, RZ, UR4 ;  /* 0x00000004ff027e24 */ /* 0x004fe2000f8e00ff */
[----:B------:R-:W-:-:S04]  /*1450*/  USHF.R.S32.HI UR4, URZ, 0x1f, UR6 ;  /* 0x0000001fff047899 */ /* 0x000fc80008011406 */
[----:B------:R-:W-:-:S04]  /*1460*/  ULEA.HI UR4, UR4, UR6, URZ, 0x7 ;  /* 0x0000000604047291 */ /* 0x000fc8000f8f38ff */
[----:B------:R-:W-:-:S06]  /*1470*/  USHF.R.S32.HI UR4, URZ, 0x7, UR4 ;  /* 0x00000007ff047899 */ /* 0x000fcc0008011404 */
[----:B------:R-:W-:Y:S01]  /*1480*/  IMAD.U32 R12, RZ, RZ, UR4 ;  /* 0x00000004ff0c7e24 */ /* 0x000fe2000f8e00ff */
[----:B------:R-:W-:-:S06]  /*1490*/  UIADD3 UR4, UPT, UPT, UR8, -UR7, URZ ;  /* 0x8000000708047290 */ /* 0x000fcc000fffe0ff */
[----:B------:R-:W-:-:S07]  /*14a0*/  MOV R8, UR4 ;  /* 0x0000000400087c02 */ /* 0x000fce0008000f00 */
.L_x_32:
[----:B------:R-:W-:Y:S01]  /*14b0*/  R2UR UR14, R12 ;  /* 0x000000000c0e72ca */ /* 0x000fe200000e0000 */
[----:B------:R-:W2:Y:S01]  /*14c0*/  LDCU UR12, c[0x0][0x5dc] ;  /* 0x0000bb80ff0c77ac */ /* 0x000ea20008000800 */
[----:B------:R-:W-:Y:S01]  /*14d0*/  R2UR UR13, R9 ;  /* 0x00000000090d72ca */ /* 0x000fe200000e0000 */
[----:B------:R-:W3:Y:S01]  /*14e0*/  LDCU UR11, c[0x0][0x5e0] ;  /* 0x0000bc00ff0b77ac */ /* 0x000ee20008000800 */
[----:B------:R-:W-:Y:S01]  /*14f0*/  UMOV UR58, 0x400 ;  /* 0x00000400003a7882 */ /* 0x000fe20000000000 */
[----:B------:R-:W-:Y:S01]  /*1500*/  USHF.L.U32 UR54, UR21, 0x7, URZ ;  /* 0x0000000715367899 */ /* 0x000fe200080006ff */
[----:B------:R-:W-:-:S07]  /*1510*/  UMOV UR23, URZ ;  /* 0x000000ff00177c82 */ /* 0x000fce0008000000 */
[----:B------:R-:W-:-:S05]  /*1520*/  IMAD.U32 R6, RZ, RZ, UR14 ;  /* 0x0000000eff067e24 */ /* 0x000fca000f8e00ff */
[-C--:B------:R-:W-:Y:S01]  /*1530*/  IABS R4, R6.reuse ;  /* 0x0000000600047213 */ /* 0x080fe20000000000 */
[----:B--2---:R-:W-:Y:S01]  /*1540*/  IMAD.U32 R5, RZ, RZ, UR12 ;  /* 0x0000000cff057e24 */ /* 0x004fe2000f8e00ff */
[----:B------:R-:W-:Y:S02]  /*1550*/  IABS R6, R6 ;  /* 0x0000000600067213 */ /* 0x000fe40000000000 */
[----:B------:R-:W-:-:S13]  /*1560*/  R2UR UR6, R4 ;  /* 0x00000000040672ca */ /* 0x000fda00000e0000 */
[----:B------:R-:W2:Y:S08]  /*1570*/  I2F.RP R13, UR6 ;  /* 0x00000006000d7d06 */ /* 0x000eb00008209400 */
[----:B--2---:R-:W2:Y:S02]  /*1580*/  MUFU.RCP R7, R13 ;  /* 0x0000000d00077308 */ /* 0x004ea40000001000 */
[----:B--2---:R-:W-:-:S06]  /*1590*/  VIADD R7, R7, 0xffffffe ;  /* 0x0ffffffe07077836 */ /* 0x004fcc0000000000 */
[----:B------:R-:W2:Y:S02]  /*15a0*/  F2I.FTZ.U32.TRUNC.NTZ R4, R7 ;  /* 0x0000000700047305 */ /* 0x000ea4000021f000 */
[----:B--2---:R-:W-:Y:S02]  /*15b0*/  R2UR UR5, R4 ;  /* 0x00000000040572ca */ /* 0x004fe400000e0000 */
[----:B------:R-:W-:Y:S01]  /*15c0*/  IABS R4, R5 ;  /* 0x0000000500047213 */ /* 0x000fe20000000000 */
[----:B------:R-:W-:-:S03]  /*15d0*/  IMAD.U32 R5, RZ, RZ, UR16 ;  /* 0x00000010ff057e24 */ /* 0x000fc6000f8e00ff */
[----:B------:R-:W-:Y:S01]  /*15e0*/  R2UR UR8, R4 ;  /* 0x00000000040872ca */ /* 0x000fe200000e0000 */
[----:B------:R-:W-:Y:S01]  /*15f0*/  IMAD.MOV R4, RZ, RZ, -R6 ;  /* 0x000000ffff047224 */ /* 0x000fe200078e0a06 */
[----:B------:R-:W-:-:S04]  /*1600*/  IABS R5, R5 ;  /* 0x0000000500057213 */ /* 0x000fc80000000000 */
[----:B------:R-:W-:Y:S01]  /*1610*/  R2UR UR9, R5 ;  /* 0x00000000050972ca */ /* 0x000fe200000e0000 */
[----:B------:R-:W-:-:S04]  /*1620*/  UIADD3 UR4, UPT, UPT, URZ, -UR5, URZ ;  /* 0x80000005ff047290 */ /* 0x000fc8000fffe0ff */
[----:B------:R-:W-:Y:S02]  /*1630*/  UIMAD UR7, UR4, UR6, URZ ;  /* 0x00000006040772a4 */ /* 0x000fe4000f8e02ff */
[----:B------:R-:W2:Y:S01]  /*1640*/  I2F.RP R5, UR8 ;  /* 0x0000000800057d06 */ /* 0x000ea20008209400 */
[----:B------:R-:W-:Y:S02]  /*1650*/  UMOV UR4, URZ ;  /* 0x000000ff00047c82 */ /* 0x000fe40008000000 */
[----:B------:R-:W-:Y:S02]  /*1660*/  UIMAD.WIDE.U32 UR4, UR5, UR7, UR4 ;  /* 0x00000007050472a5 */ /* 0x000fe4000f8e0004 */
[----:B------:R-:W-:-:S05]  /*1670*/  R2UR UR7, R4 ;  /* 0x00000000040772ca */ /* 0x000fca00000e0000 */
[----:B------:R-:W-:Y:S02]  /*1680*/  UMOV UR4, UR5 ;  /* 0x0000000500047c82 */ /* 0x000fe40008000000 */
[----:B------:R-:W-:Y:S01]  /*1690*/  UIMAD.WIDE.U32 UR4, UR4, UR9, URZ ;  /* 0x00000009040472a5 */ /* 0x000fe2000f8e00ff */
[----:B--2---:R-:W2:Y:S06]  /*16a0*/  MUFU.RCP R5, R5 ;  /* 0x0000000500057308 */ /* 0x004eac0000001000 */
[----:B------:R-:W-:Y:S02]  /*16b0*/  UMOV UR4, UR5 ;  /* 0x0000000500047c82 */ /* 0x000fe40008000000 */
[----:B------:R-:W-:-:S04]  /*16c0*/  UIMAD UR5, UR4, UR7, UR9 ;  /* 0x00000007040572a4 */ /* 0x000fc8000f8e0209 */
[----:B------:R-:W-:Y:S01]  /*16d0*/  UISETP.GT.U32.AND UP0, UPT, UR6, UR5, UPT ;  /* 0x000000050600728c */ /* 0x000fe2000bf04070 */
[----:B--2---:R-:W-:-:S10]  /*16e0*/  VIADD R6, R5, 0xffffffe ;  /* 0x0ffffffe05067836 */ /* 0x004fd40000000000 */
[----:B------:R-:W-:Y:S01]  /*16f0*/  @!UP0 UIADD3 UR5, UPT, UPT, UR5, -UR6, URZ ;  /* 0x8000000605058290 */ /* 0x000fe2000fffe0ff */
[----:B------:R-:W2:Y:S01]  /*1700*/  F2I.FTZ.U32.TRUNC.NTZ R4, R6 ;  /* 0x0000000600047305 */ /* 0x000ea2000021f000 */
[----:B------:R-:W-:Y:S02]  /*1710*/  @!UP0 UIADD3 UR4, UPT, UPT, UR4, 0x1, URZ ;  /* 0x0000000104048890 */ /* 0x000fe4000fffe0ff */
[----:B------:R-:W-:Y:S02]  /*1720*/  UISETP.GE.U32.AND UP1, UPT, UR5, UR6, UPT ;  /* 0x000000060500728c */ /* 0x000fe4000bf26070 */
[----:B------:R-:W-:-:S04]  /*1730*/  ULOP3.LUT UR5, UR16, UR14, URZ, 0x3c, !UPT ;  /* 0x0000000e10057292 */ /* 0x000fc8000f8e3cff */
[----:B------:R-:W-:-:S05]  /*1740*/  UISETP.GE.AND UP0, UPT, UR5, URZ, UPT ;  /* 0x000000ff0500728c */ /* 0x000fca000bf06270 */
[----:B------:R-:W-:Y:S01]  /*1750*/  @UP1 UIADD3 UR4, UPT, UPT, UR4, 0x1, URZ ;  /* 0x0000000104041890 */ /* 0x000fe2000fffe0ff */
[----:B--2---:R-:W-:Y:S01]  /*1760*/  R2UR UR5, R4 ;  /* 0x00000000040572ca */ /* 0x004fe200000e0000 */
[----:B------:R-:W-:Y:S01]  /*1770*/  UISETP.NE.AND UP1, UPT, UR14, URZ, UPT ;  /* 0x000000ff0e00728c */ /* 0x000fe2000bf25270 */
[----:B---3--:R-:W-:-:S04]  /*1780*/  IMAD.U32 R4, RZ, RZ, UR11 ;  /* 0x0000000bff047e24 */ /* 0x008fc8000f8e00ff */
[----:B------:R-:W-:Y:S01]  /*1790*/  UMOV UR7, UR4 ;  /* 0x0000000400077c82 */ /* 0x000fe20008000000 */
[----:B------:R-:W-:Y:S01]  /*17a0*/  IABS R4, R4 ;  /* 0x0000000400047213 */ /* 0x000fe20000000000 */
[----:B------:R-:W-:-:S03]  /*17b0*/  @!UP0 UIADD3 UR7, UPT, UPT, -UR7, URZ, URZ ;  /* 0x000000ff07078290 */ /* 0x000fc6000fffe1ff */
[----:B------:R-:W-:Y:S01]  /*17c0*/  R2UR UR9, R4 ;  /* 0x00000000040972ca */ /* 0x000fe200000e0000 */
[----:B------:R-:W-:Y:S02]  /*17d0*/  @!UP1 ULOP3.LUT UR7, URZ, UR14, URZ, 0x33, !UPT ;  /* 0x0000000eff079292 */ /* 0x000fe4000f8e33ff */
[----:B------:R-:W-:-:S04]  /*17e0*/  UIADD3 UR4, UPT, UPT, URZ, -UR5, URZ ;  /* 0x80000005ff047290 */ /* 0x000fc8000fffe0ff */
[----:B------:R-:W-:Y:S01]  /*17f0*/  IMAD.U32 R5, RZ, RZ, UR7 ;  /* 0x00000007ff057e24 */ /* 0x000fe2000f8e00ff */
[----:B------:R-:W-:-:S03]  /*1800*/  UIMAD UR6, UR4, UR8, URZ ;  /* 0x00000008040672a4 */ /* 0x000fc6000f8e02ff */
[----:B------:R-:W-:Y:S01]  /*1810*/  UMOV UR4, URZ ;  /* 0x000000ff00047c82 */ /* 0x000fe20008000000 */
[----:B------:R-:W-:Y:S01]  /*1820*/  IABS R5, R5 ;  /* 0x0000000500057213 */ /* 0x000fe20000000000 */
[----:B------:R-:W-:-:S03]  /*1830*/  UIMAD.WIDE.U32 UR4, UR5, UR6, UR4 ;  /* 0x00000006050472a5 */ /* 0x000fc6000f8e0004 */
[----:B------:R-:W-:Y:S02]  /*1840*/  R2UR UR10, R5 ;  /* 0x00000000050a72ca */ /* 0x000fe400000e0000 */
[----:B------:R-:W2:Y:S02]  /*1850*/  I2F.RP R5, UR9 ;  /* 0x0000000900057d06 */ /* 0x000ea40008209400 */
[----:B------:R-:W-:-:S09]  /*1860*/  UMOV UR4, UR5 ;  /* 0x0000000500047c82 */ /* 0x000fd20008000000 */
[----:B------:R-:W-:Y:S01]  /*1870*/  UIMAD.WIDE.U32 UR4, UR4, UR10, URZ ;  /* 0x0000000a040472a5 */ /* 0x000fe2000f8e00ff */
[----:B--2---:R-:W2:Y:S06]  /*1880*/  MUFU.RCP R4, R5 ;  /* 0x0000000500047308 */ /* 0x004eac0000001000 */
[----:B------:R-:W-:Y:S02]  /*1890*/  UMOV UR4, UR5 ;  /* 0x0000000500047c82 */ /* 0x000fe40008000000 */
[----:B------:R-:W-:-:S04]  /*18a0*/  UIADD3 UR5, UPT, UPT, -UR4, URZ, URZ ;  /* 0x000000ff04057290 */ /* 0x000fc8000fffe1ff */
[----:B------:R-:W-:-:S04]  /*18b0*/  UIMAD UR5, UR8, UR5, UR10 ;  /* 0x00000005080572a4 */ /* 0x000fc8000f8e020a */
[----:B------:R-:W-:Y:S01]  /*18c0*/  UISETP.GT.U32.AND UP0, UPT, UR8, UR5, UPT ;  /* 0x000000050800728c */ /* 0x000fe2000bf04070 */
[----:B--2---:R-:W-:Y:S02]  /*18d0*/  VIADD R4, R4, 0xffffffe ;  /* 0x0ffffffe04047836 */ /* 0x004fe40000000000 */
[----:B------:R-:W-:-:S04]  /*18e0*/  IMAD.U32 R5, RZ, RZ, UR56 ;  /* 0x00000038ff057e24 */ /* 0x000fc8000f8e00ff */
[----:B------:R-:W2:Y:S04]  /*18f0*/  F2I.FTZ.U32.TRUNC.NTZ R4, R4 ;  /* 0x0000000400047305 */ /* 0x000ea8000021f000 */
[----:B------:R-:W-:Y:S01]  /*1900*/  @!UP0 UIADD3 UR5, UPT, UPT, UR5, -UR8, URZ ;  /* 0x8000000805058290 */ /* 0x000fe2000fffe0ff */
[----:B------:R-:W-:Y:S01]  /*1910*/  SHF.L.U32 R5, R5, 0x1f, RZ ;  /* 0x0000001f05057819 */ /* 0x000fe200000006ff */
[----:B------:R-:W-:Y:S02]  /*1920*/  @!UP0 UIADD3 UR4, UPT, UPT, UR4, 0x1, URZ ;  /* 0x0000000104048890 */ /* 0x000fe4000fffe0ff */
[----:B------:R-:W-:Y:S01]  /*1930*/  UISETP.GE.U32.AND UP1, UPT, UR5, UR8, UPT ;  /* 0x000000080500728c */ /* 0x000fe2000bf26070 */
[----:B------:R-:W3:Y:S01]  /*1940*/  S2UR UR8, SR_CgaCtaId ;  /* 0x00000000000879c3 */ /* 0x000ee20000008800 */
[----:B------:R-:W-:-:S04]  /*1950*/  ULOP3.LUT UR5, UR7, UR12, URZ, 0x3c, !UPT ;  /* 0x0000000c07057292 */ /* 0x000fc8000f8e3cff */
[----:B------:R-:W-:-:S03]  /*1960*/  UISETP.GE.AND UP0, UPT, UR5, URZ, UPT ;  /* 0x000000ff0500728c */ /* 0x000fc6000bf06270 */
[----:B--2---:R-:W-:Y:S02]  /*1970*/  R2UR UR5, R4 ;  /* 0x00000000040572ca */ /* 0x004fe400000e0000 */
[----:B------:R-:W-:Y:S02]  /*1980*/  @UP1 UIADD3 UR4, UPT, UPT, UR4, 0x1, URZ ;  /* 0x0000000104041890 */ /* 0x000fe4000fffe0ff */
[----:B------:R-:W-:-:S05]  /*1990*/  UISETP.NE.AND UP1, UPT, UR12, URZ, UPT ;  /* 0x000000ff0c00728c */ /* 0x000fca000bf25270 */
[----:B------:R-:W-:Y:S02]  /*19a0*/  UMOV UR6, UR4 ;  /* 0x0000000400067c82 */ /* 0x000fe40008000000 */
[----:B------:R-:W-:Y:S02]  /*19b0*/  @!UP0 UIADD3 UR6, UPT, UPT, -UR6, URZ, URZ ;  /* 0x000000ff06068290 */ /* 0x000fe4000fffe1ff */
[----:B------:R-:W-:Y:S02]  /*19c0*/  UIADD3 UR4, UPT, UPT, URZ, -UR5, URZ ;  /* 0x80000005ff047290 */ /* 0x000fe4000fffe0ff */
[----:B------:R-:W-:Y:S02]  /*19d0*/  @!UP1 ULOP3.LUT UR6, URZ, UR12, URZ, 0x33, !UPT ;  /* 0x0000000cff069292 */ /* 0x000fe4000f8e33ff */
[----:B---3--:R-:W-:-:S04]  /*19e0*/  ULEA UR58, UR8, UR58, 0x18 ;  /* 0x0000003a083a7291 */ /* 0x008fc8000f8ec0ff */
[----:B------:R-:W-:Y:S01]  /*19f0*/  ULEA UR8, UR57, UR58, 0x3 ;  /* 0x0000003a39087291 */ /* 0x000fe2000f8e18ff */
[----:B------:R-:W-:-:S05]  /*1a00*/  IMAD.U32 R4, RZ, RZ, UR6 ;  /* 0x00000006ff047e24 */ /* 0x000fca000f8e00ff */
[----:B------:R-:W-:-:S03]  /*1a10*/  IABS R4, R4 ;  /* 0x0000000400047213 */ /* 0x000fc60000000000 */
[----:B------:R2:W3:Y:S01]  /*1a20*/  SYNCS.PHASECHK.TRANS64.TRYWAIT P0, [UR8+0x18], R5 ;  /* 0x00001805ff0075a7 */ /* 0x0004e20008001108 */
[----:B------:R-:W-:Y:S01]  /*1a30*/  R2UR UR10, R4 ;  /* 0x00000000040a72ca */ /* 0x000fe200000e0000 */
[----:B------:R-:W-:-:S03]  /*1a40*/  UIMAD UR8, UR4, UR9, URZ ;  /* 0x00000009040872a4 */ /* 0x000fc6000f8e02ff */
[----:B------:R-:W-:Y:S02]  /*1a50*/  UMOV UR4, URZ ;  /* 0x000000ff00047c82 */ /* 0x000fe40008000000 */
[----:B------:R-:W-:Y:S02]  /*1a60*/  UIMAD.WIDE.U32 UR4, UR5, UR8, UR4 ;  /* 0x00000008050472a5 */ /* 0x000fe4000f8e0004 */
[----:B------:R-:W-:-:S05]  /*1a70*/  UIADD3 UR8, UPT, UPT, -UR6, URZ, URZ ;  /* 0x000000ff06087290 */ /* 0x000fca000fffe1ff */
[----:B------:R-:W-:Y:S02]  /*1a80*/  UMOV UR4, UR5 ;  /* 0x0000000500047c82 */ /* 0x000fe40008000000 */
[----:B------:R-:W-:-:S07]  /*1a90*/  UIMAD.WIDE.U32 UR4, UR4, UR10, URZ ;  /* 0x0000000a040472a5 */ /* 0x000fce000f8e00ff */
[----:B------:R-:W-:Y:S02]  /*1aa0*/  UMOV UR4, UR5 ;  /* 0x0000000500047c82 */ /* 0x000fe40008000000 */
[----:B------:R-:W-:-:S04]  /*1ab0*/  UIADD3 UR5, UPT, UPT, -UR4, URZ, URZ ;  /* 0x000000ff04057290 */ /* 0x000fc8000fffe1ff */
[----:B------:R-:W-:-:S04]  /*1ac0*/  UIMAD UR5, UR9, UR5, UR10 ;  /* 0x00000005090572a4 */ /* 0x000fc8000f8e020a */
[----:B------:R-:W-:-:S11]  /*1ad0*/  UISETP.GT.U32.AND UP0, UPT, UR9, UR5, UPT ;  /* 0x000000050900728c */ /* 0x000fd6000bf04070 */
[----:B------:R-:W-:Y:S02]  /*1ae0*/  @!UP0 UIADD3 UR5, UPT, UPT, UR5, -UR9, URZ ;  /* 0x8000000905058290 */ /* 0x000fe4000fffe0ff */
[----:B------:R-:W-:Y:S02]  /*1af0*/  @!UP0 UIADD3 UR4, UPT, UPT, UR4, 0x1, URZ ;  /* 0x0000000104048890 */ /* 0x000fe4000fffe0ff */
[----:B------:R-:W-:Y:S02]  /*1b00*/  UISETP.GE.U32.AND UP1, UPT, UR5, UR9, UPT ;  /* 0x000000090500728c */ /* 0x000fe4000bf26070 */
[----:B------:R-:W-:-:S04]  /*1b10*/  ULOP3.LUT UR5, UR6, UR11, URZ, 0x3c, !UPT ;  /* 0x0000000b06057292 */ /* 0x000fc8000f8e3cff */
[----:B------:R-:W-:-:S05]  /*1b20*/  UISETP.GE.AND UP0, UPT, UR5, URZ, UPT ;  /* 0x000000ff0500728c */ /* 0x000fca000bf06270 */
[----:B------:R-:W-:Y:S02]  /*1b30*/  @UP1 UIADD3 UR4, UPT, UPT, UR4, 0x1, URZ ;  /* 0x0000000104041890 */ /* 0x000fe4000fffe0ff */
[----:B------:R-:W-:-:S05]  /*1b40*/  UISETP.NE.AND UP1, UPT, UR11, URZ, UPT ;  /* 0x000000ff0b00728c */ /* 0x000fca000bf25270 */
[----:B------:R-:W-:Y:S01]  /*1b50*/  UMOV UR77, UR4 ;  /* 0x00000004004d7c82 */ /* 0x000fe20008000000 */
[----:B------:R-:W-:Y:S02]  /*1b60*/  UIADD3 UR4, UPT, UPT, -UR7, URZ, URZ ;  /* 0x000000ff07047290 */ /* 0x000fe4000fffe1ff */
[----:B------:R-:W-:Y:S02]  /*1b70*/  @!UP0 UIADD3 UR77, UPT, UPT, -UR77, URZ, URZ ;  /* 0x000000ff4d4d8290 */ /* 0x000fe4000fffe1ff */
[----:B------:R-:W-:Y:S02]  /*1b80*/  UIMAD UR4, UR14, UR4, UR16 ;  /* 0x000000040e0472a4 */ /* 0x000fe4000f8e0210 */
[----:B------:R-:W-:Y:S02]  /*1b90*/  @!UP1 ULOP3.LUT UR77, URZ, UR11, URZ, 0x33, !UPT ;  /* 0x0000000bff4d9292 */ /* 0x000fe4000f8e33ff */
[----:B------:R-:W-:Y:S02]  /*1ba0*/  UISETP.GE.U32.AND UP0, UPT, UR13, 0x7f, UPT ;  /* 0x0000007f0d00788c */ /* 0x000fe4000bf06070 */
[----:B------:R-:W-:-:S02]  /*1bb0*/  UIADD3 UR5, UPT, UPT, -UR77, URZ, URZ ;  /* 0x000000ff4d057290 */ /* 0x000fc4000fffe1ff */
[----:B------:R-:W-:Y:S02]  /*1bc0*/  USHF.L.U32 UR34, UR4, 0x7, URZ ;  /* 0x0000000704227899 */ /* 0x000fe400080006ff */
[----:B------:R-:W-:Y:S02]  /*1bd0*/  UIMAD UR7, UR12, UR8, UR7 ;  /* 0x000000080c0772a4 */ /* 0x000fe4000f8e0207 */
[----:B------:R-:W-:-:S04]  /*1be0*/  UIMAD UR4, UR11, UR5, UR6 ;  /* 0x000000050b0472a4 */ /* 0x000fc8000f8e0206 */
[----:B------:R-:W-:Y:S02]  /*1bf0*/  IMAD.U32 R13, RZ, RZ, UR7 ;  /* 0x00000007ff0d7e24 */ /* 0x000fe4000f8e00ff */
[----:B------:R-:W-:Y:S01]  /*1c00*/  IMAD.U32 R6, RZ, RZ, UR4 ;  /* 0x00000004ff067e24 */ /* 0x000fe2000f8e00ff */
[----:B--23--:R-:W-:Y:S06]  /*1c10*/  BRA.U !UP0, `(.L_x_17) ;  /* 0x0000000908047547 */ /* 0x00cfec000b800000 */
[----:B------:R-:W2:Y:S01]  /*1c20*/  LDCU.64 UR6, c[0x0][0x5c0] ;  /* 0x0000b800ff0677ac */ /* 0x000ea20008000a00 */
[----:B------:R-:W-:Y:S02]  /*1c30*/  R2UR UR10, R13 ;  /* 0x000000000d0a72ca */ /* 0x000fe400000e0000 */
[----:B------:R-:W-:Y:S01]  /*1c40*/  R2UR UR9, R6 ;  /* 0x00000000060972ca */ /* 0x000fe200000e0000 */
[----:B------:R-:W2:Y:S01]  /*1c50*/  LDCU.64 UR4, c[0x0][0x5f8] ;  /* 0x0000bf00ff0477ac */ /* 0x000ea20008000a00 */
[----:B------:R-:W3:Y:S01]  /*1c60*/  LDCU UR8, c[0x0][0x5c8] ;  /* 0x0000b900ff0877ac */ /* 0x000ee20008000800 */
[----:B------:R-:W3:Y:S01]  /*1c70*/  LDCU UR59, c[0x0][0x600] ;  /* 0x0000c000ff3b77ac */ /* 0x000ee20008000800 */
[----:B------:R-:W4:Y:S01]  /*1c80*/  LDCU UR45, c[0x0][0x5a8] ;  /* 0x0000b500ff2d77ac */ /* 0x000f220008000800 */
[----:B------:R-:W1:Y:S06]  /*1c90*/  LDCU UR44, c[0x0][0x59c] ;  /* 0x0000b380ff2c77ac */ /* 0x000e6c0008000800 */
[----:B--2---:R-:W-:-:S02]  /*1ca0*/  UIMAD UR73, UR10, UR6, UR4 ;  /* 0x000000060a4972a4 */ /* 0x004fc4000f8e0204 */
[----:B------:R-:W-:Y:S01]  /*1cb0*/  UIMAD UR72, UR9, UR7, UR5 ;  /* 0x00000007094872a4 */ /* 0x000fe2000f8e0205 */
[----:B------:R-:W2:Y:S01]  /*1cc0*/  LDCU UR31, c[0x0][0x590] ;  /* 0x0000b200ff1f77ac */ /* 0x000ea20008000800 */
[----:B------:R-:W1:Y:S01]  /*1cd0*/  LDCU UR49, c[0x0][0x594] ;  /* 0x0000b280ff3177ac */ /* 0x000e620008000800 */
[----:B------:R-:W1:Y:S01]  /*1ce0*/  LDCU UR48, c[0x0][0x598] ;  /* 0x0000b300ff3077ac */ /* 0x000e620008000800 */
[----:B------:R-:W1:Y:S01]  /*1cf0*/  LDCU UR47, c[0x0][0x5ac] ;  /* 0x0000b580ff2f77ac */ /* 0x000e620008000800 */
[----:B------:R-:W1:Y:S01]  /*1d00*/  LDCU UR46, c[0x0][0x5b0] ;  /* 0x0000b600ff2e77ac */ /* 0x000e620008000800 */
[----:B------:R-:W1:Y:S01]  /*1d10*/  LDCU UR5, c[0x0][0x5cc] ;  /* 0x0000b980ff0577ac */ /* 0x000e620008000800 */
[----:B------:R-:W1:Y:S01]  /*1d20*/  LDCU UR4, c[0x0][0x5ec] ;  /* 0x0000bd80ff0477ac */ /* 0x000e620008000800 */
[----:B------:R-:W1:Y:S01]  /*1d30*/  LDCU.64 UR42, c[0x0][0x5a0] ;  /* 0x0000b400ff2a77ac */ /* 0x000e620008000a00 */
[----:B------:R-:W1:Y:S01]  /*1d40*/  LDCU.64 UR40, c[0x0][0x5d0] ;  /* 0x0000ba00ff2877ac */ /* 0x000e620008000a00 */
[----:B------:R-:W1:Y:S01]  /*1d50*/  LDCU.64 UR6, c[0x0][0x5f0] ;  /* 0x0000be00ff0677ac */ /* 0x000e620008000a00 */
[----:B------:R-:W-:-:S02]  /*1d60*/  UIADD3 UR62, UPT, UPT, UR54, 0x20, URZ ;  /* 0x00000020363e7890 */ /* 0x000fc4000fffe0ff */
[----:B------:R-:W-:Y:S02]  /*1d70*/  UIADD3 UR70, UPT, UPT, UR54, 0x40, URZ ;  /* 0x0000004036467890 */ /* 0x000fe4000fffe0ff */
[----:B------:R-:W-:Y:S02]  /*1d80*/  UIADD3 UR66, UPT, UPT, UR54, 0x60, URZ ;  /* 0x0000006036427890 */ /* 0x000fe4000fffe0ff */
[----:B------:R-:W-:Y:S02]  /*1d90*/  UIADD3 UR26, UPT, UPT, UR34, 0x20, URZ ;  /* 0x00000020221a7890 */ /* 0x000fe4000fffe0ff */
[----:B------:R-:W-:Y:S02]  /*1da0*/  UIADD3 UR18, UPT, UPT, UR34, 0x40, URZ ;  /* 0x0000004022127890 */ /* 0x000fe4000fffe0ff */
[----:B------:R-:W-:Y:S02]  /*1db0*/  UIADD3 UR10, UPT, UPT, UR34, 0x60, URZ ;  /* 0x00000060220a7890 */ /* 0x000fe4000fffe0ff */
[----:B---3--:R-:W-:Y:S01]  /*1dc0*/  UIMAD UR59, UR77, UR8, UR59 ;  /* 0x000000084d3b72a4 */ /* 0x008fe2000f8e023b */
[----:B------:R-:W-:Y:S01]  /*1dd0*/  UMOV UR15, URZ ;  /* 0x000000ff000f7c82 */ /* 0x000fe20008000000 */
[----:B--2-4-:R-:W-:-:S10]  /*1de0*/  UMOV UR14, UR57 ;  /* 0x00000039000e7c82 */ /* 0x014fd40008000000 */
.L_x_22:
[----:B------:R-:W-:Y:S01]  /*1df0*/  @!P3 MOV R5, 0x10000 ;  /* 0x000100000005b802 */ /* 0x000fe20000000f00 */
[----:B------:R-:W-:Y:S01]  /*1e00*/  ULEA UR53, UR14, UR58, 0x3 ;  /* 0x0000003a0e357291 */ /* 0x000fe2000f8e18ff */
[----:B------:R-:W-:Y:S11]  /*1e10*/  @P0 BRA `(.L_x_18) ;  /* 0x0000000000100947 */ /* 0x000ff60003800000 */
[----:B------:R-:W-:Y:S04]  /*1e20*/  MOV R4, UR56 ;  /* 0x0000003800047c02 */ /* 0x000fe80008000f00 */
[----:B------:R-:W-:Y:S04]  /*1e30*/  SHF.L.U32 R7, R4, 0x1f, RZ ;  /* 0x0000001f04077819 */ /* 0x000fe800000006ff */
[----:B------:R-:W2:Y:S02]  /*1e40*/  SYNCS.PHASECHK.TRANS64.TRYWAIT P0, [UR53+0x18], R7 ;  /* 0x00001807ff0075a7 */ /* 0x000ea40008001135 */
[----:B--2---:R-:W-:Y:S05]  /*1e50*/  @!P0 BRA `(.L_x_19) ;  /* 0x000000ac00808947 */ /* 0x004fea0003800000 */
.L_x_18:
[----:B------:R3:W-:Y:S01]  /*1e60*/  @!P3 SYNCS.ARRIVE.TRANS64 RZ, [UR53], R5 ;  /* 0x00000005ffffb9a7 */ /* 0x0007e20008000035 */
[----:B------:R-:W-:Y:S04]  /*1e70*/  BSSY.RECONVERGENT B0, `(.L_x_20) ;  /* 0x0000003000007945 */ /* 0x000fe80003800200 */
[----:B------:R-:W-:Y:S05]  /*1e80*/  @P2 BRA `(.L_x_21) ;  /* 0x0000000000042947 */ /* 0x000fea0003800000 */
[----:B-1----:R-:W-:Y:S05]  /*1e90*/  BPT.TRAP 0x1 ;  /* 0x000000040000795c */ /* 0x002fea0000300000 */
.L_x_21:
[----:B-1----:R-:W-:Y:S05]  /*1ea0*/  BSYNC.RECONVERGENT B0 ;  /* 0x0000000000007941 */ /* 0x002fea0003800200 */
.L_x_20:
[----:B------:R-:W1:Y:S01]  /*1eb0*/  LDCU.64 UR20, c[0x0][0x348] ;  /* 0x00006900ff1477ac */ /* 0x000e620008000a00 */
[----:B------:R-:W-:Y:S02]  /*1ec0*/  UIADD3 UR8, UPT, UPT, UR14, 0x1, URZ ;  /* 0x000000010e087890 */ /* 0x000fe4000fffe0ff */
[----:B------:R-:W-:Y:S02]  /*1ed0*/  USHF.L.U32 UR55, UR15, 0x6, URZ ;  /* 0x000000060f377899 */ /* 0x000fe400080006ff */
[----:B------:R-:W-:Y:S02]  /*1ee0*/  UISETP.NE.AND UP0, UPT, UR8, 0x3, UPT ;  /* 0x000000030800788c */ /* 0x000fe4000bf05270 */
[----:B------:R-:W-:Y:S02]  /*1ef0*/  UIMAD.WIDE.U32 UR12, UR55, UR49, URZ ;  /* 0x00000031370c72a5 */ /* 0x000fe4000f8e00ff */
[----:B------:R-:W-:Y:S02]  /*1f00*/  USEL UR9, URZ, 0x1, UP0 ;  /* 0x00000001ff097887 */ /* 0x000fe40008000000 */
[----:B------:R-:W-:Y:S02]  /*1f10*/  ULEA UR14, UR14, UR58, 0xf ;  /* 0x0000003a0e0e7291 */ /* 0x000fe4000f8e78ff */
[----:B------:R-:W-:Y:S02]  /*1f20*/  ULOP3.LUT UR56, UR56, UR9, URZ, 0x3c, !UPT ;  /* 0x0000000938387292 */ /* 0x000fe4000f8e3cff */
[----:B-1----:R-:W-:Y:S02]  /*1f30*/  UIADD3 UR22, UP2, UPT, UR20, 0x80, URZ ;  /* 0x0000008014167890 */ /* 0x002fe4000ff5e0ff */
[----:B------:R-:W-:Y:S02]  /*1f40*/  USEL UR57, UR8, URZ, UP0 ;  /* 0x000000ff08397287 */ /* 0x000fe40008000000 */
[----:B------:R-:W-:Y:S01]  /*1f50*/  UISETP.NE.AND UP3, UPT, UR31, 0x1, UPT ;  /* 0x000000011f00788c */ /* 0x000fe2000bf65270 */
[----:B--2---:R-:W-:Y:S01]  /*1f60*/  MOV R4, UR56 ;  /* 0x0000003800047c02 */ /* 0x004fe20008000f00 */
[----:B------:R-:W-:Y:S02]  /*1f70*/  ULEA UR8, UR57, UR58, 0x3 ;  /* 0x0000003a39087291 */ /* 0x000fe4000f8e18ff */
[----:B------:R-:W-:Y:S01]  /*1f80*/  UIADD3.X UR23, UPT, UPT, URZ, UR21, URZ, UP2, !UPT ;  /* 0x00000015ff177290 */ /* 0x000fe200097fe4ff */
[----:B---3--:R-:W-:Y:S01]  /*1f90*/  SHF.L.U32 R5, R4, 0x1f, RZ ;  /* 0x0000001f04057819 */ /* 0x008fe200000006ff */
[----:B------:R-:W-:Y:S02]  /*1fa0*/  UIADD3 UR52, UPT, UPT, UR14, 0x8400, URZ ;  /* 0x000084000e347890 */ /* 0x000fe4000fffe0ff */
[----:B------:R-:W-:Y:S02]  /*1fb0*/  UIADD3 UR60, UPT, UPT, UR14, 0xa400, URZ ;  /* 0x0000a4000e3c7890 */ /* 0x000fe4000fffe0ff */
[----:B------:R-:W-:Y:S01]  /*1fc0*/  UISETP.NE.AND UP4, UPT, UR44, 0x1, UPT ;  /* 0x000000012c00788c */ /* 0x000fe2000bf85270 */
[----:B------:R2:W3:Y:S01]  /*1fd0*/  SYNCS.PHASECHK.TRANS64.TRYWAIT P0, [UR8+0x18], R5 ;  /* 0x00001805ff0075a7 */ /* 0x0004e20008001108 */
[----:B------:R-:W-:Y:S02]  /*1fe0*/  UIADD3 UR68, UPT, UPT, UR14, 0xc400, URZ ;  /* 0x0000c4000e447890 */ /* 0x000fe4000fffe0ff */
[----:B------:R-:W-:Y:S02]  /*1ff0*/  UIADD3 UR50, UP1, UPT, UR20, 0x180, URZ ;  /* 0x0000018014327890 */ /* 0x000fe4000ff3e0ff */
[----:B------:R-:W-:Y:S02]  /*2000*/  UIADD3 UR64, UPT, UPT, UR14, 0xe400, URZ ;  /* 0x0000e4000e407890 */ /* 0x000fe4000fffe0ff */
[----:B------:R-:W-:Y:S02]  /*2010*/  UIADD3.X UR51, UPT, UPT, URZ, UR21, URZ, UP1, !UPT ;  /* 0x00000015ff337290 */ /* 0x000fe40008ffe4ff */
[----:B------:R-:W-:Y:S02]  /*2020*/  ULEA UR16, UR72, UR73, 0x5 ;  /* 0x0000004948107291 */ /* 0x000fe4000f8e28ff */
[----:B------:R-:W-:Y:S02]  /*2030*/  UISETP.NE.AND UP0, UPT, UR45, 0x1, UPT ;  /* 0x000000012d00788c */ /* 0x000fe4000bf05270 */
[----:B------:R-:W-:Y:S02]  /*2040*/  ULEA UR28, UR59, UR16, 0xa ;  /* 0x000000103b1c7291 */ /* 0x000fe4000f8e50ff */
[----:B------:R-:W-:Y:S02]  /*2050*/  UIADD3 UR32, UPT, UPT, UR14, 0x20400, URZ ;  /* 0x000204000e207890 */ /* 0x000fe4000fffe0ff */
[----:B------:R-:W-:Y:S02]  /*2060*/  UIADD3 UR24, UPT, UPT, UR14, 0x22400, URZ ;  /* 0x000224000e187890 */ /* 0x000fe4000fffe0ff */
[----:B------:R-:W-:Y:S02]  /*2070*/  UIADD3 UR16, UPT, UPT, UR14, 0x24400, URZ ;  /* 0x000244000e107890 */ /* 0x000fe4000fffe0ff */
[----:B------:R-:W-:Y:S01]  /*2080*/  UIADD3 UR15, UPT, UPT, UR15, 0x1, URZ ;  /* 0x000000010f0f7890 */ /* 0x000fe2000fffe0ff */
[----:B------:R-:W-:Y:S01]  /*2090*/  UMOV UR74, 0x0 ;  /* 0x00000000004a7882 */ /* 0x000fe20000000000 */
[----:B------:R-:W-:Y:S01]  /*20a0*/  UMOV UR75, 0x10000000 ;  /* 0x10000000004b7882 */ /* 0x000fe20000000000 */
[----:B------:R-:W-:Y:S01]  /*20b0*/  UMOV UR61, UR53 ;  /* 0x00000035003d7c82 */ /* 0x000fe20008000000 */
[----:B------:R1:W-:Y:S01]  /*20c0*/  UTMALDG.2D [UR52], [UR22], desc[UR74] ;  /* 0x00004a34160075b4 */ /* 0x0003e20008009000 */
[----:B------:R-:W-:Y:S01]  /*20d0*/  UMOV UR63, UR55 ;  /* 0x00000037003f7c82 */ /* 0x000fe20008000000 */
[----:B------:R-:W-:Y:S01]  /*20e0*/  UMOV UR69, UR53 ;  /* 0x0000003500457c82 */ /* 0x000fe20008000000 */
[----:B------:R-:W-:Y:S01]  /*20f0*/  UMOV UR71, UR55 ;  /* 0x0000003700477c82 */ /* 0x000fe20008000000 */
[----:B------:R-:W-:Y:S01]  /*2100*/  UMOV UR65, UR53 ;  /* 0x0000003500417c82 */ /* 0x000fe20008000000 */
[----:B------:R-:W-:Y:S01]  /*2110*/  UMOV UR67, UR55 ;  /* 0x0000003700437c82 */ /* 0x000fe20008000000 */
[----:B------:R-:W-:Y:S01]  /*2120*/  UMOV UR33, UR53 ;  /* 0x0000003500217c82 */ /* 0x000fe20008000000 */
[----:B------:R-:W-:Y:S01]  /*2130*/  UMOV UR25, UR53 ;  /* 0x0000003500197c82 */ /* 0x000fe20008000000 */
[----:B------:R-:W-:Y:S01]  /*2140*/  UTMALDG.2D [UR60], [UR22], desc[UR74] ;  /* 0x00004a3c160075b4 */ /* 0x000fe20008009000 */
[----:B------:R-:W-:Y:S01]  /*2150*/  UMOV UR17, UR53 ;  /* 0x0000003500117c82 */ /* 0x000fe20008000000 */
[----:B------:R-:W-:Y:S01]  /*2160*/  UMOV UR9, UR53 ;  /* 0x0000003500097c82 */ /* 0x000fe20008000000 */
[----:B------:R-:W-:Y:S02]  /*2170*/  UMOV UR11, UR13 ;  /* 0x0000000d000b7c82 */ /* 0x000fe40008000000 */
[----:B------:R-:W-:Y:S01]  /*2180*/  USHF.R.U32.HI UR11, URZ, UR48, UR11 ;  /* 0x00000030ff0b7299 */ /* 0x000fe2000801160b */
[----:B------:R-:W-:Y:S03]  /*2190*/  UTMALDG.2D [UR68], [UR22], desc[UR74] ;  /* 0x00004a44160075b4 */ /* 0x000fe60008009000 */
[----:B------:R-:W-:Y:S04]  /*21a0*/  USEL UR11, UR55, UR11, !UP3 ;  /* 0x0000000b370b7287 */ /* 0x000fe8000d800000 */
[----:B------:R-:W-:Y:S02]  /*21b0*/  UIMAD.WIDE.U32 UR12, UR11, UR42, URZ ;  /* 0x0000002a0b0c72a5 */ /* 0x000fe4000f8e00ff */
[----:B------:R-:W-:Y:S01]  /*21c0*/  UIADD3 UR12, UPT, UPT, -UR11, URZ, URZ ;  /* 0x000000ff0b0c7290 */ /* 0x000fe2000fffe1ff */
[----:B------:R4:W-:Y:S04]  /*21d0*/  UTMALDG.2D [UR64], [UR22], desc[UR74] ;  /* 0x00004a40160075b4 */ /* 0x0009e80008009000 */
[----:B------:R-:W-:Y:S01]  /*21e0*/  UMOV UR8, UR13 ;  /* 0x0000000d00087c82 */ /* 0x000fe20008000000 */
[----:B------:R-:W-:Y:S02]  /*21f0*/  UIMAD UR13, UR31, UR12, UR55 ;  /* 0x0000000c1f0d72a4 */ /* 0x000fe4000f8e0237 */
[----:B------:R-:W-:Y:S02]  /*2200*/  USHF.R.U32.HI UR8, URZ, UR43, UR8 ;  /* 0x0000002bff087299 */ /* 0x000fe40008011608 */
[----:B------:R-:W-:Y:S02]  /*2210*/  UIMAD UR35, UR13, UR5, UR4 ;  /* 0x000000050d2372a4 */ /* 0x000fe4000f8e0204 */
[----:B------:R-:W-:Y:S02]  /*2220*/  USEL UR12, UR11, UR8, !UP4 ;  /* 0x000000080b0c7287 */ /* 0x000fe4000e000000 */
[----:B------:R-:W-:Y:S02]  /*2230*/  UIADD3 UR8, UPT, UPT, UR14, 0x26400, URZ ;  /* 0x000264000e087890 */ /* 0x000fe4000fffe0ff */
[----:B------:R-:W-:Y:S02]  /*2240*/  UIMAD.WIDE.U32 UR20, UR12, UR47, URZ ;  /* 0x0000002f0c1472a5 */ /* 0x000fe4000f8e00ff */
[----:B------:R-:W-:Y:S02]  /*2250*/  UIADD3 UR14, UPT, UPT, -UR12, URZ, URZ ;  /* 0x000000ff0c0e7290 */ /* 0x000fe4000fffe1ff */
[----:B-1----:R-:W-:Y:S02]  /*2260*/  UPRMT UR52, UR28, 0x5410, URZ ;  /* 0x000054101c347896 */ /* 0x002fe400080000ff */
[----:B------:R-:W-:Y:S01]  /*2270*/  UIMAD UR11, UR44, UR14, UR11 ;  /* 0x0000000e2c0b72a4 */ /* 0x000fe2000f8e020b */
[----:B------:R-:W-:Y:S01]  /*2280*/  UMOV UR13, UR21 ;  /* 0x00000015000d7c82 */ /* 0x000fe20008000000 */
[----:B------:R-:W-:Y:S01]  /*2290*/  UMOV UR27, UR35 ;  /* 0x00000023001b7c82 */ /* 0x000fe20008000000 */
[----:B------:R-:W-:Y:S02]  /*22a0*/  USHF.R.U32.HI UR13, URZ, UR46, UR13 ;  /* 0x0000002eff0d7299 */ /* 0x000fe4000801160d */
[----:B------:R-:W-:Y:S02]  /*22b0*/  UIMAD UR36, UR11, UR40, UR6 ;  /* 0x000000280b2472a4 */ /* 0x000fe4000f8e0206 */
[----:B------:R-:W-:Y:S01]  /*22c0*/  USEL UR38, UR12, UR13, !UP0 ;  /* 0x0000000d0c267287 */ /* 0x000fe2000c000000 */
[----:B------:R-:W-:Y:S01]  /*22d0*/  UMOV UR19, UR35 ;  /* 0x0000002300137c82 */ /* 0x000fe20008000000 */
[----:B------:R-:W-:Y:S02]  /*22e0*/  UMOV UR11, UR35 ;  /* 0x00000023000b7c82 */ /* 0x000fe40008000000 */
[----:B------:R-:W-:Y:S01]  /*22f0*/  UIADD3 UR13, UPT, UPT, -UR38, URZ, URZ ;  /* 0x000000ff260d7290 */ /* 0x000fe2000fffe1ff */
[----:B------:R-:W-:Y:S02]  /*2300*/  UMOV UR28, UR36 ;  /* 0x00000024001c7c82 */ /* 0x000fe40008000000 */
[----:B------:R-:W-:Y:S01]  /*2310*/  UMOV UR30, UR38 ;  /* 0x00000026001e7c82 */ /* 0x000fe20008000000 */
[----:B------:R-:W-:Y:S01]  /*2320*/  UIMAD UR12, UR45, UR13, UR12 ;  /* 0x0000000d2d0c72a4 */ /* 0x000fe2000f8e020c */
[----:B------:R-:W-:Y:S01]  /*2330*/  UMOV UR20, UR36 ;  /* 0x0000002400147c82 */ /* 0x000fe20008000000 */
[----:B----4-:R-:W-:Y:S02]  /*2340*/  UMOV UR22, UR38 ;  /* 0x0000002600167c82 */ /* 0x010fe40008000000 */
[----:B------:R-:W-:Y:S01]  /*2350*/  UIMAD UR37, UR12, UR41, UR7 ;  /* 0x000000290c2572a4 */ /* 0x000fe2000f8e0207 */
[----:B------:R-:W-:Y:S02]  /*2360*/  UMOV UR14, UR38 ;  /* 0x00000026000e7c82 */ /* 0x000fe40008000000 */
[----:B------:R-:W-:Y:S01]  /*2370*/  UMOV UR12, UR36 ;  /* 0x00000024000c7c82 */ /* 0x000fe20008000000 */
[----:B------:R-:W-:Y:S01]  /*2380*/  UISETP.NE.AND UP0, UPT, UR15, UR76, UPT ;  /* 0x0000004c0f00728c */ /* 0x000fe2000bf05270 */
[----:B------:R-:W-:Y:S02]  /*2390*/  UMOV UR23, UR76 ;  /* 0x0000004c00177c82 */ /* 0x000fe40008000000 */
[----:B------:R-:W-:Y:S01]  /*23a0*/  UMOV UR29, UR37 ;  /* 0x00000025001d7c82 */ /* 0x000fe20008000000 */
[----:B------:R-:W-:Y:S01]  /*23b0*/  UMOV UR21, UR37 ;  /* 0x0000002500157c82 */ /* 0x000fe20008000000 */
[----:B------:R-:W-:Y:S01]  /*23c0*/  UTMALDG.5D.IM2COL [UR32], [UR50], UR52 ;  /* 0x00000020320073b4 */ /* 0x000fe20008060034 */
[----:B------:R-:W-:Y:S01]  /*23d0*/  UMOV UR13, UR37 ;  /* 0x00000025000d7c82 */ /* 0x000fe20008000000 */
[----:B------:R-:W-:Y:S01]  /*23e0*/  UTMALDG.5D.IM2COL [UR24], [UR50], UR52 ;  /* 0x00000018320073b4 */ /* 0x000fe20008060034 */
[----:B------:R-:W-:Y:S01]  /*23f0*/  UTMALDG.5D.IM2COL [UR16], [UR50], UR52 ;  /* 0x00000010320073b4 */ /* 0x000fe20008060034 */
[----:B------:R1:W-:Y:S02]  /*2400*/  UTMALDG.5D.IM2COL [UR8], [UR50], UR52 ;  /* 0x00000008320073b4 */ /* 0x0003e40008060034 */
[----:B-1----:R-:W-:Y:S01]  /*2410*/  UMOV UR14, UR57 ;  /* 0x00000039000e7c82 */ /* 0x002fe20008000000 */
[----:B--23--:R-:W-:Y:S05]  /*2420*/  BRA.U UP0, `(.L_x_22) ;  /* 0xfffffff900707547 */ /* 0x00cfea000b83ffff */
.L_x_17:
[----:B------:R-:W-:Y:S01]  /*2430*/  ULEA UR4, UR57, UR58, 0x3 ;  /* 0x0000003a39047291 */ /* 0x000fe2000f8e18ff */
[----:B------:R-:W-:Y:S01]  /*2440*/  IMAD.U32 R4, RZ, RZ, UR56 ;  /* 0x00000038ff047e24 */ /* 0x000fe2000f8e00ff */
[----:B------:R-:W-:Y:S01]  /*2450*/  @!P1 SYNCS.ARRIVE.TRANS64.A1T0 RZ, [UR58+0x78], RZ ;  /* 0x000078ffffff99a7 */ /* 0x000fe2000810003a */
[----:B------:R-:W-:Y:S02]  /*2460*/  R2UR UR6, R10 ;  /* 0x000000000a0672ca */ /* 0x000fe400000e0000 */
[----:B------:R-:W-:Y:S02]  /*2470*/  R2UR UR5, R11 ;  /* 0x000000000b0572ca */ /* 0x000fe400000e0000 */
[----:B------:R-:W-:-:S04]  /*2480*/  SHF.L.U32 R4, R4, 0x1f, RZ ;  /* 0x0000001f04047819 */ /* 0x000fc800000006ff */
[----:B------:R2:W3:Y:S07]  /*2490*/  SYNCS.PHASECHK.TRANS64.TRYWAIT P0, [UR4+0x18], R4 ;  /* 0x00001804ff0075a7 */ /* 0x0004ee0008001104 */
[----:B------:R-:W-:-:S09]  /*24a0*/  UISETP.GT.AND UP0, UPT, UR5, UR6, UPT ;  /* 0x000000060500728c */ /* 0x000fd2000bf04270 */
[----:B------:R-:W-:Y:S05]  /*24b0*/  BRA.U !UP0, `(.L_x_23) ;  /* 0x0000000908047547 */ /* 0x000fea000b800000 */
[----:B------:R-:W4:Y:S01]  /*24c0*/  LDCU.64 UR6, c[0x0][0x5c0] ;  /* 0x0000b800ff0677ac */ /* 0x000f220008000a00 */
[----:B------:R-:W-:Y:S02]  /*24d0*/  R2UR UR11, R13 ;  /* 0x000000000d0b72ca */ /* 0x000fe400000e0000 */
[----:B------:R-:W-:Y:S01]  /*24e0*/  R2UR UR10, R6 ;  /* 0x00000000060a72ca */ /* 0x000fe200000e0000 */
[----:B------:R-:W4:Y:S01]  /*24f0*/  LDCU.64 UR4, c[0x0][0x5f8] ;  /* 0x0000bf00ff0477ac */ /* 0x000f220008000a00 */
[----:B------:R-:W-:Y:S01]  /*2500*/  R2UR UR9, R8 ;  /* 0x00000000080972ca */ /* 0x000fe200000e0000 */
[----:B------:R-:W1:Y:S01]  /*2510*/  LDCU UR8, c[0x0][0x5c8] ;  /* 0x0000b900ff0877ac */ /* 0x000e620008000800 */
[----:B------:R-:W1:Y:S01]  /*2520*/  LDCU UR59, c[0x0][0x600] ;  /* 0x0000c000ff3b77ac */ /* 0x000e620008000800 */
[----:B------:R-:W1:Y:S10]  /*2530*/  LDCU UR45, c[0x0][0x5a8] ;  /* 0x0000b500ff2d77ac */ /* 0x000e740008000800 */
[----:B------:R-:W-:-:S02]  /*2540*/  UIADD3 UR73, UPT, UPT, UR9, UR23, URZ ;  /* 0x0000001709497290 */ /* 0x000fc4000fffe0ff */
[----:B----4-:R-:W-:Y:S02]  /*2550*/  UIMAD UR74, UR11, UR6, UR4 ;  /* 0x000000060b4a72a4 */ /* 0x010fe4000f8e0204 */
[----:B------:R-:W-:Y:S01]  /*2560*/  UIMAD UR72, UR10, UR7, UR5 ;  /* 0x000000070a4872a4 */ /* 0x000fe2000f8e0205 */
[----:B------:R-:W4:Y:S01]  /*2570*/  LDCU UR44, c[0x0][0x59c] ;  /* 0x0000b380ff2c77ac */ /* 0x000f220008000800 */
[----:B------:R-:W1:Y:S01]  /*2580*/  LDCU UR31, c[0x0][0x590] ;  /* 0x0000b200ff1f77ac */ /* 0x000e620008000800 */
[----:B------:R-:W1:Y:S01]  /*2590*/  LDCU UR49, c[0x0][0x594] ;  /* 0x0000b280ff3177ac */ /* 0x000e620008000800 */
[----:B------:R-:W1:Y:S01]  /*25a0*/  LDCU UR48, c[0x0][0x598] ;  /* 0x0000b300ff3077ac */ /* 0x000e620008000800 */
[----:B------:R-:W1:Y:S01]  /*25b0*/  LDCU UR47, c[0x0][0x5ac] ;  /* 0x0000b580ff2f77ac */ /* 0x000e620008000800 */
[----:B------:R-:W1:Y:S01]  /*25c0*/  LDCU UR46, c[0x0][0x5b0] ;  /* 0x0000b600ff2e77ac */ /* 0x000e620008000800 */
[----:B------:R-:W2:Y:S01]  /*25d0*/  LDCU UR5, c[0x0][0x5cc] ;  /* 0x0000b980ff0577ac */ /* 0x000ea20008000800 */
[----:B------:R-:W2:Y:S01]  /*25e0*/  LDCU UR4, c[0x0][0x5ec] ;  /* 0x0000bd80ff0477ac */ /* 0x000ea20008000800 */
[----:B------:R-:W2:Y:S01]  /*25f0*/  LDCU.64 UR42, c[0x0][0x5a0] ;  /* 0x0000b400ff2a77ac */ /* 0x000ea20008000a00 */
[----:B------:R-:W2:Y:S01]  /*2600*/  LDCU.64 UR40, c[0x0][0x5d0] ;  /* 0x0000ba00ff2877ac */ /* 0x000ea20008000a00 */
[----:B------:R-:W2:Y:S01]  /*2610*/  LDCU.64 UR6, c[0x0][0x5f0] ;  /* 0x0000be00ff0677ac */ /* 0x000ea20008000a00 */
[----:B------:R-:W-:-:S02]  /*2620*/  UIADD3 UR62, UPT, UPT, UR54, 0x20, URZ ;  /* 0x00000020363e7890 */ /* 0x000fc4000fffe0ff */
[----:B------:R-:W-:Y:S02]  /*2630*/  UIADD3 UR70, UPT, UPT, UR54, 0x40, URZ ;  /* 0x0000004036467890 */ /* 0x000fe4000fffe0ff */
[----:B------:R-:W-:Y:S02]  /*2640*/  UIADD3 UR66, UPT, UPT, UR54, 0x60, URZ ;  /* 0x0000006036427890 */ /* 0x000fe4000fffe0ff */
[----:B------:R-:W-:Y:S02]  /*2650*/  UIADD3 UR26, UPT, UPT, UR34, 0x20, URZ ;  /* 0x00000020221a7890 */ /* 0x000fe4000fffe0ff */
[----:B------:R-:W-:Y:S02]  /*2660*/  UIADD3 UR18, UPT, UPT, UR34, 0x40, URZ ;  /* 0x0000004022127890 */ /* 0x000fe4000fffe0ff */
[----:B------:R-:W-:Y:S02]  /*2670*/  UIADD3 UR10, UPT, UPT, UR34, 0x60, URZ ;  /* 0x00000060220a7890 */ /* 0x000fe4000fffe0ff */
[----:B-1----:R-:W-:Y:S01]  /*2680*/  UIMAD UR59, UR77, UR8, UR59 ;  /* 0x000000084d3b72a4 */ /* 0x002fe2000f8e023b */
[----:B----4-:R-:W-:-:S11]  /*2690*/  UMOV UR19, UR57 ;  /* 0x0000003900137c82 */ /* 0x010fd60008000000 */
.L_x_28:
[----:B------:R-:W-:Y:S01]  /*26a0*/  @!P3 MOV R5, 0x10000 ;  /* 0x000100000005b802 */ /* 0x000fe20000000f00 */
[----:B------:R-:W-:Y:S01]  /*26b0*/  ULEA UR53, UR19, UR58, 0x3 ;  /* 0x0000003a13357291 */ /* 0x000fe2000f8e18ff */
[----:B---3--:R-:W-:Y:S11]  /*26c0*/  @P0 BRA `(.L_x_24) ;  /* 0x0000000000100947 */ /* 0x008ff60003800000 */
[----:B--2---:R-:W-:Y:S04]  /*26d0*/  MOV R4, UR56 ;  /* 0x0000003800047c02 */ /* 0x004fe80008000f00 */
[----:B------:R-:W-:Y:S04]  /*26e0*/  SHF.L.U32 R7, R4, 0x1f, RZ ;  /* 0x0000001f04077819 */ /* 0x000fe800000006ff */
[----:B------:R-:W1:Y:S02]  /*26f0*/  SYNCS.PHASECHK.TRANS64.TRYWAIT P0, [UR53+0x18], R7 ;  /* 0x00001807ff0075a7 */ /* 0x000e640008001135 */
[----:B-1----:R-:W-:Y:S05]  /*2700*/  @!P0 BRA `(.L_x_25) ;  /* 0x000000a4006c8947 */ /* 0x002fea0003800000 */
.L_x_24:
[----:B------:R3:W-:Y:S01]  /*2710*/  @!P3 SYNCS.ARRIVE.TRANS64 RZ, [UR53], R5 ;  /* 0x00000005ffffb9a7 */ /* 0x0007e20008000035 */
[----:B------:R-:W-:Y:S04]  /*2720*/  BSSY.RECONVERGENT B0, `(.L_x_26) ;  /* 0x0000003000007945 */ /* 0x000fe80003800200 */
[----:B------:R-:W-:Y:S05]  /*2730*/  @P2 BRA `(.L_x_27) ;  /* 0x0000000000042947 */ /* 0x000fea0003800000 */
[----:B--2---:R-:W-:Y:S05]  /*2740*/  BPT.TRAP 0x1 ;  /* 0x000000040000795c */ /* 0x004fea0000300000 */
.L_x_27:
[----:B--2---:R-:W-:Y:S05]  /*2750*/  BSYNC.RECONVERGENT B0 ;  /* 0x0000000000007941 */ /* 0x004fea0003800200 */
.L_x_26:
[----:B------:R-:W2:Y:S01]  /*2760*/  LDCU.64 UR36, c[0x0][0x348] ;  /* 0x00006900ff2477ac */ /* 0x000ea20008000a00 */
[----:B------:R-:W-:Y:S02]  /*2770*/  UIADD3 UR8, UPT, UPT, UR19, 0x1, URZ ;  /* 0x0000000113087890 */ /* 0x000fe4000fffe0ff */
[----:B------:R-:W-:Y:S02]  /*2780*/  USHF.L.U32 UR55, UR23, 0x6, URZ ;  /* 0x0000000617377899 */ /* 0x000fe400080006ff */
[----:B------:R-:W-:Y:S02]  /*2790*/  UISETP.NE.AND UP0, UPT, UR8, 0x3, UPT ;  /* 0x000000030800788c */ /* 0x000fe4000bf05270 */
[----:B------:R-:W-:Y:S02]  /*27a0*/  ULEA UR19, UR19, UR58, 0xf ;  /* 0x0000003a13137291 */ /* 0x000fe4000f8e78ff */
[----:B------:R-:W-:Y:S02]  /*27b0*/  USEL UR9, URZ, 0x1, UP0 ;  /* 0x00000001ff097887 */ /* 0x000fe40008000000 */
[----:B------:R-:W-:Y:S02]  /*27c0*/  USEL UR57, UR8, URZ, UP0 ;  /* 0x000000ff08397287 */ /* 0x000fe40008000000 */
[----:B------:R-:W-:Y:S02]  /*27d0*/  ULOP3.LUT UR56, UR56, UR9, URZ, 0x3c, !UPT ;  /* 0x0000000938387292 */ /* 0x000fe4000f8e3cff */
[----:B--2---:R-:W-:Y:S02]  /*27e0*/  UIADD3 UR20, UP2, UPT, UR36, 0x80, URZ ;  /* 0x0000008024147890 */ /* 0x004fe4000ff5e0ff */
[----:B------:R-:W-:Y:S02]  /*27f0*/  UIMAD.WIDE.U32 UR12, UR55, UR49, URZ ;  /* 0x00000031370c72a5 */ /* 0x000fe4000f8e00ff */
[----:B------:R-:W-:Y:S01]  /*2800*/  ULEA UR8, UR57, UR58, 0x3 ;  /* 0x0000003a39087291 */ /* 0x000fe2000f8e18ff */
[----:B-1----:R-:W-:Y:S01]  /*2810*/  MOV R4, UR56 ;  /* 0x0000003800047c02 */ /* 0x002fe20008000f00 */
[----:B------:R-:W-:Y:S02]  /*2820*/  UIADD3.X UR21, UPT, UPT, URZ, UR37, URZ, UP2, !UPT ;  /* 0x00000025ff157290 */ /* 0x000fe400097fe4ff */
[----:B------:R-:W-:Y:S01]  /*2830*/  UIADD3 UR52, UPT, UPT, UR19, 0x8400, URZ ;  /* 0x0000840013347890 */ /* 0x000fe2000fffe0ff */
[----:B---3--:R-:W-:Y:S01]  /*2840*/  SHF.L.U32 R5, R4, 0x1f, RZ ;  /* 0x0000001f04057819 */ /* 0x008fe200000006ff */
[----:B------:R-:W-:Y:S02]  /*2850*/  UISETP.NE.AND UP3, UPT, UR31, 0x1, UPT ;  /* 0x000000011f00788c */ /* 0x000fe4000bf65270 */
[----:B------:R-:W-:Y:S01]  /*2860*/  UIADD3 UR60, UPT, UPT, UR19, 0xa400, URZ ;  /* 0x0000a400133c7890 */ /* 0x000fe2000fffe0ff */
[----:B------:R4:W1:Y:S01]  /*2870*/  SYNCS.PHASECHK.TRANS64.TRYWAIT P0, [UR8+0x18], R5 ;  /* 0x00001805ff0075a7 */ /* 0x0008620008001108 */
[----:B------:R-:W-:Y:S02]  /*2880*/  UIADD3 UR68, UPT, UPT, UR19, 0xc400, URZ ;  /* 0x0000c40013447890 */ /* 0x000fe4000fffe0ff */
[----:B------:R-:W-:Y:S02]  /*2890*/  UISETP.NE.AND UP4, UPT, UR44, 0x1, UPT ;  /* 0x000000012c00788c */ /* 0x000fe4000bf85270 */
[----:B------:R-:W-:Y:S02]  /*28a0*/  UIADD3 UR64, UPT, UPT, UR19, 0xe400, URZ ;  /* 0x0000e40013407890 */ /* 0x000fe4000fffe0ff */
[----:B------:R-:W-:Y:S02]  /*28b0*/  ULEA UR14, UR72, UR74, 0x5 ;  /* 0x0000004a480e7291 */ /* 0x000fe4000f8e28ff */
[----:B------:R-:W-:Y:S02]  /*28c0*/  UISETP.NE.AND UP0, UPT, UR45, 0x1, UPT ;  /* 0x000000012d00788c */ /* 0x000fe4000bf05270 */
[----:B------:R-:W-:Y:S02]  /*28d0*/  ULEA UR22, UR59, UR14, 0xa ;  /* 0x0000000e3b167291 */ /* 0x000fe4000f8e50ff */
[----:B------:R-:W-:Y:S02]  /*28e0*/  UIADD3 UR50, UP1, UPT, UR36, 0x180, URZ ;  /* 0x0000018024327890 */ /* 0x000fe4000ff3e0ff */
[----:B------:R-:W-:Y:S02]  /*28f0*/  UIADD3 UR32, UPT, UPT, UR19, 0x20400, URZ ;  /* 0x0002040013207890 */ /* 0x000fe4000fffe0ff */
[----:B------:R-:W-:Y:S02]  /*2900*/  UIADD3.X UR51, UPT, UPT, URZ, UR37, URZ, UP1, !UPT ;  /* 0x00000025ff337290 */ /* 0x000fe40008ffe4ff */
[----:B------:R-:W-:Y:S02]  /*2910*/  UIADD3 UR24, UPT, UPT, UR19, 0x22400, URZ ;  /* 0x0002240013187890 */ /* 0x000fe4000fffe0ff */
[----:B------:R-:W-:Y:S02]  /*2920*/  UIADD3 UR16, UPT, UPT, UR19, 0x24400, URZ ;  /* 0x0002440013107890 */ /* 0x000fe4000fffe0ff */
[----:B------:R-:W-:Y:S01]  /*2930*/  UIADD3 UR23, UPT, UPT, UR23, 0x1, URZ ;  /* 0x0000000117177890 */ /* 0x000fe2000fffe0ff */
[----:B------:R-:W-:Y:S01]  /*2940*/  UMOV UR28, 0x0 ;  /* 0x00000000001c7882 */ /* 0x000fe20000000000 */
[----:B------:R-:W-:Y:S01]  /*2950*/  UMOV UR29, 0x10000000 ;  /* 0x10000000001d7882 */ /* 0x000fe20000000000 */
[----:B------:R-:W-:Y:S01]  /*2960*/  UMOV UR61, UR53 ;  /* 0x00000035003d7c82 */ /* 0x000fe20008000000 */
[----:B------:R-:W-:Y:S01]  /*2970*/  UTMALDG.2D [UR52], [UR20], desc[UR28] ;  /* 0x00001c34140075b4 */ /* 0x000fe20008009000 */
        /* <DEDUP_REMOVED lines=16> */
[----:B------:R2:W-:Y:S03]  /*2a80*/  UTMALDG.2D [UR64], [UR20], desc[UR28] ;  /* 0x00001c40140075b4 */ /* 0x0005e60008009000 */
[----:B------:R-:W-:Y:S01]  /*2a90*/  UIMAD UR8, UR31, UR8, UR55 ;  /* 0x000000081f0872a4 */ /* 0x000fe2000f8e0237 */
[----:B------:R-:W-:Y:S02]  /*2aa0*/  UMOV UR12, UR13 ;  /* 0x0000000d000c7c82 */ /* 0x000fe40008000000 */
[----:B------:R-:W-:Y:S02]  /*2ab0*/  USHF.R.U32.HI UR12, URZ, UR43, UR12 ;  /* 0x0000002bff0c7299 */ /* 0x000fe4000801160c */
[----:B------:R-:W-:Y:S02]  /*2ac0*/  UIMAD UR35, UR8, UR5, UR4 ;  /* 0x00000005082372a4 */ /* 0x000fe4000f8e0204 */
[----:B------:R-:W-:Y:S02]  /*2ad0*/  USEL UR12, UR11, UR12, !UP4 ;  /* 0x0000000c0b0c7287 */ /* 0x000fe4000e000000 */
[----:B------:R-:W-:Y:S02]  /*2ae0*/  UIADD3 UR8, UPT, UPT, UR19, 0x26400, URZ ;  /* 0x0002640013087890 */ /* 0x000fe4000fffe0ff */
[----:B------:R-:W-:Y:S02]  /*2af0*/  UIMAD.WIDE.U32 UR14, UR12, UR47, URZ ;  /* 0x0000002f0c0e72a5 */ /* 0x000fe4000f8e00ff */
[----:B------:R-:W-:Y:S01]  /*2b00*/  UIADD3 UR14, UPT, UPT, -UR12, URZ, URZ ;  /* 0x000000ff0c0e7290 */ /* 0x000fe2000fffe1ff */
[----:B------:R-:W-:Y:S01]  /*2b10*/  UMOV UR27, UR35 ;  /* 0x00000023001b7c82 */ /* 0x000fe20008000000 */
[----:B------:R-:W-:Y:S02]  /*2b20*/  UMOV UR19, UR35 ;  /* 0x0000002300137c82 */ /* 0x000fe40008000000 */
[----:B------:R-:W-:Y:S01]  /*2b30*/  UIMAD UR11, UR44, UR14, UR11 ;  /* 0x0000000e2c0b72a4 */ /* 0x000fe2000f8e020b */
[----:B------:R-:W-:Y:S01]  /*2b40*/  UMOV UR13, UR15 ;  /* 0x0000000f000d7c82 */ /* 0x000fe20008000000 */
[----:B------:R-:W-:Y:S02]  /*2b50*/  UPRMT UR15, UR22, 0x5410, URZ ;  /* 0x00005410160f7896 */ /* 0x000fe400080000ff */
[----:B------:R-:W-:Y:S02]  /*2b60*/  USHF.R.U32.HI UR13, URZ, UR46, UR13 ;  /* 0x0000002eff0d7299 */ /* 0x000fe4000801160d */
[----:B------:R-:W-:Y:S02]  /*2b70*/  UIMAD UR36, UR11, UR40, UR6 ;  /* 0x000000280b2472a4 */ /* 0x000fe4000f8e0206 */
[----:B------:R-:W-:Y:S01]  /*2b80*/  USEL UR38, UR12, UR13, !UP0 ;  /* 0x0000000d0c267287 */ /* 0x000fe2000c000000 */
[----:B------:R-:W-:Y:S01]  /*2b90*/  UMOV UR11, UR35 ;  /* 0x00000023000b7c82 */ /* 0x000fe20008000000 */
[----:B------:R-:W-:Y:S02]  /*2ba0*/  UISETP.NE.AND UP0, UPT, UR23, UR73, UPT ;  /* 0x000000491700728c */ /* 0x000fe4000bf05270 */
[----:B------:R-:W-:Y:S01]  /*2bb0*/  UIADD3 UR13, UPT, UPT, -UR38, URZ, URZ ;  /* 0x000000ff260d7290 */ /* 0x000fe2000fffe1ff */
[----:B--2---:R-:W-:Y:S02]  /*2bc0*/  UMOV UR28, UR36 ;  /* 0x00000024001c7c82 */ /* 0x004fe40008000000 */
[----:B------:R-:W-:Y:S01]  /*2bd0*/  UMOV UR30, UR38 ;  /* 0x00000026001e7c82 */ /* 0x000fe20008000000 */
[----:B------:R-:W-:Y:S01]  /*2be0*/  UIMAD UR12, UR45, UR13, UR12 ;  /* 0x0000000d2d0c72a4 */ /* 0x000fe2000f8e020c */
[----:B------:R-:W-:Y:S01]  /*2bf0*/  UMOV UR20, UR36 ;  /* 0x0000002400147c82 */ /* 0x000fe20008000000 */
[----:B------:R-:W-:Y:S02]  /*2c00*/  UMOV UR22, UR38 ;  /* 0x0000002600167c82 */ /* 0x000fe40008000000 */
[----:B------:R-:W-:Y:S01]  /*2c10*/  UIMAD UR37, UR12, UR41, UR7 ;  /* 0x000000290c2572a4 */ /* 0x000fe2000f8e0207 */
[----:B------:R-:W-:Y:S02]  /*2c20*/  UMOV UR14, UR38 ;  /* 0x00000026000e7c82 */ /* 0x000fe40008000000 */
[----:B------:R-:W-:Y:S04]  /*2c30*/  UMOV UR12, UR36 ;  /* 0x00000024000c7c82 */ /* 0x000fe80008000000 */
[----:B------:R-:W-:Y:S01]  /*2c40*/  UMOV UR29, UR37 ;  /* 0x00000025001d7c82 */ /* 0x000fe20008000000 */
[----:B------:R-:W-:Y:S01]  /*2c50*/  UMOV UR21, UR37 ;  /* 0x0000002500157c82 */ /* 0x000fe20008000000 */
[----:B------:R-:W-:Y:S01]  /*2c60*/  UTMALDG.5D.IM2COL [UR32], [UR50], UR15 ;  /* 0x00000020320073b4 */ /* 0x000fe2000806000f */
[----:B------:R-:W-:Y:S01]  /*2c70*/  UMOV UR13, UR37 ;  /* 0x00000025000d7c82 */ /* 0x000fe20008000000 */
[----:B------:R-:W-:Y:S01]  /*2c80*/  UTMALDG.5D.IM2COL [UR24], [UR50], UR15 ;  /* 0x00000018320073b4 */ /* 0x000fe2000806000f */
[----:B------:R2:W-:Y:S01]  /*2c90*/  UTMALDG.5D.IM2COL [UR16], [UR50], UR15 ;  /* 0x00000010320073b4 */ /* 0x0005e2000806000f */
[----:B------:R4:W-:Y:S01]  /*2ca0*/  UTMALDG.5D.IM2COL [UR8], [UR50], UR15 ;  /* 0x00000008320073b4 */ /* 0x0009e2000806000f */
[----:B--2---:R-:W-:Y:S01]  /*2cb0*/  UMOV UR19, UR57 ;  /* 0x0000003900137c82 */ /* 0x004fe20008000000 */
[----:B-1--4-:R-:W-:Y:S05]  /*2cc0*/  BRA.U UP0, `(.L_x_28) ;  /* 0xfffffff900747547 */ /* 0x012fea000b83ffff */
.L_x_23:
[----:B------:R-:W-:Y:S01]  /*2cd0*/  SHF.L.U32 R5, R0, 0x1f, RZ ;  /* 0x0000001f00057819 */ /* 0x000fe200000006ff */
[----:B------:R-:W-:-:S03]  /*2ce0*/  NOP ;  /* 0x0000000000007918 */ /* 0x000fc60000000000 */
[----:B---3--:R-:W3:Y:S02]  /*2cf0*/  SYNCS.PHASECHK.TRANS64.TRYWAIT P0, [UR58+0x80], R5 ;  /* 0x00008005ff0075a7 */ /* 0x008ee4000800113a */
[----:B---3--:R-:W-:Y:S05]  /*2d00*/  @!P0 BRA `(.L_x_29) ;  /* 0x000000a000048947 */ /* 0x008fea0003800000 */
.L_x_161:
[----:B--2---:R-:W2:Y:S01]  /*2d10*/  LDS.128 R4, [UR58+0xc0] ;  /* 0x0000c03aff047984 */ /* 0x004ea20008000c00 */
[----:B------:R-:W-:Y:S01]  /*2d20*/  UIADD3 UR4, UPT, UPT, UR58, 0x88, URZ ;  /* 0x000000883a047890 */ /* 0x000fe2000fffe0ff */
[----:B------:R-:W-:Y:S01]  /*2d30*/  R2UR UR8, R15 ;  /* 0x000000000f0872ca */ /* 0x000fe200000e0000 */
[----:B-1----:R-:W-:Y:S01]  /*2d40*/  UISETP.GE.AND UP0, UPT, UR39, 0x1, UPT ;  /* 0x000000012700788c */ /* 0x002fe2000bf06270 */
[----:B------:R-:W-:Y:S01]  /*2d50*/  @!PT LDS RZ, [RZ] ;  /* 0x00000000fffff984 */ /* 0x000fe20000000800 */
[----:B------:R-:W-:Y:S01]  /*2d60*/  @!PT LDS RZ, [RZ] ;  /* 0x00000000fffff984 */ /* 0x000fe20000000800 */
[----:B------:R-:W-:Y:S01]  /*2d70*/  @!PT LDS RZ, [RZ] ;  /* 0x00000000fffff984 */ /* 0x000fe20000000800 */
[----:B------:R-:W-:Y:S01]  /*2d80*/  @!PT LDS RZ, [RZ] ;  /* 0x00000000fffff984 */ /* 0x000fe20000000800 */
[----:B------:R1:W-:Y:S06]  /*2d90*/  MEMBAR.ALL.CTA ;  /* 0x0000000000007992 */ /* 0x0003ec0000008000 */
[----:B-1----:R-:W1:Y:S01]  /*2da0*/  FENCE.VIEW.ASYNC.S ;  /* 0x00000000000073c6 */ /* 0x002e620000000000 */
[----:B------:R-:W-:Y:S01]  /*2db0*/  UPRMT UR4, URZ, 0x654, UR4 ;  /* 0x00000654ff047896 */ /* 0x000fe20008000004 */
[----:B------:R-:W-:-:S08]  /*2dc0*/  R2UR UR7, R14 ;  /* 0x000000000e0772ca */ /* 0x000fd000000e0000 */
[----:B-1----:R-:W-:Y:S01]  /*2dd0*/  SYNCS.ARRIVE.TRANS64.RED.A1T0 RZ, [UR4], RZ ;  /* 0x000000ffffff79a7 */ /* 0x002fe20008100404 */
[----:B--2---:R-:W-:-:S13]  /*2de0*/  LOP3.LUT P0, RZ, R6, 0x1, RZ, 0xc0, !PT ;  /* 0x0000000106ff7812 */ /* 0x004fda000780c0ff */
[----:B------:R-:W-:Y:S01]  /*2df0*/  VOTEU.ANY UP1, P0 ;  /* 0x0000000000ff7886 */ /* 0x000fe20000020100 */
[----:B------:R-:W-:-:S13]  /*2e00*/  PLOP3.LUT P0, PT, PT, PT, UP1, 0x80, 0x8 ;  /* 0x000000000008781c */ /* 0x000fda0003f0f018 */
[----:B------:R-:W-:Y:S02]  /*2e10*/  @P0 MOV R13, R4 ;  /* 0x00000004000d0202 */ /* 0x000fe40000000f00 */
[----:B------:R-:W-:Y:S02]  /*2e20*/  @P0 LOP3.LUT R4, R5, 0xffff, RZ, 0xc0, !PT ;  /* 0x0000ffff05040812 */ /* 0x000fe400078ec0ff */
[----:B------:R-:W-:Y:S02]  /*2e30*/  @P0 R2UR UR6, R13 ;  /* 0x000000000d0602ca */ /* 0x000fe400000e0000 */
[----:B------:R-:W-:-:S11]  /*2e40*/  @P0 R2UR UR5, R4 ;  /* 0x00000000040502ca */ /* 0x000fd600000e0000 */
[----:B------:R-:W-:Y:S02]  /*2e50*/  @UP1 UMOV UR8, UR6 ;  /* 0x0000000600081c82 */ /* 0x000fe40008000000 */
[----:B------:R-:W-:Y:S01]  /*2e60*/  @UP1 UMOV UR7, UR5 ;  /* 0x0000000500071c82 */ /* 0x000fe20008000000 */
[----:B------:R-:W-:Y:S02]  /*2e70*/  IMAD.U32 R15, RZ, RZ, UR8 ;  /* 0x00000008ff0f7e24 */ /* 0x000fe4000f8e00ff */
[----:B------:R-:W-:Y:S01]  /*2e80*/  IMAD.U32 R14, RZ, RZ, UR7 ;  /* 0x00000007ff0e7e24 */ /* 0x000fe2000f8e00ff */
[----:B------:R-:W-:Y:S06]  /*2e90*/  BRA.U !UP0, `(.L_x_30) ;  /* 0x0000000108ec7547 */ /* 0x000fec000b800000 */
[----:B------:R-:W1:Y:S01]  /*2ea0*/  LDCU.128 UR16, c[0x0][0xc10] ;  /* 0x00018200ff1077ac */ /* 0x000e620008000c00 */
[----:B------:R-:W-:Y:S02]  /*2eb0*/  R2UR UR8, R2 ;  /* 0x00000000020872ca */ /* 0x000fe400000e0000 */
[----:B------:R-:W-:Y:S01]  /*2ec0*/  R2UR UR12, R3 ;  /* 0x00000000030c72ca */ /* 0x000fe200000e0000 */
[----:B------:R-:W2:Y:S01]  /*2ed0*/  LDCU UR20, c[0x0][0xc20] ;  /* 0x00018400ff1477ac */ /* 0x000ea20008000800 */
[----:B------:R-:W-:Y:S02]  /*2ee0*/  R2UR UR22, R14 ;  /* 0x000000000e1672ca */ /* 0x000fe400000e0000 */
[----:B------:R-:W-:Y:S01]  /*2ef0*/  R2UR UR21, R15 ;  /* 0x000000000f1572ca */ /* 0x000fe200000e0000 */
[----:B------:R-:W3:Y:S01]  /*2f00*/  LDCU UR13, c[0x0][0xc0c] ;  /* 0x00018180ff0d77ac */ /* 0x000ee20008000800 */
[----:B------:R-:W4:Y:S01]  /*2f10*/  LDCU.64 UR14, c[0x0][0xc28] ;  /* 0x00018500ff0e77ac */ /* 0x000f220008000a00 */
[----:B------:R-:W-:-:S04]  /*2f20*/  UISETP.NE.AND UP3, UPT, UR39, 0x1, UPT ;  /* 0x000000012700788c */ /* 0x000fc8000bf65270 */
[----:B-1----:R-:W-:Y:S02]  /*2f30*/  UIMAD.WIDE.U32 UR4, UR8, UR19, URZ ;  /* 0x00000013080472a5 */ /* 0x002fe4000f8e00ff */
[----:B------:R-:W-:Y:S02]  /*2f40*/  UIMAD.WIDE.U32 UR6, UR12, UR16, URZ ;  /* 0x000000100c0672a5 */ /* 0x000fe4000f8e00ff */
[----:B------:R-:W-:Y:S02]  /*2f50*/  UISETP.NE.AND UP0, UPT, UR18, 0x1, UPT ;  /* 0x000000011200788c */ /* 0x000fe4000bf05270 */
[----:B------:R-:W-:Y:S01]  /*2f60*/  UIMAD.WIDE.U32 UR10, UR22, UR19, URZ ;  /* 0x00000013160a72a5 */ /* 0x000fe2000f8e00ff */
[----:B------:R-:W-:Y:S01]  /*2f70*/  UMOV UR4, UR5 ;  /* 0x0000000500047c82 */ /* 0x000fe20008000000 */
[----:B---3--:R-:W-:Y:S02]  /*2f80*/  UISETP.NE.AND UP2, UPT, UR13, 0x1, UPT ;  /* 0x000000010d00788c */ /* 0x008fe4000bf45270 */
[----:B--2---:R-:W-:-:S03]  /*2f90*/  USHF.R.U32.HI UR5, URZ, UR20, UR4 ;  /* 0x00000014ff057299 */ /* 0x004fc60008011604 */
[----:B------:R-:W-:Y:S01]  /*2fa0*/  UMOV UR4, UR7 ;  /* 0x0000000700047c82 */ /* 0x000fe20008000000 */
[----:B------:R-:W-:Y:S02]  /*2fb0*/  USEL UR5, UR8, UR5, !UP0 ;  /* 0x0000000508057287 */ /* 0x000fe4000c000000 */
[----:B------:R-:W-:Y:S02]  /*2fc0*/  USHF.R.U32.HI UR4, URZ, UR17, UR4 ;  /* 0x00000011ff047299 */ /* 0x000fe40008011604 */
[----:B----4-:R-:W-:Y:S02]  /*2fd0*/  UIMAD.WIDE.U32 UR6, UR5, UR14, URZ ;  /* 0x0000000e050672a5 */ /* 0x010fe4000f8e00ff */
[----:B------:R-:W-:Y:S02]  /*2fe0*/  USEL UR12, UR12, UR4, !UP2 ;  /* 0x000000040c0c7287 */ /* 0x000fe4000d000000 */
[----:B------:R-:W-:Y:S01]  /*2ff0*/  UIMAD.WIDE.U32 UR8, UR21, UR16, URZ ;  /* 0x00000010150872a5 */ /* 0x000fe2000f8e00ff */
[----:B------:R-:W-:Y:S01]  /*3000*/  UMOV UR4, UR11 ;  /* 0x0000000b00047c82 */ /* 0x000fe20008000000 */
[----:B------:R-:W-:Y:S01]  /*3010*/  UIMAD.WIDE.U32 UR10, UR12, UR14, URZ ;  /* 0x0000000e0c0a72a5 */ /* 0x000fe2000f8e00ff */
[----:B------:R-:W-:Y:S01]  /*3020*/  UMOV UR6, UR7 ;  /* 0x0000000700067c82 */ /* 0x000fe20008000000 */
[----:B------:R-:W-:-:S02]  /*3030*/  USHF.R.U32.HI UR4, URZ, UR20, UR4 ;  /* 0x00000014ff047299 */ /* 0x000fc40008011604 */
[----:B------:R-:W-:Y:S01]  /*3040*/  @UP3 USHF.R.U32.HI UR5, URZ, UR15, UR6 ;  /* 0x0000000fff053299 */ /* 0x000fe20008011606 */
[----:B------:R-:W-:Y:S02]  /*3050*/  UMOV UR8, UR9 ;  /* 0x0000000900087c82 */ /* 0x000fe40008000000 */
[----:B------:R-:W-:Y:S01]  /*3060*/  UMOV UR6, UR11 ;  /* 0x0000000b00067c82 */ /* 0x000fe20008000000 */
[----:B------:R-:W-:Y:S02]  /*3070*/  USHF.R.U32.HI UR17, URZ, UR17, UR8 ;  /* 0x00000011ff117299 */ /* 0x000fe40008011608 */
[----:B------:R-:W-:Y:S02]  /*3080*/  @UP3 USHF.R.U32.HI UR12, URZ, UR15, UR6 ;  /* 0x0000000fff0c3299 */ /* 0x000fe40008011606 */
[----:B------:R-:W-:Y:S02]  /*3090*/  USEL UR4, UR22, UR4, !UP0 ;  /* 0x0000000416047287 */ /* 0x000fe4000c000000 */
[----:B------:R-:W-:-:S02]  /*30a0*/  UIMAD UR6, UR39, UR5, URZ ;  /* 0x00000005270672a4 */ /* 0x000fc4000f8e02ff */
[----:B------:R-:W-:Y:S02]  /*30b0*/  USEL UR5, UR21, UR17, !UP2 ;  /* 0x0000001115057287 */ /* 0x000fe4000d000000 */
[----:B------:R-:W-:Y:S02]  /*30c0*/  UIMAD UR8, UR39, UR12, URZ ;  /* 0x0000000c270872a4 */ /* 0x000fe4000f8e02ff */
[----:B------:R-:W-:Y:S02]  /*30d0*/  UISETP.GE.AND UP0, UPT, UR4, UR6, UPT ;  /* 0x000000060400728c */ /* 0x000fe4000bf06270 */
[----:B------:R-:W-:Y:S02]  /*30e0*/  UIMAD.WIDE.U32 UR6, UR4, UR14, URZ ;  /* 0x0000000e040672a5 */ /* 0x000fe4000f8e00ff */
[----:B------:R-:W-:Y:S02]  /*30f0*/  UISETP.GE.OR UP0, UPT, UR5, UR8, UP0 ;  /* 0x000000080500728c */ /* 0x000fe40008706670 */
[----:B------:R-:W-:-:S02]  /*3100*/  UIMAD.WIDE.U32 UR8, UR5, UR14, URZ ;  /* 0x0000000e050872a5 */ /* 0x000fc4000f8e00ff */
[----:B------:R-:W-:Y:S01]  /*3110*/  UIADD3 UR10, UPT, UPT, -UR4, URZ, URZ ;  /* 0x000000ff040a7290 */ /* 0x000fe2000fffe1ff */
[----:B------:R-:W-:Y:S02]  /*3120*/  UMOV UR6, UR7 ;  /* 0x0000000700067c82 */ /* 0x000fe40008000000 */
[----:B------:R-:W-:Y:S02]  /*3130*/  USHF.R.U32.HI UR6, URZ, UR15, UR6 ;  /* 0x0000000fff067299 */ /* 0x000fe40008011606 */
[----:B------:R-:W-:Y:S02]  /*3140*/  UIMAD UR10, UR18, UR10, UR22 ;  /* 0x0000000a120a72a4 */ /* 0x000fe4000f8e0216 */
[----:B------:R-:W-:Y:S01]  /*3150*/  USEL UR6, UR4, UR6, !UP3 ;  /* 0x0000000604067287 */ /* 0x000fe2000d800000 */
[----:B------:R-:W-:Y:S01]  /*3160*/  @!UP0 UMOV UR7, UR9 ;  /* 0x0000000900078c82 */ /* 0x000fe20008000000 */
[----:B------:R-:W-:Y:S02]  /*3170*/  UIADD3 UR9, UPT, UPT, -UR5, URZ, URZ ;  /* 0x000000ff05097290 */ /* 0x000fe4000fffe1ff */
[----:B------:R-:W-:-:S02]  /*3180*/  @!UP0 USHF.R.U32.HI UR7, URZ, UR15, UR7 ;  /* 0x0000000fff078299 */ /* 0x000fc40008011607 */
[----:B------:R-:W-:Y:S02]  /*3190*/  UIADD3 UR8, UPT, UPT, -UR6, URZ, URZ ;  /* 0x000000ff06087290 */ /* 0x000fe4000fffe1ff */
[----:B------:R-:W-:Y:S02]  /*31a0*/  @!UP0 USEL UR7, UR5, UR7, !UP3 ;  /* 0x0000000705078287 */ /* 0x000fe4000d800000 */
[----:B------:R-:W-:Y:S02]  /*31b0*/  UIMAD UR8, UR39, UR8, UR4 ;  /* 0x00000008270872a4 */ /* 0x000fe4000f8e0204 */
[----:B------:R-:W-:Y:S02]  /*31c0*/  @!UP0 UIADD3 UR6, UPT, UPT, UR6, -UR7, URZ ;  /* 0x8000000706068290 */ /* 0x000fe4000fffe0ff */
[----:B------:R-:W-:Y:S02]  /*31d0*/  @!UP0 UIMAD UR7, UR8, UR12, UR7 ;  /* 0x0000000c080782a4 */ /* 0x000fe4000f8e0207 */
[----:B------:R-:W-:-:S02]  /*31e0*/  @!UP0 UIMAD UR4, UR39, UR6, UR5 ;  /* 0x00000006270482a4 */ /* 0x000fc4000f8e0205 */
[----:B------:R-:W-:Y:S02]  /*31f0*/  UIMAD UR6, UR13, UR9, UR21 ;  /* 0x000000090d0672a4 */ /* 0x000fe4000f8e0215 */
[----:B------:R-:W-:Y:S01]  /*3200*/  UIMAD UR8, UR4, UR18, UR10 ;  /* 0x00000012040872a4 */ /* 0x000fe2000f8e020a */
[----:B------:R-:W-:Y:S02]  /*3210*/  @!UP0 UMOV UR5, UR7 ;  /* 0x0000000700058c82 */ /* 0x000fe40008000000 */
[----:B------:R-:W-:-:S03]  /*3220*/  UIMAD UR4, UR5, UR13, UR6 ;  /* 0x0000000d050472a4 */ /* 0x000fc6000f8e0206 */
[----:B------:R-:W-:-:S03]  /*3230*/  IMAD.U32 R14, RZ, RZ, UR8 ;  /* 0x00000008ff0e7e24 */ /* 0x000fc6000f8e00ff */
[----:B------:R-:W-:-:S07]  /*3240*/  IMAD.U32 R15, RZ, RZ, UR4 ;  /* 0x00000004ff0f7e24 */ /* 0x000fce000f8e00ff */
.L_x_30:
[----:B------:R-:W1:Y:S02]  /*3250*/  LDCU UR4, c[0x0][0xc30] ;  /* 0x00018600ff0477ac */ /* 0x000e640008000800 */
[----:B-1----:R-:W-:-:S09]  /*3260*/  UISETP.NE.AND UP0, UPT, UR4, 0x1, UPT ;  /* 0x000000010400788c */ /* 0x002fd2000bf05270 */
[----:B------:R-:W-:Y:S05]  /*3270*/  BRA.U UP0, `(.L_x_31) ;  /* 0x0000000100547547 */ /* 0x000fea000b800000 */
[----:B------:R-:W1:Y:S01]  /*3280*/  LDCU.128 UR8, c[0x0][0xc10] ;  /* 0x00018200ff0877ac */ /* 0x000e620008000c00 */
[----:B------:R-:W-:Y:S02]  /*3290*/  R2UR UR15, R14 ;  /* 0x000000000e0f72ca */ /* 0x000fe400000e0000 */
[----:B------:R-:W-:Y:S01]  /*32a0*/  R2UR UR14, R15 ;  /* 0x000000000f0e72ca */ /* 0x000fe200000e0000 */
[----:B------:R-:W2:Y:S01]  /*32b0*/  LDCU UR12, c[0x0][0xc0c] ;  /* 0x00018180ff0c77ac */ /* 0x000ea20008000800 */
[----:B------:R-:W3:Y:S11]  /*32c0*/  LDCU UR13, c[0x0][0xc20] ;  /* 0x00018400ff0d77ac */ /* 0x000ef60008000800 */
[----:B-1----:R-:W-:-:S02]  /*32d0*/  UIMAD.WIDE.U32 UR6, UR14, UR8, URZ ;  /* 0x000000080e0672a5 */ /* 0x002fc4000f8e00ff */
[----:B------:R-:W-:Y:S02]  /*32e0*/  UIMAD.WIDE.U32 UR4, UR15, UR11, URZ ;  /* 0x0000000b0f0472a5 */ /* 0x000fe4000f8e00ff */
[----:B--2---:R-:W-:Y:S02]  /*32f0*/  UISETP.NE.AND UP2, UPT, UR12, 0x1, UPT ;  /* 0x000000010c00788c */ /* 0x004fe4000bf45270 */
[----:B------:R-:W-:Y:S01]  /*3300*/  UISETP.NE.AND UP0, UPT, UR10, 0x1, UPT ;  /* 0x000000010a00788c */ /* 0x000fe2000bf05270 */
[----:B------:R-:W-:Y:S02]  /*3310*/  UMOV UR6, UR7 ;  /* 0x0000000700067c82 */ /* 0x000fe40008000000 */
[----:B------:R-:W-:Y:S01]  /*3320*/  UMOV UR4, UR5 ;  /* 0x0000000500047c82 */ /* 0x000fe20008000000 */
[----:B------:R-:W-:Y:S02]  /*3330*/  USHF.R.U32.HI UR6, URZ, UR9, UR6 ;  /* 0x00000009ff067299 */ /* 0x000fe40008011606 */
[----:B---3--:R-:W-:-:S02]  /*3340*/  USHF.R.U32.HI UR4, URZ, UR13, UR4 ;  /* 0x0000000dff047299 */ /* 0x008fc40008011604 */
[----:B------:R-:W-:Y:S02]  /*3350*/  USEL UR5, UR14, UR6, !UP2 ;  /* 0x000000060e057287 */ /* 0x000fe4000d000000 */
[----:B------:R-:W-:-:S04]  /*3360*/  USEL UR4, UR15, UR4, !UP0 ;  /* 0x000000040f047287 */ /* 0x000fc8000c000000 */
[----:B------:R-:W-:Y:S02]  /*3370*/  UIADD3 UR6, UPT, UPT, UR5, -UR4, URZ ;  /* 0x8000000405067290 */ /* 0x000fe4000fffe0ff */
[----:B------:R-:W-:Y:S02]  /*3380*/  UIADD3 UR4, UPT, UPT, -UR5, UR4, URZ ;  /* 0x0000000405047290 */ /* 0x000fe4000fffe1ff */
[----:B------:R-:W-:Y:S02]  /*3390*/  UIMAD UR15, UR6, UR10, UR15 ;  /* 0x0000000a060f72a4 */ /* 0x000fe4000f8e020f */
[----:B------:R-:W-:-:S04]  /*33a0*/  UIMAD UR14, UR4, UR12, UR14 ;  /* 0x0000000c040e72a4 */ /* 0x000fc8000f8e020e */
[----:B------:R-:W-:Y:S02]  /*33b0*/  IMAD.U32 R14, RZ, RZ, UR15 ;  /* 0x0000000fff0e7e24 */ /* 0x000fe4000f8e00ff */
[----:B------:R-:W-:-:S07]  /*33c0*/  IMAD.U32 R15, RZ, RZ, UR14 ;  /* 0x0000000eff0f7e24 */ /* 0x000fce000f8e00ff */
.L_x_31:
[----:B------:R-:W-:Y:S02]  /*33d0*/  R2UR UR7, R15 ;  /* 0x000000000f0772ca */ /* 0x000fe400000e0000 */
[----:B------:R-:W-:Y:S02]  /*33e0*/  R2UR UR6, R14 ;  /* 0x000000000e0672ca */ /* 0x000fe400000e0000 */
[----:B------:R-:W-:Y:S02]  /*33f0*/  R2UR UR5, R64 ;  /* 0x00000000400572ca */ /* 0x000fe400000e0000 */
[----:B------:R-:W-:Y:S02]  /*3400*/  R2UR UR4, R63 ;  /* 0x000000003f0472ca */ /* 0x000fe400000e0000 */
[----:B------:R-:W-:Y:S02]  /*3410*/  PLOP3.LUT P1, PT, PT, PT, PT, 0x80, 0x8 ;  /* 0x000000000008781c */ /* 0x000fe40003f2f070 */
[----:B------:R-:W-:-:S07]  /*3420*/  LOP3.LUT R0, R0, 0x1, RZ, 0x3c, !PT ;  /* 0x0000000100007812 */ /* 0x000fce00078e3cff */
[----:B------:R-:W-:Y:S02]  /*3430*/  UIADD3 UR21, UPT, UPT, UR7, UR5, URZ ;  /* 0x0000000507157290 */ /* 0x000fe4000fffe0ff */
[----:B------:R-:W-:Y:S01]  /*3440*/  UIADD3 UR16, UPT, UPT, UR6, UR4, URZ ;  /* 0x0000000406107290 */ /* 0x000fe2000fffe0ff */
[----:B------:R-:W-:Y:S11]  /*3450*/  BRA.U UP1, `(.L_x_32) ;  /* 0xffffffe101147547 */ /* 0x000ff6000b83ffff */
[----:B------:R-:W-:Y:S01]  /*3460*/  UIADD3 UR58, UPT, UPT, UR58, 0x18, URZ ;  /* 0x000000183a3a7890 */ /* 0x000fe2000fffe0ff */
[----:B------:R-:W-:-:S03]  /*3470*/  MOV R3, UR56 ;  /* 0x0000003800037c02 */ /* 0x000fc60008000f00 */
[----:B------:R-:W-:Y:S01]  /*3480*/  ULEA UR4, UR57, UR58, 0x3 ;  /* 0x0000003a39047291 */ /* 0x000fe2000f8e18ff */
[----:B------:R-:W-:-:S08]  /*3490*/  SHF.L.U32 R3, R3, 0x1f, RZ ;  /* 0x0000001f03037819 */ /* 0x000fd000000006ff */
[----:B------:R-:W1:Y:S02]  /*34a0*/  SYNCS.PHASECHK.TRANS64.TRYWAIT P0, [UR4], R3 ;  /* 0x00000003ff0075a7 */ /* 0x000e640008001104 */
[----:B-1----:R-:W-:Y:S05]  /*34b0*/  @!P0 BRA `(.L_x_33) ;  /* 0x0000009800308947 */ /* 0x002fea0003800000 */
.L_x_163:
[----:B------:R-:W-:-:S04]  /*34c0*/  UIADD3 UR4, UPT, UPT, UR57, 0x1, URZ ;  /* 0x0000000139047890 */ /* 0x000fc8000fffe0ff */
[----:B------:R-:W-:-:S04]  /*34d0*/  UISETP.NE.AND UP0, UPT, UR4, 0x3, UPT ;  /* 0x000000030400788c */ /* 0x000fc8000bf05270 */
[----:B------:R-:W-:Y:S02]  /*34e0*/  USEL UR5, URZ, 0x1, UP0 ;  /* 0x00000001ff057887 */ /* 0x000fe40008000000 */
[----:B------:R-:W-:Y:S02]  /*34f0*/  USEL UR4, UR4, URZ, UP0 ;  /* 0x000000ff04047287 */ /* 0x000fe40008000000 */
[----:B------:R-:W-:Y:S02]  /*3500*/  ULOP3.LUT UR56, UR56, UR5, URZ, 0x3c, !UPT ;  /* 0x0000000538387292 */ /* 0x000fe4000f8e3cff */
[----:B------:R-:W-:-:S04]  /*3510*/  ULEA UR5, UR4, UR58, 0x3 ;  /* 0x0000003a04057291 */ /* 0x000fc8000f8e18ff */
[----:B-1----:R-:W-:-:S04]  /*3520*/  MOV R3, UR56 ;  /* 0x0000003800037c02 */ /* 0x002fc80008000f00 */
[----:B------:R-:W-:-:S04]  /*3530*/  SHF.L.U32 R3, R3, 0x1f, RZ ;  /* 0x0000001f03037819 */ /* 0x000fc800000006ff */
[----:B------:R-:W1:Y:S02]  /*3540*/  SYNCS.PHASECHK.TRANS64.TRYWAIT P0, [UR5], R3 ;  /* 0x00000003ff0075a7 */ /* 0x000e640008001105 */
[----:B-1----:R-:W-:Y:S05]  /*3550*/  @!P0 BRA `(.L_x_34) ;  /* 0x0000009800208947 */ /* 0x002fea0003800000 */
.L_x_165:
[----:B------:R-:W-:-:S04]  /*3560*/  UIADD3 UR4, UPT, UPT, UR4, 0x1, URZ ;  /* 0x0000000104047890 */ /* 0x000fc8000fffe0ff */
[----:B------:R-:W-:-:S04]  /*3570*/  UISETP.NE.AND UP0, UPT, UR4, 0x3, UPT ;  /* 0x000000030400788c */ /* 0x000fc8000bf05270 */
[----:B------:R-:W-:Y:S02]  /*3580*/  USEL UR5, URZ, 0x1, UP0 ;  /* 0x00000001ff057887 */ /* 0x000fe40008000000 */
[----:B------:R-:W-:Y:S02]  /*3590*/  USEL UR4, UR4, URZ, UP0 ;  /* 0x000000ff04047287 */ /* 0x000fe40008000000 */
[----:B------:R-:W-:Y:S02]  /*35a0*/  ULOP3.LUT UR5, UR56, UR5, URZ, 0x3c, !UPT ;  /* 0x0000000538057292 */ /* 0x000fe4000f8e3cff */
[----:B------:R-:W-:-:S04]  /*35b0*/  ULEA UR4, UR4, UR58, 0x3 ;  /* 0x0000003a04047291 */ /* 0x000fc8000f8e18ff */
[----:B------:R-:W-:Y:S02]  /*35c0*/  IMAD.U32 R2, RZ, RZ, UR5 ;  /* 0x00000005ff027e24 */ /* 0x000fe4000f8e00ff */
[----:B-1----:R-:W-:-:S03]  /*35d0*/  MOV R0, UR4 ;  /* 0x0000000400007c02 */ /* 0x002fc60008000f00 */
[----:B------:R-:W-:-:S07]  /*35e0*/  SHF.L.U32 R3, R2, 0x1f, RZ ;  /* 0x0000001f02037819 */ /* 0x000fce00000006ff */
.L_x_35:
[----:B-1----:R1:W2:Y:S02]  /*35f0*/  SYNCS.PHASECHK.TRANS64.TRYWAIT P0, [R0+URZ], R3 ;  /* 0x00000003000075a7 */ /* 0x0022a400080011ff */
[----:B--2---:R-:W-:Y:S05]  /*3600*/  @!P0 NANOSLEEP.SYNCS 0x989680 ;  /* 0x009896800000895d */ /* 0x004fea0003900000 */
[----:B------:R-:W2:Y:S02]  /*3610*/  @!P0 SYNCS.PHASECHK.TRANS64 P0, [R0+URZ], R3 ;  /* 0x00000003000085a7 */ /* 0x000ea400080010ff */
[----:B--2---:R-:W-:Y:S05]  /*3620*/  @P0 EXIT ;  /* 0x000000000000094d */ /* 0x004fea0003800000 */
[----:B------:R-:W-:Y:S05]  /*3630*/  BRA `(.L_x_35) ;  /* 0xfffffffc00ec7947 */ /* 0x000fea000383ffff */
.L_x_16:
[----:B------:R-:W2:Y:S02]  /*3640*/  S2UR UR4, SR_CgaCtaId ;  /* 0x00000000000479c3 */ /* 0x000ea40000008800 */
[----:B--2---:R-:W-:-:S04]  /*3650*/  UISETP.NE.AND UP0, UPT, UR4, URZ, UPT ;  /* 0x000000ff0400728c */ /* 0x004fc8000bf05270 */
[----:B------:R-:W-:-:S09]  /*3660*/  UISETP.NE.OR UP0, UPT, UR17, 0x1, UP0 ;  /* 0x000000011100788c */ /* 0x000fd20008705670 */
[----:B------:R-:W-:Y:S05]  /*3670*/  BRA.U UP0, `(.L_x_36) ;  /* 0x0000000100b47547 */ /* 0x000fea000b800000 */
[----:B------:R-:W2:Y:S01]  /*3680*/  S2UR UR5, SR_CgaCtaId ;  /* 0x00000000000579c3 */ /* 0x000ea20000008800 */
[----:B------:R-:W-:Y:S01]  /*3690*/  UMOV UR4, 0x400 ;  /* 0x0000040000047882 */ /* 0x000fe20000000000 */
[----:B------:R-:W-:Y:S01]  /*36a0*/  HFMA2 R3, -RZ, RZ, 0, 5.9604644775390625e-08 ;  /* 0x00000001ff037431 */ /* 0x000fe200000001ff */
[----:B------:R-:W-:Y:S01]  /*36b0*/  ISETP.NE.AND P0, PT, R0, RZ, PT ;  /* 0x000000ff0000720c */ /* 0x000fe20003f05270 */
[----:B------:R-:W-:Y:S01]  /*36c0*/  IMAD.MOV.U32 R8, RZ, RZ, RZ ;  /* 0x000000ffff087224 */ /* 0x000fe200078e00ff */
[----:B--2---:R-:W-:-:S04]  /*36d0*/  ULEA UR4, UR5, UR4, 0x18 ;  /* 0x0000000405047291 */ /* 0x004fc8000f8ec0ff */
[----:B------:R-:W-:Y:S02]  /*36e0*/  UIADD3 UR5, UPT, UPT, UR4, 0x88, URZ ;  /* 0x0000008804057890 */ /* 0x000fe4000fffe0ff */
[----:B------:R-:W-:Y:S02]  /*36f0*/  UIADD3 UR8, UPT, UPT, UR4, 0x80, URZ ;  /* 0x0000008004087890 */ /* 0x000fe4000fffe0ff */
[----:B------:R-:W-:-:S12]  /*3700*/  UPRMT UR5, URZ, 0x654, UR5 ;  /* 0x00000654ff057896 */ /* 0x000fd80008000005 */
.L_x_39:
[----:B------:R-:W-:Y:S01]  /*3710*/  SHF.L.U32 R7, R3, 0x1f, RZ ;  /* 0x0000001f03077819 */ /* 0x000fe200000006ff */
[----:B------:R-:W-:Y:S02]  /*3720*/  IMAD.U32 R9, RZ, RZ, UR8 ;  /* 0x00000008ff097e24 */ /* 0x000fe4000f8e00ff */
[----:B------:R-:W-:Y:S01]  /*3730*/  @!P0 IMAD.MOV.U32 R5, RZ, RZ, 0x10 ;  /* 0x00000010ff058424 */ /* 0x000fe200078e00ff */
[----:B------:R-:W2:Y:S02]  /*3740*/  SYNCS.PHASECHK.TRANS64.TRYWAIT P1, [UR4+0x88], R7 ;  /* 0x00008807ff0075a7 */ /* 0x000ea40008021104 */
[----:B------:R-:W-:-:S04]  /*3750*/  PRMT R9, R0, 0x654, R9 ;  /* 0x0000065400097816 */ /* 0x000fc80000000009 */
[----:B------:R-:W-:Y:S01]  /*3760*/  SEL R2, R9, R2, !P0 ;  /* 0x0000000209027207 */ /* 0x000fe20004000000 */
[----:B--2---:R-:W-:Y:S06]  /*3770*/  @!P1 BRA `(.L_x_37) ;  /* 0x0000009400b09947 */ /* 0x004fec0003800000 */
.L_x_167:
[----:B------:R-:W-:Y:S01]  /*3780*/  UIADD3 UR6, UPT, UPT, UR4, 0xc0, URZ ;  /* 0x000000c004067890 */ /* 0x000fe2000fffe0ff */
[----:B------:R3:W-:Y:S01]  /*3790*/  @!P0 SYNCS.ARRIVE.TRANS64.RED RZ, [R2+URZ], R5 ;  /* 0x0000000502ff89a7 */ /* 0x0007e200080004ff */
[----:B------:R-:W-:Y:S01]  /*37a0*/  UIADD3 UR7, UPT, UPT, UR4, 0x80, URZ ;  /* 0x0000008004077890 */ /* 0x000fe2000fffe0ff */
[----:B------:R-:W-:-:S08]  /*37b0*/  LOP3.LUT R3, R3, 0x1, RZ, 0x3c, !PT ;  /* 0x0000000103037812 */ /* 0x000fd000078e3cff */
[----:B------:R-:W-:Y:S06]  /*37c0*/  UGETNEXTWORKID.BROADCAST [UR6], [UR7] ;  /* 0x00000000060073ca */ /* 0x000fec0008000100 */
[----:B---3--:R-:W-:-:S04]  /*37d0*/  SHF.L.U32 R5, R8, 0x1f, RZ ;  /* 0x0000001f08057819 */ /* 0x008fc800000006ff */
[----:B------:R-:W3:Y:S02]  /*37e0*/  SYNCS.PHASECHK.TRANS64.TRYWAIT P1, [UR4+0x80], R5 ;  /* 0x00008005ff0075a7 */ /* 0x000ee40008021104 */
[----:B---3--:R-:W-:Y:S05]  /*37f0*/  @!P1 BRA `(.L_x_38) ;  /* 0x0000009400a89947 */ /* 0x008fea0003800000 */
.L_x_169:
[----:B--2---:R-:W2:Y:S01]  /*3800*/  LDS.128 R4, [UR4+0xc0] ;  /* 0x0000c004ff047984 */ /* 0x004ea20008000c00 */
[----:B------:R-:W-:Y:S01]  /*3810*/  LOP3.LUT R8, R8, 0x1, RZ, 0x3c, !PT ;  /* 0x0000000108087812 */ /* 0x000fe200078e3cff */
[----:B------:R-:W-:Y:S01]  /*3820*/  @!PT LDS RZ, [RZ] ;  /* 0x00000000fffff984 */ /* 0x000fe20000000800 */
[----:B------:R-:W-:Y:S01]  /*3830*/  @!PT LDS RZ, [RZ] ;  /* 0x00000000fffff984 */ /* 0x000fe20000000800 */
[----:B------:R-:W-:Y:S01]  /*3840*/  @!PT LDS RZ, [RZ] ;  /* 0x00000000fffff984 */ /* 0x000fe20000000800 */
[----:B------:R-:W-:Y:S01]  /*3850*/  @!PT LDS RZ, [RZ] ;  /* 0x00000000fffff984 */ /* 0x000fe20000000800 */
[----:B------:R3:W-:Y:S06]  /*3860*/  MEMBAR.ALL.CTA ;  /* 0x0000000000007992 */ /* 0x0007ec0000008000 */
[----:B---3--:R-:W3:Y:S02]  /*3870*/  FENCE.VIEW.ASYNC.S ;  /* 0x00000000000073c6 */ /* 0x008ee40000000000 */
[----:B---3--:R-:W-:Y:S01]  /*3880*/  SYNCS.ARRIVE.TRANS64.RED.A1T0 RZ, [UR5], RZ ;  /* 0x000000ffffff79a7 */ /* 0x008fe20008100405 */
[----:B--2---:R-:W-:-:S13]  /*3890*/  LOP3.LUT P1, RZ, R6, 0x1, RZ, 0xc0, !PT ;  /* 0x0000000106ff7812 */ /* 0x004fda000782c0ff */
[----:B------:R-:W-:Y:S05]  /*38a0*/  @P1 BRA `(.L_x_39) ;  /* 0xfffffffc00981947 */ /* 0x000fea000383ffff */
[----:B------:R-:W-:-:S04]  /*38b0*/  SHF.L.U32 R0, R3, 0x1f, RZ ;  /* 0x0000001f03007819 */ /* 0x000fc800000006ff */
[----:B------:R-:W2:Y:S02]  /*38c0*/  SYNCS.PHASECHK.TRANS64 P0, [UR4+0x88], R0 ;  /* 0x00008800ff0075a7 */ /* 0x000ea40008001004 */
[----:B-12---:R-:W-:Y:S05]  /*38d0*/  @P0 EXIT ;  /* 0x000000000000094d */ /* 0x006fea0003800000 */
[----:B------:R-:W-:-:S07]  /*38e0*/  MOV R0, UR4 ;  /* 0x0000000400007c02 */ /* 0x000fce0008000f00 */
.L_x_40:
[----:B-1----:R-:W-:-:S04]  /*38f0*/  SHF.L.U32 R5, R3, 0x1f, RZ ;  /* 0x0000001f03057819 */ /* 0x002fc800000006ff */
[----:B------:R1:W2:Y:S03]  /*3900*/  SYNCS.PHASECHK.TRANS64.TRYWAIT P0, [R0+URZ+0x88], R5 ;  /* 0x00008805000075a7 */ /* 0x0002a600080011ff */
[----:B--2---:R-:W-:Y:S05]  /*3910*/  @!P0 NANOSLEEP.SYNCS 0x989680 ;  /* 0x009896800000895d */ /* 0x004fea0003900000 */
[----:B------:R-:W2:Y:S02]  /*3920*/  @!P0 SYNCS.PHASECHK.TRANS64 P0, [R0+URZ+0x88], R5 ;  /* 0x00008805000085a7 */ /* 0x000ea400080010ff */
[----:B--2---:R-:W-:Y:S05]  /*3930*/  @P0 EXIT ;  /* 0x000000000000094d */ /* 0x004fea0003800000 */
[----:B------:R-:W-:Y:S05]  /*3940*/  BRA `(.L_x_40) ;  /* 0xfffffffc00e87947 */ /* 0x000fea000383ffff */
.L_x_36:
[----:B------:R-:W-:-:S09]  /*3950*/  UISETP.NE.AND UP0, UPT, UR17, URZ, UPT ;  /* 0x000000ff1100728c */ /* 0x000fd2000bf05270 */
[----:B------:R-:W-:Y:S05]  /*3960*/  BRA.U UP0, `(.L_x_41) ;  /* 0x0000001100007547 */ /* 0x000fea000b800000 */
[----:B------:R-:W2:Y:S01]  /*3970*/  S2UR UR7, SR_CgaCtaId ;  /* 0x00000000000779c3 */ /* 0x000ea20000008800 */
[----:B------:R-:W-:Y:S01]  /*3980*/  UMOV UR4, 0x40 ;  /* 0x0000004000047882 */ /* 0x000fe20000000000 */
[----:B------:R-:W-:Y:S01]  /*3990*/  NOP ;  /* 0x0000000000007918 */ /* 0x000fe20000000000 */
[----:B------:R-:W-:Y:S01]  /*39a0*/  UMOV UR6, 0x400 ;  /* 0x0000040000067882 */ /* 0x000fe20000000000 */
[----:B--2---:R-:W-:Y:S02]  /*39b0*/  ULEA UR5, UR7, UR4, 0x18 ;  /* 0x0000000407057291 */ /* 0x004fe4000f8ec0ff */
[----:B------:R-:W-:-:S07]  /*39c0*/  ULEA UR6, UR7, UR6, 0x18 ;  /* 0x0000000607067291 */ /* 0x000fce000f8ec0ff */
[----:B------:R-:W2:Y:S02]  /*39d0*/  LDS.U8 R0, [UR5+0x1c] ;  /* 0x00001c05ff007984 */ /* 0x000ea40008000000 */
[----:B--2---:R-:W-:-:S13]  /*39e0*/  ISETP.NE.AND P0, PT, R0, RZ, PT ;  /* 0x000000ff0000720c */ /* 0x004fda0003f05270 */
[----:B------:R-:W-:Y:S05]  /*39f0*/  @P0 BRA `(.L_x_42) ;  /* 0x0000000000580947 */ /* 0x000fea0003800000 */
[----:B------:R-:W-:-:S13]  /*3a00*/  ELECT P0, URZ, PT ;  /* 0x0000000000ff782f */ /* 0x000fda0003800000 */
[----:B------:R-:W-:Y:S05]  /*3a10*/  @!P0 BRA `(.L_x_43) ;  /* 0x0000000000608947 */ /* 0x000fea0003800000 */
[----:B------:R-:W-:Y:S01]  /*3a20*/  UMOV UR4, 0x10 ;  /* 0x0000001000047882 */ /* 0x000fe20000000000 */
[----:B------:R-:W-:Y:S01]  /*3a30*/  HFMA2 R0, -RZ, RZ, 0, 5.9604644775390625e-08 ;  /* 0x00000001ff007431 */ /* 0x000fe200000001ff */
[----:B------:R-:W-:-:S03]  /*3a40*/  MOV R2, 0xffff ;  /* 0x0000ffff00027802 */ /* 0x000fc60000000f00 */
[----:B------:R-:W-:Y:S04]  /*3a50*/  DEPBAR.LE SB2, 0x36 ;  /* 0x0000ad800000791a */ /* 0x000fe80000000000 */
[----:B------:R-:W2:Y:S02]  /*3a60*/  UTCATOMSWS.FIND_AND_SET.ALIGN UP0, UR4, UR4 ;  /* 0x00000004000475e3 */ /* 0x000ea40008000800 */
[----:B--2---:R-:W-:Y:S01]  /*3a70*/  MOV R3, UR4 ;  /* 0x0000000400037c02 */ /* 0x004fe20008000f00 */
[----:B------:R-:W-:Y:S06]  /*3a80*/  BRA.U UP0, `(.L_x_44) ;  /* 0x0000000100187547 */ /* 0x000fec000b800000 */
.L_x_45:
[----:B------:R-:W-:Y:S05]  /*3a90*/  NANOSLEEP 0x64 ;  /* 0x000000640000795d */ /* 0x000fea0003800000 */
[----:B------:R-:W-:-:S05]  /*3aa0*/  UMOV UR4, 0x10 ;  /* 0x0000001000047882 */ /* 0x000fca0000000000 */
[----:B------:R-:W-:Y:S04]  /*3ab0*/  DEPBAR.LE SB2, 0x36 ;  /* 0x0000ad800000791a */ /* 0x000fe80000000000 */
[----:B------:R-:W2:Y:S02]  /*3ac0*/  UTCATOMSWS.FIND_AND_SET.ALIGN UP0, UR4, UR4 ;  /* 0x00000004000475e3 */ /* 0x000ea40008000800 */
[----:B--2---:R-:W-:Y:S01]  /*3ad0*/  MOV R3, UR4 ;  /* 0x0000000400037c02 */ /* 0x004fe20008000f00 */
[----:B------:R-:W-:Y:S05]  /*3ae0*/  BRA.U !UP0, `(.L_x_45) ;  /* 0xfffffffd08e87547 */ /* 0x000fea000b83ffff */
.L_x_44:
[-C--:B------:R-:W-:Y:S02]  /*3af0*/  SHF.L.U32 R2, R2, R3.reuse, RZ ;  /* 0x0000000302027219 */ /* 0x080fe400000006ff */
[----:B------:R-:W-:Y:S01]  /*3b00*/  SHF.L.U32 R0, R0, R3, RZ ;  /* 0x0000000300007219 */ /* 0x000fe200000006ff */
[----:B------:R-:W-:Y:S02]  /*3b10*/  IMAD.SHL.U32 R3, R3, 0x20, RZ ;  /* 0x0000002003037824 */ /* 0x000fe400078e00ff */
[----:B------:R2:W-:Y:S04]  /*3b20*/  ATOMS.OR RZ, [UR5+0x14], R2 ;  /* 0x00001402ffff798c */ /* 0x0005e8000b000005 */
[----:B------:R2:W-:Y:S04]  /*3b30*/  ATOMS.OR RZ, [UR5+0x18], R0 ;  /* 0x00001800ffff798c */ /* 0x0005e8000b000005 */
[----:B------:R2:W-:Y:S01]  /*3b40*/  STS [UR6+0xd0], R3 ;  /* 0x0000d003ff007988 */ /* 0x0005e20008000806 */
[----:B------:R-:W-:Y:S05]  /*3b50*/  BRA `(.L_x_43) ;  /* 0x0000000000107947 */ /* 0x000fea0003800000 */
.L_x_42:
[----:B------:R-:W-:Y:S02]  /*3b60*/  MOV R0, 0xffffffff ;  /* 0xffffffff00007802 */ /* 0x000fe40000000f00 */
[----:B------:R-:W-:-:S03]  /*3b70*/  MOV R2, 0x3ba0 ;  /* 0x00003ba000027802 */ /* 0x000fc60000000f00 */
[----:B------:R2:W-:Y:S04]  /*3b80*/  STS [UR6+0xd0], R0 ;  /* 0x0000d000ff007988 */ /* 0x0005e80008000806 */
[----:B-12--5:R-:W-:Y:S05]  /*3b90*/  CALL.REL.NOINC `($__internal_1_$__cuda_sm10x_tcgen05_guardrail_trap_phase_invalid_during_alloc) ;  /* 0x0000009c00647944 */ /* 0x026fea0003c00000 */
.L_x_43:
[----:B------:R-:W-:Y:S05]  /*3ba0*/  WARPSYNC.ALL ;  /* 0x0000000000007948 */ /* 0x000fea0003800000 */
[----:B------:R-:W3:Y:S01]  /*3bb0*/  S2UR UR4, SR_CgaCtaId ;  /* 0x00000000000479c3 */ /* 0x000ee20000008800 */
[----:B------:R-:W-:Y:S01]  /*3bc0*/  UMOV UR24, 0x400 ;  /* 0x0000040000187882 */ /* 0x000fe20000000000 */
[----:B------:R-:W-:-:S06]  /*3bd0*/  NOP ;  /* 0x0000000000007918 */ /* 0x000fcc0000000000 */
[----:B------:R-:W-:Y:S06]  /*3be0*/  BAR.ARV 0x6, 0xa0 ;  /* 0x0182800000007b1d */ /* 0x000fec0000002000 */
[----:B------:R-:W4:Y:S01]  /*3bf0*/  LDCU UR6, c[0x0][0x394] ;  /* 0x00007280ff0677ac */ /* 0x000f220008000800 */
[----:B------:R-:W-:Y:S01]  /*3c00*/  IMAD.MOV.U32 R8, RZ, RZ, 0x1 ;  /* 0x00000001ff087424 */ /* 0x000fe200078e00ff */
[----:B------:R-:W2:Y:S01]  /*3c10*/  LDCU UR7, c[0x0][0x394] ;  /* 0x00007280ff0777ac */ /* 0x000ea20008000800 */
[----:B------:R-:W-:Y:S01]  /*3c20*/  UMOV UR27, URZ ;  /* 0x000000ff001b7c82 */ /* 0x000fe20008000000 */
[----:B------:R-:W-:Y:S01]  /*3c30*/  UMOV UR23, URZ ;  /* 0x000000ff00177c82 */ /* 0x000fe20008000000 */
[----:B---3--:R-:W-:Y:S01]  /*3c40*/  ULEA UR24, UR4, UR24, 0x18 ;  /* 0x0000001804187291 */ /* 0x008fe2000f8ec0ff */
[----:B------:R-:W-:Y:S01]  /*3c50*/  UMOV UR44, 0x0 ;  /* 0x00000000002c7882 */ /* 0x000fe20000000000 */
[----:B------:R-:W-:-:S02]  /*3c60*/  UMOV UR45, 0x8218910 ;  /* 0x08218910002d7882 */ /* 0x000fc40000000000 */
[----:B------:R-:W-:Y:S02]  /*3c70*/  UIADD3 UR4, UPT, UPT, UR24, 0x8400, URZ ;  /* 0x0000840018047890 */ /* 0x000fe4000fffe0ff */
[----:B------:R-:W-:Y:S02]  /*3c80*/  UIADD3 UR5, UPT, UPT, UR24, 0x20400, URZ ;  /* 0x0002040018057890 */ /* 0x000fe4000fffe0ff */
[----:B----4-:R-:W-:Y:S01]  /*3c90*/  UIADD3 UR6, UPT, UPT, UR6, 0x3f, URZ ;  /* 0x0000003f06067890 */ /* 0x010fe2000fffe0ff */
[----:B------:R-:W3:Y:S01]  /*3ca0*/  LDS R9, [UR24+0xd0] ;  /* 0x0000d018ff097984 */ /* 0x000ee20008000800 */
[----:B------:R-:W-:Y:S02]  /*3cb0*/  USHF.R.U32.HI UR25, URZ, 0x4, UR4 ;  /* 0x00000004ff197899 */ /* 0x000fe40008011604 */
[----:B------:R-:W-:Y:S02]  /*3cc0*/  USHF.R.S32.HI UR29, URZ, 0x1f, UR6 ;  /* 0x0000001fff1d7899 */ /* 0x000fe40008011406 */
[----:B------:R-:W-:-:S02]  /*3cd0*/  USHF.R.U32.HI UR4, URZ, 0x4, UR5 ;  /* 0x00000004ff047899 */ /* 0x000fc40008011605 */
[----:B------:R-:W-:Y:S02]  /*3ce0*/  ULEA.HI UR29, UR29, UR6, URZ, 0x6 ;  /* 0x000000061d1d7291 */ /* 0x000fe4000f8f30ff */
[----:B------:R-:W-:Y:S02]  /*3cf0*/  UIADD3 UR46, UPT, UPT, UR24, 0x88, URZ ;  /* 0x00000088182e7890 */ /* 0x000fe4000fffe0ff */
[----:B------:R-:W-:Y:S02]  /*3d00*/  USHF.R.S32.HI UR29, URZ, 0x6, UR29 ;  /* 0x00000006ff1d7899 */ /* 0x000fe4000801141d */
[----:B------:R-:W-:Y:S02]  /*3d10*/  ULOP3.LUT UR25, UR25, 0x3fff, URZ, 0xc0, !UPT ;  /* 0x00003fff19197892 */ /* 0x000fe4000f8ec0ff */
[----:B------:R-:W-:Y:S02]  /*3d20*/  UISETP.LT.AND UP0, UPT, UR29, 0x1, UPT ;  /* 0x000000011d00788c */ /* 0x000fe4000bf01270 */
[----:B------:R-:W-:-:S02]  /*3d30*/  ULOP3.LUT UR4, UR4, 0x3fff, URZ, 0xc0, !UPT ;  /* 0x00003fff04047892 */ /* 0x000fc4000f8ec0ff */
[----:B------:R-:W-:Y:S01]  /*3d40*/  USEL UR47, UR29, 0x1, !UP0 ;  /* 0x000000011d2f7887 */ /* 0x000fe2000c000000 */
[----:B------:R-:W-:Y:S01]  /*3d50*/  UMOV UR42, 0x0 ;  /* 0x00000000002a7882 */ /* 0x000fe20000000000 */
[----:B------:R-:W-:Y:S01]  /*3d60*/  UMOV UR43, 0x8218910 ;  /* 0x08218910002b7882 */ /* 0x000fe20000000000 */
[----:B------:R-:W-:Y:S01]  /*3d70*/  UMOV UR40, 0x0 ;  /* 0x0000000000287882 */ /* 0x000fe20000000000 */
[----:B------:R-:W-:Y:S01]  /*3d80*/  UMOV UR41, 0x8218910 ;  /* 0x0821891000297882 */ /* 0x000fe20000000000 */
[----:B------:R-:W-:Y:S01]  /*3d90*/  UMOV UR38, 0x0 ;  /* 0x0000000000267882 */ /* 0x000fe20000000000 */
[----:B-1----:R-:W-:Y:S01]  /*3da0*/  UMOV UR39, 0x8218910 ;  /* 0x0821891000277882 */ /* 0x002fe20000000000 */
[----:B------:R-:W-:Y:S01]  /*3db0*/  UMOV UR36, 0x0 ;  /* 0x0000000000247882 */ /* 0x000fe20000000000 */
[----:B------:R-:W-:Y:S01]  /*3dc0*/  UMOV UR37, 0x8218910 ;  /* 0x0821891000257882 */ /* 0x000fe20000000000 */
[----:B------:R-:W-:Y:S02]  /*3dd0*/  UPRMT UR46, URZ, 0x654, UR46 ;  /* 0x00000654ff2e7896 */ /* 0x000fe4000800002e */
[----:B------:R-:W-:-:S02]  /*3de0*/  ULOP3.LUT UR25, UR25, 0x2000000, URZ, 0xfc, !UPT ;  /* 0x0200000019197892 */ /* 0x000fc4000f8efcff */
[----:B------:R-:W-:Y:S02]  /*3df0*/  ULOP3.LUT UR26, UR4, 0x2000000, URZ, 0xfc, !UPT ;  /* 0x02000000041a7892 */ /* 0x000fe4000f8efcff */
[----:B------:R-:W-:Y:S02]  /*3e00*/  UIADD3 UR47, UPT, UPT, -UR47, URZ, URZ ;  /* 0x000000ff2f2f7290 */ /* 0x000fe4000fffe1ff */
[----:B--2---:R-:W-:Y:S01]  /*3e10*/  UISETP.GE.AND UP4, UPT, UR7, 0x1, UPT ;  /* 0x000000010700788c */ /* 0x004fe2000bf86270 */
[----:B------:R-:W-:Y:S01]  /*3e20*/  UMOV UR34, 0x0 ;  /* 0x0000000000227882 */ /* 0x000fe20000000000 */
[C---:B---3--:R-:W-:Y:S01]  /*3e30*/  VIADD R3, R9.reuse, 0x80 ;  /* 0x0000008009037836 */ /* 0x048fe20000000000 */
[----:B------:R-:W-:Y:S01]  /*3e40*/  LOP3.LUT R2, R9, 0xffff, RZ, 0xc0, !PT ;  /* 0x0000ffff09027812 */ /* 0x000fe200078ec0ff */
[----:B------:R-:W-:Y:S01]  /*3e50*/  UMOV UR35, 0x8218910 ;  /* 0x0821891000237882 */ /* 0x000fe20000000000 */
[----:B------:R-:W-:Y:S01]  /*3e60*/  UMOV UR32, 0x0 ;  /* 0x0000000000207882 */ /* 0x000fe20000000000 */
[----:B------:R-:W-:Y:S01]  /*3e70*/  UMOV UR33, 0x8218910 ;  /* 0x0821891000217882 */ /* 0x000fe20000000000 */
[----:B------:R-:W-:Y:S01]  /*3e80*/  LOP3.LUT R3, R3, 0xffff, RZ, 0xc0, !PT ;  /* 0x0000ffff03037812 */ /* 0x000fe200078ec0ff */
[----:B------:R-:W-:Y:S01]  /*3e90*/  UMOV UR30, 0x0 ;  /* 0x00000000001e7882 */ /* 0x000fe20000000000 */
[----:B------:R-:W-:-:S03]  /*3ea0*/  UMOV UR31, 0x8218910 ;  /* 0x08218910001f7882 */ /* 0x000fc60000000000 */
[----:B------:R1:W-:Y:S02]  /*3eb0*/  STL.64 [R1], R2 ;  /* 0x0000000201007387 */ /* 0x0003e40000100a00 */
[----:B-1----:R-:W-:-:S07]  /*3ec0*/  CS2R R2, SRZ ;  /* 0x0000000000027805 */ /* 0x002fce000001ff00 */
.L_x_52:
[----:B-1----:R-:W-:-:S04]  /*3ed0*/  SHF.L.U32 R5, R3, 0x1f, RZ ;  /* 0x0000001f03057819 */ /* 0x002fc800000006ff */
[----:B------:R-:W1:Y:S02]  /*3ee0*/  SYNCS.PHASECHK.TRANS64.TRYWAIT P0, [UR24+0x80], R5 ;  /* 0x00008005ff0075a7 */ /* 0x000e640008001118 */
[----:B-12---:R-:W-:Y:S05]  /*3ef0*/  @!P0 BRA `(.L_x_46) ;  /* 0x0000009000008947 */ /* 0x006fea0003800000 */
.L_x_171:
[----:B-1----:R-:W1:Y:S01]  /*3f00*/  LDS.128 R4, [UR24+0xc0] ;  /* 0x0000c018ff047984 */ /* 0x002e620008000c00 */
[----:B------:R-:W-:Y:S01]  /*3f10*/  ULEA UR28, UR27, UR24, 0x3 ;  /* 0x000000181b1c7291 */ /* 0x000fe2000f8e18ff */
[----:B------:R-:W-:Y:S01]  /*3f20*/  SHF.L.U32 R0, R8, 0x1f, RZ ;  /* 0x0000001f08007819 */ /* 0x000fe200000006ff */
[----:B------:R-:W-:Y:S01]  /*3f30*/  @!PT LDS RZ, [RZ] ;  /* 0x00000000fffff984 */ /* 0x000fe20000000800 */
[----:B------:R-:W-:Y:S01]  /*3f40*/  @!PT LDS RZ, [RZ] ;  /* 0x00000000fffff984 */ /* 0x000fe20000000800 */
[----:B------:R-:W-:Y:S01]  /*3f50*/  @!PT LDS RZ, [RZ] ;  /* 0x00000000fffff984 */ /* 0x000fe20000000800 */
[----:B------:R-:W-:Y:S01]  /*3f60*/  @!PT LDS RZ, [RZ] ;  /* 0x00000000fffff984 */ /* 0x000fe20000000800 */
[----:B------:R2:W-:Y:S06]  /*3f70*/  MEMBAR.ALL.CTA ;  /* 0x0000000000007992 */ /* 0x0005ec0000008000 */
[----:B--2---:R-:W2:Y:S02]  /*3f80*/  FENCE.VIEW.ASYNC.S ;  /* 0x00000000000073c6 */ /* 0x004ea40000000000 */
[----:B--2---:R-:W-:Y:S01]  /*3f90*/  SYNCS.ARRIVE.TRANS64.RED.A1T0 RZ, [UR46], RZ ;  /* 0x000000ffffff79a7 */ /* 0x004fe2000810042e */
[----:B------:R-:W2:Y:S01]  /*3fa0*/  SYNCS.PHASECHK.TRANS64.TRYWAIT P0, [UR28+0xa0], R0 ;  /* 0x0000a000ff0075a7 */ /* 0x000ea2000800111c */
[----:B-1----:R-:W-:Y:S01]  /*3fb0*/  LOP3.LUT P3, RZ, R6, 0x1, RZ, 0xc0, !PT ;  /* 0x0000000106ff7812 */ /* 0x002fe2000786c0ff */
[----:B--2---:R-:W-:-:S12]  /*3fc0*/  @!P0 BRA `(.L_x_47) ;  /* 0x0000008c00e48947 */ /* 0x004fd80003800000 */
.L_x_173:
[----:B------:R-:W-:Y:S05]  /*3fd0*/  BRA.U !UP4, `(.L_x_48) ;  /* 0x000000050c547547 */ /* 0x000fea000b800000 */
[----:B-1----:R-:W-:Y:S01]  /*3fe0*/  IMAD.U32 R0, RZ, RZ, UR27 ;  /* 0x0000001bff007e24 */ /* 0x002fe2000f8e00ff */
[----:B------:R-:W-:-:S04]  /*3ff0*/  ULEA UR4, UR23, UR24, 0x3 ;  /* 0x0000001817047291 */ /* 0x000fc8000f8e18ff */
[----:B------:R-:W-:Y:S02]  /*4000*/  LEA R4, R0, R1, 0x2 ;  /* 0x0000000100047211 */ /* 0x000fe400078e10ff */
[----:B------:R-:W-:-:S04]  /*4010*/  SHF.L.U32 R0, R2, 0x1f, RZ ;  /* 0x0000001f02007819 */ /* 0x000fc800000006ff */
[----:B------:R-:W5:Y:S01]  /*4020*/  LDL R4, [R4] ;  /* 0x0000000004047983 */ /* 0x000f620000100800 */
[----:B------:R1:W2:Y:S01]  /*4030*/  SYNCS.PHASECHK.TRANS64.TRYWAIT P2, [UR4], R0 ;  /* 0x00000000ff0075a7 */ /* 0x0002a20008041104 */
[----:B------:R-:W-:Y:S01]  /*4040*/  UPLOP3.LUT UP2, UPT, UPT, UPT, UPT, 0x40, 0x4 ;  /* 0x000000000004789c */ /* 0x000fe20003f4e870 */
[----:B------:R-:W-:Y:S01]  /*4050*/  UMOV UR22, UR47 ;  /* 0x0000002f00167c82 */ /* 0x000fe20008000000 */
[----:B------:R-:W-:Y:S01]  /*4060*/  UMOV UR21, UR29 ;  /* 0x0000001d00157c82 */ /* 0x000fe20008000000 */
[----:B------:R-:W-:-:S08]  /*4070*/  UMOV UR5, UR23 ;  /* 0x0000001700057c82 */ /* 0x000fd00008000000 */
.L_x_51:
[----:B------:R-:W-:Y:S02]  /*4080*/  UIADD3 UR22, UPT, UPT, UR22, 0x1, URZ ;  /* 0x0000000116167890 */ /* 0x000fe4000fffe0ff */
[----:B------:R-:W-:Y:S02]  /*4090*/  ULEA UR20, UR5, UR24, 0x3 ;  /* 0x0000001805147291 */ /* 0x000fe4000f8e18ff */
[----:B------:R-:W-:Y:S01]  /*40a0*/  UISETP.NE.AND UP3, UPT, UR22, URZ, UPT ;  /* 0x000000ff1600728c */ /* 0x000fe2000bf65270 */
[----:B--23--:R-:W-:Y:S10]  /*40b0*/  @P2 BRA `(.L_x_49) ;  /* 0x00000000000c2947 */ /* 0x00cff40003800000 */
[----:B------:R-:W-:Y:S04]  /*40c0*/  SHF.L.U32 R5, R2, 0x1f, RZ ;  /* 0x0000001f02057819 */ /* 0x000fe800000006ff */
[----:B------:R-:W2:Y:S02]  /*40d0*/  SYNCS.PHASECHK.TRANS64.TRYWAIT P0, [UR20], R5 ;  /* 0x00000005ff0075a7 */ /* 0x000ea40008001114 */
[----:B--2---:R-:W-:Y:S05]  /*40e0*/  @!P0 BRA `(.L_x_50) ;  /* 0x0000008c00b48947 */ /* 0x004fea0003800000 */
.L_x_49:
[----:B------:R-:W-:Y:S01]  /*40f0*/  UISETP.NE.AND UP0, UPT, UR21, 0x1, UPT ;  /* 0x000000011500788c */ /* 0x000fe2000bf05270 */
[----:B------:R-:W-:Y:S01]  /*4100*/  PLOP3.LUT P2, PT, PT, PT, PT, 0x80, 0x8 ;  /* 0x000000000008781c */ /* 0x000fe20003f4f070 */
[----:B------:R-:W-:Y:S01]  /*4110*/  UIADD3 UR4, UPT, UPT, UR5, 0x1, URZ ;  /* 0x0000000105047890 */ /* 0x000fe2000fffe0ff */
[----:B------:R-:W-:Y:S03]  /*4120*/  ELECT P1, URZ, PT ;  /* 0x0000000000ff782f */ /* 0x000fe60003820000 */
[----:B------:R-:W-:Y:S01]  /*4130*/  UISETP.NE.AND UP1, UPT, UR4, 0x3, UPT ;  /* 0x000000030400788c */ /* 0x000fe2000bf25270 */
[----:B------:R-:W-:Y:S01]  /*4140*/  PLOP3.LUT P0, PT, PT, PT, UP0, 0x80, 0x8 ;  /* 0x000000000008781c */ /* 0x000fe20003f0f008 */
[----:B------:R-:W-:Y:S02]  /*4150*/  ULEA UR18, UR5, UR26, 0xb ;  /* 0x0000001a05127291 */ /* 0x000fe4000f8e58ff */
[----:B------:R-:W-:Y:S02]  /*4160*/  USEL UR6, URZ, 0x1, UP1 ;  /* 0x00000001ff067887 */ /* 0x000fe40008800000 */
[----:B------:R-:W-:Y:S02]  /*4170*/  USEL UR23, UR4, URZ, UP1 ;  /* 0x000000ff04177287 */ /* 0x000fe40008800000 */
[----:B------:R-:W-:Y:S02]  /*4180*/  ULEA UR16, UR5, UR25, 0xb ;  /* 0x0000001905107291 */ /* 0x000fe4000f8e58ff */
[----:B------:R-:W-:Y:S01]  /*4190*/  @UP0 ULEA UR4, UR23, UR24, 0x3 ;  /* 0x0000001817040291 */ /* 0x000fe2000f8e18ff */
[----:B------:R-:W-:Y:S01]  /*41a0*/  LOP3.LUT R2, R2, UR6, RZ, 0x3c, !PT ;  /* 0x0000000602027c12 */ /* 0x000fe2000f8e3cff */
[----:B------:R-:W-:Y:S01]  /*41b0*/  UIADD3 UR8, UPT, UPT, UR18, 0x40, URZ ;  /* 0x0000004012087890 */ /* 0x000fe2000fffe0ff */
[----:B-----5:R-:W-:Y:S01]  /*41c0*/  @P1 R2UR.BROADCAST UR6, R4 ;  /* 0x00000000040612ca */ /* 0x020fe200008e0000 */
[----:B------:R-:W-:Y:S01]  /*41d0*/  UIADD3 UR12, UPT, UPT, UR18, 0x80, URZ ;  /* 0x00000080120c7890 */ /* 0x000fe2000fffe0ff */
[----:B-1----:R-:W-:Y:S01]  /*41e0*/  @P0 SHF.L.U32 R0, R2, 0x1f, RZ ;  /* 0x0000001f02000819 */ /* 0x002fe200000006ff */
[----:B------:R-:W-:Y:S02]  /*41f0*/  UIADD3 UR10, UPT, UPT, UR18, 0xc0, URZ ;  /* 0x000000c0120a7890 */ /* 0x000fe4000fffe0ff */
[----:B------:R-:W-:Y:S01]  /*4200*/  UIADD3 UR21, UPT, UPT, UR21, -0x1, URZ ;  /* 0xffffffff15157890 */ /* 0x000fe2000fffe0ff */
[----:B------:R3:W4:Y:S01]  /*4210*/  @P0 SYNCS.PHASECHK.TRANS64.TRYWAIT P2, [UR4], R0 ;  /* 0x00000000ff0005a7 */ /* 0x0007220008041104 */
[----:B------:R-:W-:Y:S11]  /*4220*/  ELECT P0, URZ, PT ;  /* 0x0000000000ff782f */ /* 0x000ff60003800000 */
[----:B------:R-:W-:Y:S02]  /*4230*/  @!UPT UIADD3 URZ, UPT, UPT, URZ, URZ, URZ ;  /* 0x000000fffffff290 */ /* 0x000fe4000fffe0ff */
[C---:B------:R-:W-:Y:S01]  /*4240*/  @P0 R2UR.BROADCAST UR15, R4.reuse ;  /* 0x00000000040f02ca */ /* 0x040fe200008e0000 */
[----:B------:R-:W-:Y:S01]  /*4250*/  UIADD3 UR4, UPT, UPT, UR16, 0x40, URZ ;  /* 0x0000004010047890 */ /* 0x000fe2000fffe0ff */
[----:B------:R-:W-:Y:S11]  /*4260*/  ELECT P0, URZ, PT ;  /* 0x0000000000ff782f */ /* 0x000ff60003800000 */
[----:B------:R-:W-:Y:S02]  /*4270*/  @!UPT UIADD3 URZ, UPT, UPT, URZ, URZ, URZ ;  /* 0x000000fffffff290 */ /* 0x000fe4000fffe0ff */
[C---:B------:R-:W-:Y:S02]  /*4280*/  @P0 R2UR.BROADCAST UR14, R4.reuse ;  /* 0x00000000040e02ca */ /* 0x040fe400008e0000 */
[----:B------:R-:W-:Y:S01]  /*4290*/  ELECT P0, URZ, PT ;  /* 0x0000000000ff782f */ /* 0x000fe20003800000 */
[----:B------:R-:W-:Y:S01]  /*42a0*/  UMOV UR19, 0x20004020 ;  /* 0x2000402000137882 */ /* 0x000fe20000000000 */
[----:B------:R-:W-:Y:S01]  /*42b0*/  UMOV UR17, 0x20004020 ;  /* 0x2000402000117882 */ /* 0x000fe20000000000 */
[----:B------:R-:W-:Y:S01]  /*42c0*/  UMOV UR9, 0x20004020 ;  /* 0x2000402000097882 */ /* 0x000fe20000000000 */
[----:B------:R1:W-:Y:S01]  /*42d0*/  UTCHMMA gdesc[UR16], gdesc[UR18], tmem[UR6], tmem[UR44], idesc[UR45], UP2 ;  /* 0x00ff2c12100075ea */ /* 0x0003e20009000006 */
[----:B------:R-:W-:Y:S01]  /*42e0*/  UPLOP3.LUT UP2, UPT, UPT, UPT, UPT, 0x80, 0x8 ;  /* 0x000000000008789c */ /* 0x000fe20003f4f070 */
[----:B------:R-:W-:Y:S01]  /*42f0*/  UMOV UR5, 0x20004020 ;  /* 0x2000402000057882 */ /* 0x000fe20000000000 */
[----:B------:R-:W-:Y:S01]  /*4300*/  UMOV UR13, 0x20004020 ;  /* 0x20004020000d7882 */ /* 0x000fe20000000000 */
[----:B------:R2:W-:Y:S01]  /*4310*/  UTCHMMA gdesc[UR4], gdesc[UR8], tmem[UR15], tmem[UR42], idesc[UR43], UPT ;  /* 0x00ff2a08040075ea */ /* 0x0005e2000b80000f */
[----:B------:R-:W-:Y:S01]  /*4320*/  UMOV UR7, 0x20004020 ;  /* 0x2000402000077882 */ /* 0x000fe20000000000 */
[----:B------:R-:W-:Y:S01]  /*4330*/  UMOV UR11, 0x20004020 ;  /* 0x20004020000b7882 */ /* 0x000fe20000000000 */
[----:B-1----:R-:W-:Y:S02]  /*4340*/  UIADD3 UR6, UPT, UPT, UR16, 0x80, URZ ;  /* 0x0000008010067890 */ /* 0x002fe4000fffe0ff */
[C---:B------:R-:W-:Y:S02]  /*4350*/  @P0 R2UR.BROADCAST UR19, R4.reuse ;  /* 0x00000000041302ca */ /* 0x040fe400008e0000 */
[----:B------:R-:W-:Y:S11]  /*4360*/  ELECT P0, URZ, PT ;  /* 0x0000000000ff782f */ /* 0x000ff60003800000 */
[----:B------:R-:W-:Y:S02]  /*4370*/  @!UPT UIADD3 URZ, UPT, UPT, URZ, URZ, URZ ;  /* 0x000000fffffff290 */ /* 0x000fe4000fffe0ff */
[C---:B------:R-:W-:Y:S02]  /*4380*/  @P0 R2UR.BROADCAST UR17, R4.reuse ;  /* 0x00000000041102ca */ /* 0x040fe400008e0000 */
[----:B------:R-:W-:Y:S01]  /*4390*/  ELECT P0, URZ, PT ;  /* 0x0000000000ff782f */ /* 0x000fe20003800000 */
[----:B--2---:R-:W-:Y:S02]  /*43a0*/  UIADD3 UR4, UPT, UPT, UR16, 0xc0, URZ ;  /* 0x000000c010047890 */ /* 0x004fe4000fffe0ff */
[----:B------:R-:W-:Y:S01]  /*43b0*/  UIADD3 UR8, UPT, UPT, UR18, 0x100, URZ ;  /* 0x0000010012087890 */ /* 0x000fe2000fffe0ff */
[----:B------:R1:W-:Y:S01]  /*43c0*/  UTCHMMA gdesc[UR6], gdesc[UR12], tmem[UR14], tmem[UR40], idesc[UR41], UPT ;  /* 0x00ff280c060075ea */ /* 0x0003e2000b80000e */
[----:B------:R-:W-:Y:S05]  /*43d0*/  UMOV UR15, 0x20004020 ;  /* 0x20004020000f7882 */ /* 0x000fea0000000000 */
[----:B------:R2:W-:Y:S01]  /*43e0*/  UTCHMMA gdesc[UR4], gdesc[UR10], tmem[UR19], tmem[UR38], idesc[UR39], UPT ;  /* 0x00ff260a040075ea */ /* 0x0005e2000b800013 */
[----:B-1----:R-:W-:Y:S02]  /*43f0*/  UIADD3 UR6, UPT, UPT, UR16, 0x100, URZ ;  /* 0x0000010010067890 */ /* 0x002fe4000fffe0ff */
[----:B------:R-:W-:Y:S02]  /*4400*/  UIADD3 UR14, UPT, UPT, UR18, 0x140, URZ ;  /* 0x00000140120e7890 */ /* 0x000fe4000fffe0ff */
[----:B------:R-:W-:Y:S02]  /*4410*/  UIADD3 UR12, UPT, UPT, UR18, 0x180, URZ ;  /* 0x00000180120c7890 */ /* 0x000fe4000fffe0ff */
[----:B--2---:R-:W-:Y:S01]  /*4420*/  UIADD3 UR4, UPT, UPT, UR16, 0x140, URZ ;  /* 0x0000014010047890 */ /* 0x004fe2000fffe0ff */
[C---:B------:R-:W-:Y:S02]  /*4430*/  @P0 R2UR.BROADCAST UR19, R4.reuse ;  /* 0x00000000041302ca */ /* 0x040fe400008e0000 */
[----:B------:R-:W-:Y:S01]  /*4440*/  ELECT P0, URZ, PT ;  /* 0x0000000000ff782f */ /* 0x000fe20003800000 */
[----:B------:R1:W-:Y:S01]  /*4450*/  UTCHMMA gdesc[UR6], gdesc[UR8], tmem[UR17], tmem[UR36], idesc[UR37], UPT ;  /* 0x00ff2408060075ea */ /* 0x0003e2000b800011 */
[----:B------:R-:W-:Y:S09]  /*4460*/  UIADD3 UR10, UPT, UPT, UR18, 0x1c0, URZ ;  /* 0x000001c0120a7890 */ /* 0x000ff2000fffe0ff */
[----:B------:R2:W-:Y:S01]  /*4470*/  UTCHMMA gdesc[UR4], gdesc[UR14], tmem[UR19], tmem[UR34], idesc[UR35], UPT ;  /* 0x00ff220e040075ea */ /* 0x0005e2000b800013 */
[----:B-1----:R-:W-:Y:S01]  /*4480*/  UIADD3 UR8, UPT, UPT, UR16, 0x180, URZ ;  /* 0x0000018010087890 */ /* 0x002fe2000fffe0ff */
[C---:B------:R-:W-:Y:S02]  /*4490*/  @P0 R2UR.BROADCAST UR17, R4.reuse ;  /* 0x00000000041102ca */ /* 0x040fe400008e0000 */
[----:B------:R-:W-:Y:S01]  /*44a0*/  ELECT P0, URZ, PT ;  /* 0x0000000000ff782f */ /* 0x000fe20003800000 */
[----:B------:R-:W-:Y:S02]  /*44b0*/  UIADD3 UR6, UPT, UPT, UR16, 0x1c0, URZ ;  /* 0x000001c010067890 */ /* 0x000fe4000fffe0ff */
[----:B--2---:R-:W-:Y:S10]  /*44c0*/  UIADD3 UR4, UPT, UPT, UR20, 0x18, URZ ;  /* 0x0000001814047890 */ /* 0x004ff4000fffe0ff */
[----:B------:R-:W-:Y:S01]  /*44d0*/  @P0 R2UR.BROADCAST UR14, R4 ;  /* 0x00000000040e02ca */ /* 0x000fe200008e0000 */
[----:B------:R-:W-:Y:S01]  /*44e0*/  UMOV UR5, UR23 ;  /* 0x0000001700057c82 */ /* 0x000fe20008000000 */
[----:B------:R3:W-:Y:S11]  /*44f0*/  UTCHMMA gdesc[UR8], gdesc[UR12], tmem[UR17], tmem[UR32], idesc[UR33], UPT ;  /* 0x00ff200c080075ea */ /* 0x0007f6000b800011 */
[----:B------:R3:W-:Y:S01]  /*4500*/  UTCHMMA gdesc[UR6], gdesc[UR10], tmem[UR14], tmem[UR30], idesc[UR31], UPT ;  /* 0x00ff1e0a060075ea */ /* 0x0007e2000b80000e */
[----:B------:R3:W-:Y:S01]  /*4510*/  UTCBAR [UR4], URZ ;  /* 0x000000ff040073e9 */ /* 0x0007e200080000ff */
[----:B----4-:R-:W-:Y:S05]  /*4520*/  BRA.U UP3, `(.L_x_51) ;  /* 0xfffffff903d47547 */ /* 0x010fea000b83ffff */
.L_x_48:
[----:B---3--:R-:W-:Y:S01]  /*4530*/  UIADD3 UR4, UPT, UPT, UR27, 0x1, URZ ;  /* 0x000000011b047890 */ /* 0x008fe2000fffe0ff */
[----:B------:R-:W-:Y:S01]  /*4540*/  LOP3.LUT R3, R3, 0x1, RZ, 0x3c, !PT ;  /* 0x0000000103037812 */ /* 0x000fe200078e3cff */
[----:B------:R-:W-:Y:S02]  /*4550*/  UIADD3 UR5, UPT, UPT, UR28, 0x90, URZ ;  /* 0x000000901c057890 */ /* 0x000fe4000fffe0ff */
[----:B------:R-:W-:-:S04]  /*4560*/  UISETP.NE.AND UP0, UPT, UR4, 0x2, UPT ;  /* 0x000000020400788c */ /* 0x000fc8000bf05270 */
[----:B------:R-:W-:Y:S02]  /*4570*/  USEL UR6, URZ, 0x1, UP0 ;  /* 0x00000001ff067887 */ /* 0x000fe40008000000 */
[----:B------:R-:W-:Y:S01]  /*4580*/  USEL UR27, UR4, URZ, UP0 ;  /* 0x000000ff041b7287 */ /* 0x000fe20008000000 */
[----:B------:R2:W-:Y:S03]  /*4590*/  UTCBAR [UR5], URZ ;  /* 0x000000ff050073e9 */ /* 0x0005e600080000ff */
[----:B------:R-:W-:Y:S01]  /*45a0*/  LOP3.LUT R8, R8, UR6, RZ, 0x3c, !PT ;  /* 0x0000000608087c12 */ /* 0x000fe2000f8e3cff */
[----:B------:R-:W-:Y:S07]  /*45b0*/  @P3 BRA `(.L_x_52) ;  /* 0xfffffff800443947 */ /* 0x000fee000383ffff */
[----:B------:R-:W3:Y:S01]  /*45c0*/  S2UR UR6, SR_CgaCtaId ;  /* 0x00000000000679c3 */ /* 0x000ee20000008800 */
[----:B------:R-:W-:Y:S01]  /*45d0*/  ELECT P0, URZ, PT ;  /* 0x0000000000ff782f */ /* 0x000fe20003800000 */
[----:B-1----:R-:W-:Y:S01]  /*45e0*/  IMAD.MOV.U32 R0, RZ, RZ, 0x1 ;  /* 0x00000001ff007424 */ /* 0x002fe200078e00ff */
[----:B------:R-:W-:Y:S01]  /*45f0*/  UIADD3 UR24, UPT, UPT, UR24, 0xa0, URZ ;  /* 0x000000a018187890 */ /* 0x000fe2000fffe0ff */
[----:B------:R-:W-:Y:S01]  /*4600*/  SHF.L.U32 R3, R8, 0x1f, RZ ;  /* 0x0000001f08037819 */ /* 0x000fe200000006ff */
[----:B------:R-:W-:-:S03]  /*4610*/  UMOV UR4, 0x40 ;  /* 0x0000004000047882 */ /* 0x000fc60000000000 */
[----:B------:R-:W-:Y:S01]  /*4620*/  UVIRTCOUNT.DEALLOC.SMPOOL 0x80 ;  /* 0x000000800000784c */ /* 0x000fe20000000000 */
[----:B---3--:R-:W-:Y:S02]  /*4630*/  ULEA UR6, UR6, UR4, 0x18 ;  /* 0x0000000406067291 */ /* 0x008fe4000f8ec0ff */
[----:B------:R-:W-:-:S07]  /*4640*/  ULEA UR4, UR27, UR24, 0x3 ;  /* 0x000000181b047291 */ /* 0x000fce000f8e18ff */
[----:B------:R1:W-:Y:S02]  /*4650*/  @P0 STS.U8 [UR6+0x1c], R0 ;  /* 0x00001c00ff000988 */ /* 0x0003e40008000006 */
[----:B------:R-:W3:Y:S02]  /*4660*/  SYNCS.PHASECHK.TRANS64.TRYWAIT P0, [UR4], R3 ;  /* 0x00000003ff0075a7 */ /* 0x000ee40008001104 */
[----:B-1-3--:R-:W-:Y:S05]  /*4670*/  @!P0 BRA `(.L_x_53) ;  /* 0x0000008800688947 */ /* 0x00afea0003800000 */
.L_x_176:
[----:B------:R-:W-:-:S04]  /*4680*/  UIADD3 UR4, UPT, UPT, UR27, 0x1, URZ ;  /* 0x000000011b047890 */ /* 0x000fc8000fffe0ff */
[----:B------:R-:W-:-:S04]  /*4690*/  UISETP.NE.AND UP0, UPT, UR4, 0x2, UPT ;  /* 0x000000020400788c */ /* 0x000fc8000bf05270 */
[----:B--2---:R-:W-:Y:S02]  /*46a0*/  USEL UR5, URZ, 0x1, UP0 ;  /* 0x00000001ff057887 */ /* 0x004fe40008000000 */
[----:B------:R-:W-:-:S04]  /*46b0*/  USEL UR4, UR4, URZ, UP0 ;  /* 0x000000ff04047287 */ /* 0x000fc80008000000 */
[----:B------:R-:W-:Y:S01]  /*46c0*/  ULEA UR4, UR4, UR24, 0x3 ;  /* 0x0000001804047291 */ /* 0x000fe2000f8e18ff */
[----:B-1----:R-:W-:-:S04]  /*46d0*/  LOP3.LUT R3, R8, UR5, RZ, 0x3c, !PT ;  /* 0x0000000508037c12 */ /* 0x002fc8000f8e3cff */
[----:B------:R-:W-:-:S04]  /*46e0*/  SHF.L.U32 R3, R3, 0x1f, RZ ;  /* 0x0000001f03037819 */ /* 0x000fc800000006ff */
[----:B------:R-:W1:Y:S02]  /*46f0*/  SYNCS.PHASECHK.TRANS64.TRYWAIT P0, [UR4], R3 ;  /* 0x00000003ff0075a7 */ /* 0x000e640008001104 */
[----:B-1----:R-:W-:Y:S05]  /*4700*/  @!P0 BRA `(.L_x_54) ;  /* 0x00000088005c8947 */ /* 0x002fea0003800000 */
.L_x_178:
[----:B------:R-:W-:Y:S01]  /*4710*/  NOP ;  /* 0x0000000000007918 */ /* 0x000fe20000000000 */
[----:B-1----:R-:W1:Y:S01]  /*4720*/  LDS R0, [UR6+0x14] ;  /* 0x00001406ff007984 */ /* 0x002e620008000800 */
[----:B------:R-:W-:Y:S01]  /*4730*/  LOP3.LUT R2, R9, 0xffff, RZ, 0xc0, !PT ;  /* 0x0000ffff09027812 */ /* 0x000fe200078ec0ff */
[----:B------:R-:W-:Y:S02]  /*4740*/  IMAD.MOV.U32 R3, RZ, RZ, 0xffff ;  /* 0x0000ffffff037424 */ /* 0x000fe400078e00ff */
[----:B------:R-:W-:Y:S01]  /*4750*/  IMAD.MOV.U32 R5, RZ, RZ, 0x1 ;  /* 0x00000001ff057424 */ /* 0x000fe200078e00ff */
[----:B------:R-:W-:-:S04]  /*4760*/  SHF.R.U32.HI R2, RZ, 0x5, R2 ;  /* 0x00000005ff027819 */ /* 0x000fc80000011602 */
[-C--:B------:R-:W-:Y:S02]  /*4770*/  SHF.L.U32 R3, R3, R2.reuse, RZ ;  /* 0x0000000203037219 */ /* 0x080fe400000006ff */
[----:B------:R-:W-:Y:S02]  /*4780*/  SHF.L.U32 R5, R5, R2, RZ ;  /* 0x0000000205057219 */ /* 0x000fe400000006ff */
[----:B-1----:R-:W-:-:S04]  /*4790*/  LOP3.LUT R0, R0, R3, RZ, 0xc0, !PT ;  /* 0x0000000300007212 */ /* 0x002fc800078ec0ff */
[----:B------:R-:W-:-:S13]  /*47a0*/  ISETP.NE.AND P0, PT, R0, R3, PT ;  /* 0x000000030000720c */ /* 0x000fda0003f05270 */
[----:B------:R-:W-:Y:S05]  /*47b0*/  @P0 BRA `(.L_x_55) ;  /* 0x00000000005c0947 */ /* 0x000fea0003800000 */
[----:B------:R-:W1:Y:S02]  /*47c0*/  LDS R0, [UR6+0x18] ;  /* 0x00001806ff007984 */ /* 0x000e640008000800 */
[----:B-1----:R-:W-:-:S04]  /*47d0*/  LOP3.LUT R0, R0, R5, RZ, 0xc0, !PT ;  /* 0x0000000500007212 */ /* 0x002fc800078ec0ff */
[----:B------:R-:W-:-:S13]  /*47e0*/  ISETP.NE.AND P0, PT, R0, R5, PT ;  /* 0x000000050000720c */ /* 0x000fda0003f05270 */
[----:B------:R-:W-:Y:S05]  /*47f0*/  @P0 BRA `(.L_x_56) ;  /* 0x0000000000400947 */ /* 0x000fea0003800000 */
[----:B------:R-:W-:Y:S01]  /*4800*/  R2UR UR4, R3 ;  /* 0x00000000030472ca */ /* 0x000fe200000e0000 */
[----:B------:R-:W1:Y:S01]  /*4810*/  S2R R2, SR_LANEID ;  /* 0x0000000000027919 */ /* 0x000e620000000000 */
[----:B------:R-:W-:-:S04]  /*4820*/  LOP3.LUT R5, RZ, R5, RZ, 0x33, !PT ;  /* 0x00000005ff057212 */ /* 0x000fc800078e33ff */
[----:B------:R-:W2:Y:S07]  /*4830*/  REDUX UR7, R5 ;  /* 0x00000000050773c4 */ /* 0x000eae0000000000 */
[----:B------:R-:W-:-:S03]  /*4840*/  ULOP3.LUT UR5, URZ, UR4, URZ, 0x33, !UPT ;  /* 0x00000004ff057292 */ /* 0x000fc6000f8e33ff */
[----:B------:R-:W-:Y:S02]  /*4850*/  VOTEU.ANY UR4, UPT, PT ;  /* 0x0000000000047886 */ /* 0x000fe400038e0100 */
[----:B------:R-:W-:Y:S01]  /*4860*/  UFLO.U32 UR4, UR4 ;  /* 0x00000004000472bd */ /* 0x000fe200080e0000 */
[----:B------:R-:W-:-:S04]  /*4870*/  IMAD.U32 R0, RZ, RZ, UR5 ;  /* 0x00000005ff007e24 */ /* 0x000fc8000f8e00ff */
[----:B------:R-:W3:Y:S02]  /*4880*/  REDUX UR8, R0 ;  /* 0x00000000000873c4 */ /* 0x000ee40000000000 */
[----:B------:R4:W-:Y:S01]  /*4890*/  UTCATOMSWS.AND URZ, UR5 ;  /* 0x0000000500ff79e3 */ /* 0x0009e20008000000 */
[----:B-1----:R-:W-:Y:S01]  /*48a0*/  ISETP.EQ.U32.AND P0, PT, R2, UR4, PT ;  /* 0x0000000402007c0c */ /* 0x002fe2000bf02070 */
[----:B--2---:R-:W-:Y:S02]  /*48b0*/  IMAD.U32 R2, RZ, RZ, UR7 ;  /* 0x00000007ff027e24 */ /* 0x004fe4000f8e00ff */
[----:B---3--:R-:W-:-:S10]  /*48c0*/  IMAD.U32 R3, RZ, RZ, UR8 ;  /* 0x00000008ff037e24 */ /* 0x008fd4000f8e00ff */
[----:B------:R4:W-:Y:S04]  /*48d0*/  @P0 ATOMS.AND RZ, [UR6+0x14], R3 ;  /* 0x00001403ffff098c */ /* 0x0009e8000a800006 */
[----:B------:R4:W-:Y:S01]  /*48e0*/  @P0 ATOMS.AND RZ, [UR6+0x18], R2 ;  /* 0x00001802ffff098c */ /* 0x0009e2000a800006 */
[----:B------:R-:W-:Y:S05]  /*48f0*/  BRA `(.L_x_57) ;  /* 0x0000000000147947 */ /* 0x000fea0003800000 */
.L_x_56:
[----:B------:R-:W-:Y:S02]  /*4900*/  MOV R2, 0x4920 ;  /* 0x0000492000027802 */ /* 0x000fe40000000f00 */
[----:B-----5:R-:W-:Y:S05]  /*4910*/  CALL.REL.NOINC `($__internal_0_$__cuda_sm10x_tcgen05_guardrail_trap_col_being_dealloced_not_returned_by_alloc) ;  /* 0x0000008c00f87944 */ /* 0x020fea0003c00000 */
[----:B------:R-:W-:Y:S05]  /*4920*/  BRA `(.L_x_57) ;  /* 0x0000000000087947 */ /* 0x000fea0003800000 */
.L_x_55:
[----:B------:R-:W-:Y:S02]  /*4930*/  MOV R2, 0x4950 ;  /* 0x0000495000027802 */ /* 0x000fe40000000f00 */
[----:B-----5:R-:W-:Y:S05]  /*4940*/  CALL.REL.NOINC `($__internal_2_$__cuda_sm10x_tcgen05_guardrail_trap_unallocated_columns_being_dealloced) ;  /* 0x0000009000047944 */ /* 0x020fea0003c00000 */
.L_x_57:
[----:B------:R-:W-:Y:S01]  /*4950*/  NOP ;  /* 0x0000000000007918 */ /* 0x000fe20000000000 */
[----:B----4-:R-:W-:Y:S05]  /*4960*/  EXIT ;  /* 0x000000000000794d */ /* 0x010fea0003800000 */
.L_x_41:
[----:B------:R-:W2:Y:S01]  /*4970*/  LDCU UR5, c[0x0][0x384] ;  /* 0x00007080ff0577ac */ /* 0x000ea20008000800 */
[----:B------:R-:W-:Y:S02]  /*4980*/  UISETP.NE.OR UP0, UPT, UR17, 0x3, !UP3 ;  /* 0x000000031100788c */ /* 0x000fe4000df05670 */
[----:B--2---:R-:W-:-:S07]  /*4990*/  UIADD3 UR5, UPT, UPT, UR5, 0x7f, URZ ;  /* 0x0000007f05057890 */ /* 0x004fce000fffe0ff */
[----:B------:R-:W-:Y:S05]  /*49a0*/  BRA.U UP0, `(.L_x_58) ;  /* 0x0000001d007c7547 */ /* 0x000fea000b800000 */
[----:B------:R-:W2:Y:S01]  /*49b0*/  LDCU UR71, c[0x0][0x388] ;  /* 0x00007100ff4777ac */ /* 0x000ea20008000800 */
[----:B------:R-:W3:Y:S01]  /*49c0*/  S2UR UR12, SR_CgaCtaId ;  /* 0x00000000000c79c3 */ /* 0x000ee20000008800 */
[----:B------:R-:W-:Y:S01]  /*49d0*/  R2UR UR66, R63 ;  /* 0x000000003f4272ca */ /* 0x000fe200000e0000 */
[----:B------:R-:W-:Y:S01]  /*49e0*/  IMAD.MOV.U32 R8, RZ, RZ, RZ ;  /* 0x000000ffff087224 */ /* 0x000fe200078e00ff */
[----:B------:R-:W-:Y:S01]  /*49f0*/  USHF.R.S32.HI UR4, URZ, 0x1f, UR5 ;  /* 0x0000001fff047899 */ /* 0x000fe20008011405 */
[----:B------:R-:W-:Y:S01]  /*4a00*/  R2UR UR65, R64 ;  /* 0x00000000404172ca */ /* 0x000fe200000e0000 */
[----:B------:R-:W4:Y:S03]  /*4a10*/  LDCU UR60, c[0x0][0x370] ;  /* 0x00006e00ff3c77ac */ /* 0x000f260008000800 */
[----:B------:R-:W1:Y:S01]  /*4a20*/  LDC.64 R12, c[0x0][0x348] ;  /* 0x0000d200ff0c7b82 */ /* 0x000e620000000a00 */
[----:B------:R-:W-:Y:S01]  /*4a30*/  ULEA.HI UR4, UR4, UR5, URZ, 0x7 ;  /* 0x0000000504047291 */ /* 0x000fe2000f8f38ff */
[----:B------:R-:W4:Y:S03]  /*4a40*/  LDCU.128 UR56, c[0x0][0xc10] ;  /* 0x00018200ff3877ac */ /* 0x000f260008000c00 */
[----:B------:R-:W-:Y:S01]  /*4a50*/  USHF.R.S32.HI UR45, URZ, 0x7, UR4 ;  /* 0x00000007ff2d7899 */ /* 0x000fe20008011404 */
[----:B--2---:R-:W-:Y:S01]  /*4a60*/  IMAD.U32 R0, RZ, RZ, UR71 ;  /* 0x00000047ff007e24 */ /* 0x004fe2000f8e00ff */
[----:B------:R-:W2:Y:S04]  /*4a70*/  LDCU UR55, c[0x0][0x374] ;  /* 0x00006e80ff3777ac */ /* 0x000ea80008000800 */
[----:B------:R-:W-:Y:S01]  /*4a80*/  IMAD.U32 R3, RZ, RZ, UR45 ;  /* 0x0000002dff037e24 */ /* 0x000fe2000f8e00ff */
[----:B------:R-:W-:Y:S01]  /*4a90*/  IABS R0, R0 ;  /* 0x0000000000007213 */ /* 0x000fe20000000000 */
[----:B------:R-:W4:Y:S03]  /*4aa0*/  LDCU.64 UR4, c[0x0][0x988] ;  /* 0x00013100ff0477ac */ /* 0x000f260008000a00 */
[----:B------:R-:W-:Y:S01]  /*4ab0*/  R2UR UR43, R0 ;  /* 0x00000000002b72ca */ /* 0x000fe200000e0000 */
[----:B------:R-:W1:Y:S01]  /*4ac0*/  LDCU.64 UR52, c[0x0][0x990] ;  /* 0x00013200ff3477ac */ /* 0x000e620008000a00 */
[----:B------:R-:W-:Y:S01]  /*4ad0*/  IABS R0, R3 ;  /* 0x0000000300007213 */ /* 0x000fe20000000000 */
[----:B------:R-:W-:-:S03]  /*4ae0*/  UMOV UR42, 0x400 ;  /* 0x00000400002a7882 */ /* 0x000fc60000000000 */
[----:B------:R-:W-:Y:S01]  /*4af0*/  R2UR UR44, R0 ;  /* 0x00000000002c72ca */ /* 0x000fe200000e0000 */
[----:B---3--:R-:W-:Y:S01]  /*4b00*/  ULEA UR42, UR12, UR42, 0x18 ;  /* 0x0000002a0c2a7291 */ /* 0x008fe2000f8ec0ff */
[----:B------:R-:W3:Y:S05]  /*4b10*/  LDCU UR31, c[0x0][0xc0c] ;  /* 0x00018180ff1f77ac */ /* 0x000eea0008000800 */
[----:B------:R-:W2:Y:S01]  /*4b20*/  I2F.RP R0, UR43 ;  /* 0x0000002b00007d06 */ /* 0x000ea20008209400 */
[----:B------:R-:W3:Y:S01]  /*4b30*/  LDCU UR72, c[0x0][0xc20] ;  /* 0x00018400ff4877ac */ /* 0x000ee20008000800 */
[----:B----4-:R-:W-:Y:S01]  /*4b40*/  UISETP.NE.U32.AND UP0, UPT, UR4, URZ, UPT ;  /* 0x000000ff0400728c */ /* 0x010fe2000bf05070 */
[----:B------:R-:W4:Y:S05]  /*4b50*/  LDCU UR4, c[0x0][0xc30] ;  /* 0x00018600ff0477ac */ /* 0x000f2a0008000800 */
[----:B------:R-:W1:Y:S01]  /*4b60*/  I2F.RP R2, UR44 ;  /* 0x0000002c00027d06 */ /* 0x000e620008209400 */
[----:B------:R-:W4:Y:S01]  /*4b70*/  LDCU UR54, c[0x0][0x38c] ;  /* 0x00007180ff3677ac */ /* 0x000f220008000800 */
[----:B------:R-:W-:-:S06]  /*4b80*/  UISETP.NE.AND.EX UP0, UPT, UR5, URZ, UPT, UP0 ;  /* 0x000000ff0500728c */ /* 0x000fcc000bf05300 */
[----:B--2---:R-:W2:Y:S01]  /*4b90*/  MUFU.RCP R0, R0 ;  /* 0x0000000000007308 */ /* 0x004ea20000001000 */
[----:B------:R-:W-:Y:S02]  /*4ba0*/  UIADD3 UR46, UPT, UPT, UR42, 0x30, URZ ;  /* 0x000000302a2e7890 */ /* 0x000fe4000fffe0ff */
[----:B------:R-:W-:Y:S02]  /*4bb0*/  UIADD3 UR33, UPT, UPT, UR42, 0x38, URZ ;  /* 0x000000382a217890 */ /* 0x000fe4000fffe0ff */
[----:B------:R-:W-:Y:S02]  /*4bc0*/  UIADD3 UR25, UPT, UPT, UR42, 0x40, URZ ;  /* 0x000000402a197890 */ /* 0x000fe4000fffe0ff */
[----:B------:R-:W-:Y:S01]  /*4bd0*/  UIADD3 UR17, UPT, UPT, UR42, 0x48, URZ ;  /* 0x000000482a117890 */ /* 0x000fe2000fffe0ff */
[----:B-1----:R-:W1:Y:S01]  /*4be0*/  MUFU.RCP R2, R2 ;  /* 0x0000000200027308 */ /* 0x002e620000001000 */
[----:B------:R-:W-:Y:S02]  /*4bf0*/  UPRMT UR51, UR12, 0x654, UR46 ;  /* 0x000006540c337896 */ /* 0x000fe4000800002e */
[----:B------:R-:W-:-:S02]  /*4c00*/  UPRMT UR49, UR12, 0x654, UR33 ;  /* 0x000006540c317896 */ /* 0x000fc40008000021 */
[----:B------:R-:W-:Y:S02]  /*4c10*/  UPRMT UR48, UR12, 0x654, UR25 ;  /* 0x000006540c307896 */ /* 0x000fe40008000019 */
[----:B------:R-:W-:Y:S01]  /*4c20*/  UPRMT UR47, UR12, 0x654, UR17 ;  /* 0x000006540c2f7896 */ /* 0x000fe20008000011 */
[----:B--2---:R-:W-:Y:S01]  /*4c30*/  VIADD R0, R0, 0xffffffe ;  /* 0x0ffffffe00007836 */ /* 0x004fe20000000000 */
[----:B------:R-:W-:Y:S02]  /*4c40*/  UIMAD.WIDE.U32 UR10, UR60, UR56, URZ ;  /* 0x000000383c0a72a5 */ /* 0x000fe4000f8e00ff */
[----:B------:R-:W-:Y:S01]  /*4c50*/  UIMAD.WIDE.U32 UR14, UR55, UR59, URZ ;  /* 0x0000003b370e72a5 */ /* 0x000fe2000f8e00ff */
[----:B------:R-:W-:Y:S02]  /*4c60*/  UMOV UR8, URZ ;  /* 0x000000ff00087c82 */ /* 0x000fe40008000000 */
[----:B------:R-:W2:Y:S01]  /*4c70*/  F2I.FTZ.U32.TRUNC.NTZ R0, R0 ;  /* 0x0000000000007305 */ /* 0x000ea2000021f000 */
[----:B------:R-:W-:Y:S01]  /*4c80*/  UP2UR UR69, UPR, URZ, 0x1 ;  /* 0x00000001ff457883 */ /* 0x000fe20008000000 */
[----:B-1----:R-:W-:Y:S01]  /*4c90*/  VIADD R2, R2, 0xffffffe ;  /* 0x0ffffffe02027836 */ /* 0x002fe20000000000 */
[----:B------:R-:W-:-:S02]  /*4ca0*/  UISETP.NE.AND UP0, UPT, UR39, 0x1, UPT ;  /* 0x000000012700788c */ /* 0x000fc4000bf05270 */
[----:B------:R-:W-:Y:S02]  /*4cb0*/  UISETP.NE.U32.AND UP0, UPT, UR52, URZ, UPT ;  /* 0x000000ff3400728c */ /* 0x000fe4000bf05070 */
[----:B------:R-:W-:Y:S01]  /*4cc0*/  UIADD3 UR67, UPT, UPT, UR42, 0x88, URZ ;  /* 0x000000882a437890 */ /* 0x000fe2000fffe0ff */
[----:B------:R-:W1:Y:S01]  /*4cd0*/  F2I.FTZ.U32.TRUNC.NTZ R2, R2 ;  /* 0x0000000200027305 */ /* 0x000e62000021f000 */
[----:B------:R-:W-:Y:S02]  /*4ce0*/  UISETP.GE.AND UP3, UPT, UR39, 0x1, UPT ;  /* 0x000000012700788c */ /* 0x000fe4000bf66270 */
[----:B------:R-:W-:Y:S01]  /*4cf0*/  UISETP.NE.AND.EX UP5, UPT, UR53, URZ, UPT, UP0 ;  /* 0x000000ff3500728c */ /* 0x000fe2000bfa5300 */
[----:B------:R-:W-:Y:S01]  /*4d00*/  UMOV UR64, UR11 ;  /* 0x0000000b00407c82 */ /* 0x000fe20008000000 */
[----:B------:R-:W-:Y:S01]  /*4d10*/  UMOV UR63, UR15 ;  /* 0x0000000f003f7c82 */ /* 0x000fe20008000000 */
[----:B--2---:R-:W-:Y:S01]  /*4d20*/  R2UR UR7, R0 ;  /* 0x00000000000772ca */ /* 0x004fe200000e0000 */
[----:B---3--:R-:W-:Y:S01]  /*4d30*/  UISETP.NE.AND UP3, UPT, UR31, 0x1, UPT ;  /* 0x000000011f00788c */ /* 0x008fe2000bf65270 */
[----:B------:R-:W-:Y:S01]  /*4d40*/  IABS R0, R3 ;  /* 0x0000000300007213 */ /* 0x000fe20000000000 */
[----:B------:R-:W-:-:S02]  /*4d50*/  UISETP.NE.AND UP0, UPT, UR58, 0x1, UPT ;  /* 0x000000013a00788c */ /* 0x000fc4000bf05270 */
[----:B------:R-:W-:Y:S02]  /*4d60*/  UPLOP3.LUT UP1, UPT, UPT, UPT, UPT, 0x40, 0x4 ;  /* 0x000000000004789c */ /* 0x000fe40003f2e870 */
[----:B------:R-:W-:Y:S01]  /*4d70*/  IMAD.MOV R0, RZ, RZ, -R0 ;  /* 0x000000ffff007224 */ /* 0x000fe200078e0a00 */
[----:B-1----:R-:W-:Y:S01]  /*4d80*/  R2UR UR9, R2 ;  /* 0x00000000020972ca */ /* 0x002fe200000e0000 */
[----:B------:R-:W-:Y:S01]  /*4d90*/  IMAD.MOV.U32 R2, RZ, RZ, 0x2000 ;  /* 0x00002000ff027424 */ /* 0x000fe200078e00ff */
[----:B------:R-:W1:Y:S02]  /*4da0*/  LDCU.64 UR40, c[0x0][0xc28] ;  /* 0x00018500ff2877ac */ /* 0x000e640008000a00 */
[----:B------:R-:W-:Y:S01]  /*4db0*/  R2UR UR68, R0 ;  /* 0x00000000004472ca */ /* 0x000fe200000e0000 */
[----:B------:R-:W-:Y:S02]  /*4dc0*/  UIADD3 UR5, UPT, UPT, URZ, -UR7, URZ ;  /* 0x80000007ff057290 */ /* 0x000fe4000fffe0ff */
[----:B------:R-:W-:-:S02]  /*4dd0*/  UPRMT UR67, URZ, 0x654, UR67 ;  /* 0x00000654ff437896 */ /* 0x000fc40008000043 */
[----:B------:R-:W-:Y:S02]  /*4de0*/  UIMAD UR5, UR5, UR43, URZ ;  /* 0x0000002b050572a4 */ /* 0x000fe4000f8e02ff */
[----:B------:R-:W-:Y:S02]  /*4df0*/  USHF.R.U32.HI UR64, URZ, UR57, UR64 ;  /* 0x00000039ff407299 */ /* 0x000fe40008011640 */
[----:B------:R-:W-:Y:S02]  /*4e00*/  UIADD3 UR6, UPT, UPT, URZ, -UR9, URZ ;  /* 0x80000009ff067290 */ /* 0x000fe4000fffe0ff */
[----:B------:R-:W-:Y:S02]  /*4e10*/  USHF.R.U32.HI UR63, URZ, UR72, UR63 ;  /* 0x00000048ff3f7299 */ /* 0x000fe4000801163f */
[----:B------:R-:W-:Y:S02]  /*4e20*/  UIMAD UR12, UR6, UR44, URZ ;  /* 0x0000002c060c72a4 */ /* 0x000fe4000f8e02ff */
[----:B----4-:R-:W-:Y:S01]  /*4e30*/  UISETP.NE.AND UP4, UPT, UR4, 0x1, UPT ;  /* 0x000000010400788c */ /* 0x010fe2000bf85270 */
[----:B------:R-:W-:Y:S01]  /*4e40*/  UMOV UR6, URZ ;  /* 0x000000ff00067c82 */ /* 0x000fe20008000000 */
[----:B------:R-:W-:-:S02]  /*4e50*/  UIMAD.WIDE.U32 UR8, UR9, UR12, UR8 ;  /* 0x0000000c090872a5 */ /* 0x000fc4000f8e0008 */
[----:B------:R-:W-:Y:S02]  /*4e60*/  UIMAD.WIDE.U32 UR6, UR7, UR5, UR6 ;  /* 0x00000005070672a5 */ /* 0x000fe4000f8e0006 */
[----:B------:R-:W-:Y:S02]  /*4e70*/  UISETP.NE.AND UP3, UPT, UR71, URZ, UPT ;  /* 0x000000ff4700728c */ /* 0x000fe4000bf65270 */
[----:B------:R-:W-:Y:S01]  /*4e80*/  UISETP.NE.AND UP0, UPT, UR54, URZ, UPT ;  /* 0x000000ff3600728c */ /* 0x000fe2000bf05270 */
[----:B------:R-:W-:Y:S02]  /*4e90*/  UMOV UR62, UR9 ;  /* 0x00000009003e7c82 */ /* 0x000fe40008000000 */
[----:B------:R-:W-:Y:S01]  /*4ea0*/  UMOV UR61, UR7 ;  /* 0x00000007003d7c82 */ /* 0x000fe20008000000 */
[----:B-1----:R-:W-:-:S11]  /*4eb0*/  UISETP.NE.AND UP6, UPT, UR45, URZ, UPT ;  /* 0x000000ff2d00728c */ /* 0x002fd6000bfc5270 */
.L_x_73:
[----:B------:R-:W-:Y:S04]  /*4ec0*/  SHF.L.U32 R3, R8, 0x1f, RZ ;  /* 0x0000001f08037819 */ /* 0x000fe800000006ff */
[----:B-1----:R-:W1:Y:S02]  /*4ed0*/  SYNCS.PHASECHK.TRANS64.TRYWAIT P0, [UR42+0x80], R3 ;  /* 0x00008003ff0075a7 */ /* 0x002e64000800112a */
[----:B-1----:R-:W-:Y:S05]  /*4ee0*/  @!P0 BRA `(.L_x_59) ;  /* 0x00000080007c8947 */ /* 0x002fea0003800000 */
.L_x_180:
[----:B------:R-:W2:Y:S01]  /*4ef0*/  LDS.128 R4, [UR42+0xc0] ;  /* 0x0000c02aff047984 */ /* 0x000ea20008000c00 */
[----:B------:R-:W-:Y:S01]  /*4f00*/  UISETP.GE.AND UP0, UPT, UR39, 0x1, UPT ;  /* 0x000000012700788c */ /* 0x000fe2000bf06270 */
[----:B------:R-:W-:Y:S01]  /*4f10*/  @!PT LDS RZ, [RZ] ;  /* 0x00000000fffff984 */ /* 0x000fe20000000800 */
[----:B------:R-:W-:Y:S01]  /*4f20*/  @!PT LDS RZ, [RZ] ;  /* 0x00000000fffff984 */ /* 0x000fe20000000800 */
[----:B------:R-:W-:Y:S01]  /*4f30*/  @!PT LDS RZ, [RZ] ;  /* 0x00000000fffff984 */ /* 0x000fe20000000800 */
[----:B------:R-:W-:Y:S01]  /*4f40*/  @!PT LDS RZ, [RZ] ;  /* 0x00000000fffff984 */ /* 0x000fe20000000800 */
[----:B------:R3:W-:Y:S06]  /*4f50*/  MEMBAR.ALL.CTA ;  /* 0x0000000000007992 */ /* 0x0007ec0000008000 */
[----:B---3--:R-:W3:Y:S02]  /*4f60*/  FENCE.VIEW.ASYNC.S ;  /* 0x00000000000073c6 */ /* 0x008ee40000000000 */
[----:B---3--:R-:W-:Y:S01]  /*4f70*/  SYNCS.ARRIVE.TRANS64.RED.A1T0 RZ, [UR67], RZ ;  /* 0x000000ffffff79a7 */ /* 0x008fe20008100443 */
[----:B--2---:R-:W-:Y:S11]  /*4f80*/  LOP3.LUT P0, RZ, R6, 0x1, RZ, 0xc0, !PT ;  /* 0x0000000106ff7812 */ /* 0x004ff6000780c0ff */
[----:B------:R-:W-:Y:S02]  /*4f90*/  @!UPT UIADD3 URZ, UPT, UPT, URZ, URZ, URZ ;  /* 0x000000fffffff290 */ /* 0x000fe4000fffe0ff */
[----:B------:R-:W-:Y:S01]  /*4fa0*/  VOTEU.ANY UP3, P0 ;  /* 0x0000000000ff7886 */ /* 0x000fe20000060100 */
[----:B------:R-:W-:Y:S11]  /*4fb0*/  PLOP3.LUT P0, PT, PT, PT, UP3, 0x80, 0x8 ;  /* 0x000000000008781c */ /* 0x000ff60003f0f038 */
[----:B------:R-:W-:Y:S02]  /*4fc0*/  @!UPT UIADD3 URZ, UPT, UPT, URZ, URZ, URZ ;  /* 0x000000fffffff290 */ /* 0x000fe4000fffe0ff */
[----:B-1----:R-:W-:Y:S02]  /*4fd0*/  @P0 MOV R3, R4 ;  /* 0x0000000400030202 */ /* 0x002fe40000000f00 */
[----:B------:R-:W-:Y:S02]  /*4fe0*/  @P0 LOP3.LUT R0, R5, 0xffff, RZ, 0xc0, !PT ;  /* 0x0000ffff05000812 */ /* 0x000fe400078ec0ff */
[----:B------:R-:W-:Y:S02]  /*4ff0*/  @P0 R2UR UR5, R3 ;  /* 0x00000000030502ca */ /* 0x000fe400000e0000 */
[----:B------:R-:W-:Y:S11]  /*5000*/  @P0 R2UR UR4, R0 ;  /* 0x00000000000402ca */ /* 0x000ff600000e0000 */
[----:B------:R-:W-:Y:S02]  /*5010*/  @UP3 UMOV UR23, UR5 ;  /* 0x0000000500173c82 */ /* 0x000fe40008000000 */
[----:B------:R-:W-:Y:S01]  /*5020*/  @UP3 UMOV UR15, UR4 ;  /* 0x00000004000f3c82 */ /* 0x000fe20008000000 */
[----:B------:R-:W-:Y:S05]  /*5030*/  BRA.U !UP0, `(.L_x_60) ;  /* 0x0000000108c07547 */ /* 0x000fea000b800000 */
[----:B------:R-:W-:Y:S02]  /*5040*/  UIMAD.WIDE.U32 UR8, UR15, UR59, URZ ;  /* 0x0000003b0f0872a5 */ /* 0x000fe4000f8e00ff */
[----:B------:R-:W-:Y:S02]  /*5050*/  UP2UR UR14, UPR, URZ, 0x4 ;  /* 0x00000004ff0e7883 */ /* 0x000fe40008000000 */
[----:B------:R-:W-:Y:S02]  /*5060*/  UISETP.NE.AND UP2, UPT, UR58, 0x1, UPT ;  /* 0x000000013a00788c */ /* 0x000fe4000bf45270 */
[----:B------:R-:W-:Y:S02]  /*5070*/  UIMAD.WIDE.U32 UR10, UR23, UR56, URZ ;  /* 0x00000038170a72a5 */ /* 0x000fe4000f8e00ff */
[----:B------:R-:W-:Y:S02]  /*5080*/  USEL UR4, UR55, UR63, !UP2 ;  /* 0x0000003f37047287 */ /* 0x000fe4000d000000 */
[----:B------:R-:W-:Y:S02]  /*5090*/  UISETP.NE.AND UP0, UPT, UR31, 0x1, UPT ;  /* 0x000000011f00788c */ /* 0x000fe4000bf05270 */
[----:B------:R-:W-:Y:S02]  /*50a0*/  UP2UR UR20, UPR, URZ, 0x2 ;  /* 0x00000002ff147883 */ /* 0x000fe40008000000 */
[----:B------:R-:W-:Y:S02]  /*50b0*/  UISETP.NE.AND UP1, UPT, UR39, 0x1, UPT ;  /* 0x000000012700788c */ /* 0x000fe4000bf25270 */
[----:B------:R-:W-:Y:S02]  /*50c0*/  UIMAD.WIDE.U32 UR12, UR4, UR40, URZ ;  /* 0x00000028040c72a5 */ /* 0x000fe4000f8e00ff */
[----:B------:R-:W-:Y:S01]  /*50d0*/  USEL UR7, UR60, UR64, !UP0 ;  /* 0x000000403c077287 */ /* 0x000fe2000c000000 */
[----:B------:R-:W-:Y:S02]  /*50e0*/  UMOV UR5, UR9 ;  /* 0x0000000900057c82 */ /* 0x000fe40008000000 */
[----:B------:R-:W-:Y:S02]  /*50f0*/  USHF.R.U32.HI UR6, URZ, UR72, UR5 ;  /* 0x00000048ff067299 */ /* 0x000fe40008011605 */
[----:B------:R-:W-:Y:S02]  /*5100*/  UIMAD.WIDE.U32 UR18, UR7, UR40, URZ ;  /* 0x00000028071272a5 */ /* 0x000fe4000f8e00ff */
[----:B------:R-:W-:Y:S02]  /*5110*/  USEL UR6, UR15, UR6, !UP2 ;  /* 0x000000060f067287 */ /* 0x000fe4000d000000 */
[----:B------:R-:W-:Y:S01]  /*5120*/  UISETP.NE.AND UP2, UPT, UR14, URZ, UPT ;  /* 0x000000ff0e00728c */ /* 0x000fe2000bf45270 */
[----:B------:R-:W-:Y:S01]  /*5130*/  UMOV UR5, UR11 ;  /* 0x0000000b00057c82 */ /* 0x000fe20008000000 */
[----:B------:R-:W-:Y:S02]  /*5140*/  UIMAD.WIDE.U32 UR10, UR6, UR40, URZ ;  /* 0x00000028060a72a5 */ /* 0x000fe4000f8e00ff */
[----:B------:R-:W-:Y:S03]  /*5150*/  USHF.R.U32.HI UR8, URZ, UR57, UR5 ;  /* 0x00000039ff087299 */ /* 0x000fe60008011605 */
[----:B------:R-:W-:Y:S02]  /*5160*/  UMOV UR5, UR13 ;  /* 0x0000000d00057c82 */ /* 0x000fe40008000000 */
[----:B------:R-:W-:Y:S03]  /*5170*/  @UP1 USHF.R.U32.HI UR4, URZ, UR41, UR5 ;  /* 0x00000029ff041299 */ /* 0x000fe60008011605 */
[----:B------:R-:W-:Y:S01]  /*5180*/  UMOV UR5, UR19 ;  /* 0x0000001300057c82 */ /* 0x000fe20008000000 */
[----:B------:R-:W-:Y:S02]  /*5190*/  UIMAD UR4, UR39, UR4, URZ ;  /* 0x00000004270472a4 */ /* 0x000fe4000f8e02ff */
[----:B------:R-:W-:Y:S02]  /*51a0*/  @UP1 USHF.R.U32.HI UR7, URZ, UR41, UR5 ;  /* 0x00000029ff071299 */ /* 0x000fe40008011605 */
[----:B------:R-:W-:Y:S02]  /*51b0*/  USEL UR5, UR23, UR8, !UP0 ;  /* 0x0000000817057287 */ /* 0x000fe4000c000000 */
[----:B------:R-:W-:Y:S02]  /*51c0*/  UIMAD UR8, UR39, UR7, URZ ;  /* 0x00000007270872a4 */ /* 0x000fe4000f8e02ff */
[----:B------:R-:W-:Y:S03]  /*51d0*/  UISETP.GE.AND UP0, UPT, UR6, UR4, UPT ;  /* 0x000000040600728c */ /* 0x000fe6000bf06270 */
[----:B------:R-:W-:Y:S01]  /*51e0*/  UMOV UR4, UR11 ;  /* 0x0000000b00047c82 */ /* 0x000fe20008000000 */
[----:B------:R-:W-:Y:S02]  /*51f0*/  UISETP.GE.OR UP0, UPT, UR5, UR8, UP0 ;  /* 0x000000080500728c */ /* 0x000fe40008706670 */
[----:B------:R-:W-:Y:S02]  /*5200*/  USHF.R.U32.HI UR4, URZ, UR41, UR4 ;  /* 0x00000029ff047299 */ /* 0x000fe40008011604 */
[----:B------:R-:W-:Y:S02]  /*5210*/  UIMAD.WIDE.U32 UR8, UR5, UR40, URZ ;  /* 0x00000028050872a5 */ /* 0x000fe4000f8e00ff */
[----:B------:R-:W-:Y:S04]  /*5220*/  USEL UR10, UR6, UR4, !UP1 ;  /* 0x00000004060a7287 */ /* 0x000fe8000c800000 */
[----:B------:R-:W-:Y:S01]  /*5230*/  UIADD3 UR11, UPT, UPT, -UR10, URZ, URZ ;  /* 0x000000ff0a0b7290 */ /* 0x000fe2000fffe1ff */
[----:B------:R-:W-:Y:S02]  /*5240*/  @!UP0 UMOV UR4, UR9 ;  /* 0x0000000900048c82 */ /* 0x000fe40008000000 */
[----:B------:R-:W-:Y:S02]  /*5250*/  @!UP0 USHF.R.U32.HI UR4, URZ, UR41, UR4 ;  /* 0x00000029ff048299 */ /* 0x000fe40008011604 */
[----:B------:R-:W-:Y:S02]  /*5260*/  UIMAD UR8, UR39, UR11, UR6 ;  /* 0x0000000b270872a4 */ /* 0x000fe4000f8e0206 */
[----:B------:R-:W-:Y:S02]  /*5270*/  @!UP0 USEL UR4, UR5, UR4, !UP1 ;  /* 0x0000000405048287 */ /* 0x000fe4000c800000 */
[----:B------:R-:W-:Y:S02]  /*5280*/  UISETP.NE.AND UP1, UPT, UR20, URZ, UPT ;  /* 0x000000ff1400728c */ /* 0x000fe4000bf25270 */
[----:B------:R-:W-:Y:S02]  /*5290*/  @!UP0 UIMAD UR7, UR7, UR8, UR4 ;  /* 0x00000008070782a4 */ /* 0x000fe4000f8e0204 */
[----:B------:R-:W-:Y:S02]  /*52a0*/  @!UP0 UIADD3 UR9, UPT, UPT, UR10, -UR4, URZ ;  /* 0x800000040a098290 */ /* 0x000fe4000fffe0ff */
[----:B------:R-:W-:Y:S02]  /*52b0*/  UIADD3 UR8, UPT, UPT, -UR6, URZ, URZ ;  /* 0x000000ff06087290 */ /* 0x000fe4000fffe1ff */
[----:B------:R-:W-:Y:S02]  /*52c0*/  UIADD3 UR4, UPT, UPT, -UR5, URZ, URZ ;  /* 0x000000ff05047290 */ /* 0x000fe4000fffe1ff */
[----:B------:R-:W-:Y:S03]  /*52d0*/  @!UP0 UIMAD UR6, UR9, UR39, UR5 ;  /* 0x00000027090682a4 */ /* 0x000fe6000f8e0205 */
[----:B------:R-:W-:Y:S01]  /*52e0*/  @!UP0 UMOV UR5, UR7 ;  /* 0x0000000700058c82 */ /* 0x000fe20008000000 */
[----:B------:R-:W-:Y:S02]  /*52f0*/  UIMAD UR7, UR31, UR4, UR23 ;  /* 0x000000041f0772a4 */ /* 0x000fe4000f8e0217 */
[----:B------:R-:W-:Y:S02]  /*5300*/  UIMAD UR4, UR58, UR8, UR15 ;  /* 0x000000083a0472a4 */ /* 0x000fe4000f8e020f */
[----:B------:R-:W-:Y:S02]  /*5310*/  UIMAD UR23, UR5, UR31, UR7 ;  /* 0x0000001f051772a4 */ /* 0x000fe4000f8e0207 */
[----:B------:R-:W-:Y:S11]  /*5320*/  UIMAD UR15, UR6, UR58, UR4 ;  /* 0x0000003a060f72a4 */ /* 0x000ff6000f8e0204 */
[----:B------:R-:W-:Y:S01]  /*5330*/  @!UPT UIADD3 URZ, UPT, UPT, URZ, URZ, URZ ;  /* 0x000000fffffff290 */ /* 0x000fe2000fffe0ff */
.L_x_60:
[----:B------:R-:W1:Y:S01]  /*5340*/  @!UP4 LDCU.128 UR8, c[0x0][0xc10] ;  /* 0x00018200ff08c7ac */ /* 0x000e620008000c00 */
[----:B------:R-:W-:Y:S04]  /*5350*/  MOV R0, UR16 ;  /* 0x0000001000007c02 */ /* 0x000fe80008000f00 */
[----:B------:R-:W-:Y:S01]  /*5360*/  IABS R0, R0 ;  /* 0x0000000000007213 */ /* 0x000fe20000000000 */
[----:B------:R-:W2:Y:S01]  /*5370*/  @!UP4 LDCU UR5, c[0x0][0xc0c] ;  /* 0x00018180ff05c7ac */ /* 0x000ea20008000800 */
[----:B------:R-:W3:Y:S01]  /*5380*/  @!UP4 LDCU UR4, c[0x0][0xc20] ;  /* 0x00018400ff04c7ac */ /* 0x000ee20008000800 */
[----:B-1----:R-:W-:Y:S04]  /*5390*/  UIMAD.WIDE.U32 UR6, UR23, UR8, URZ ;  /* 0x00000008170672a5 */ /* 0x002fe8000f8e00ff */
[----:B------:R-:W-:Y:S02]  /*53a0*/  @!UP4 USHF.R.U32.HI UR7, URZ, UR9, UR7 ;  /* 0x00000009ff07c299 */ /* 0x000fe40008011607 */
[----:B------:R-:W-:Y:S02]  /*53b0*/  UIMAD.WIDE.U32 UR8, UR15, UR11, URZ ;  /* 0x0000000b0f0872a5 */ /* 0x000fe4000f8e00ff */
[----:B--2---:R-:W-:Y:S04]  /*53c0*/  @!UP4 UISETP.NE.AND UP0, UPT, UR5, 0x1, UPT ;  /* 0x000000010500c88c */ /* 0x004fe8000bf05270 */
[----:B------:R-:W-:Y:S02]  /*53d0*/  @!UP4 USEL UR7, UR23, UR7, !UP0 ;  /* 0x000000071707c287 */ /* 0x000fe4000c000000 */
[----:B------:R-:W-:Y:S01]  /*53e0*/  @!UP4 UISETP.NE.AND UP0, UPT, UR10, 0x1, UPT ;  /* 0x000000010a00c88c */ /* 0x000fe2000bf05270 */
[----:B------:R-:W-:Y:S02]  /*53f0*/  @!UP4 UMOV UR6, UR9 ;  /* 0x000000090006cc82 */ /* 0x000fe40008000000 */
[----:B---3--:R-:W-:Y:S04]  /*5400*/  @!UP4 USHF.R.U32.HI UR6, URZ, UR4, UR6 ;  /* 0x00000004ff06c299 */ /* 0x008fe80008011606 */
[----:B------:R-:W-:Y:S04]  /*5410*/  @!UP4 USEL UR6, UR15, UR6, !UP0 ;  /* 0x000000060f06c287 */ /* 0x000fe8000c000000 */
[----:B------:R-:W-:Y:S02]  /*5420*/  @!UP4 UIADD3 UR4, UPT, UPT, -UR7, UR6, URZ ;  /* 0x000000060704c290 */ /* 0x000fe4000fffe1ff */
[----:B------:R-:W-:Y:S02]  /*5430*/  @!UP4 UIADD3 UR6, UPT, UPT, UR7, -UR6, URZ ;  /* 0x800000060706c290 */ /* 0x000fe4000fffe0ff */
[----:B------:R-:W-:Y:S02]  /*5440*/  @!UP4 UIMAD UR23, UR4, UR5, UR23 ;  /* 0x000000050417c2a4 */ /* 0x000fe4000f8e0217 */
[----:B------:R-:W-:Y:S01]  /*5450*/  @!UP4 UIMAD UR15, UR6, UR10, UR15 ;  /* 0x0000000a060fc2a4 */ /* 0x000fe2000f8e020f */
[----:B------:R-:W-:Y:S11]  /*5460*/  BRA.U UP1, `(.L_x_61) ;  /* 0x0000000101107547 */ /* 0x000ff6000b800000 */
[----:B------:R-:W-:Y:S04]  /*5470*/  MOV R3, UR70 ;  /* 0x0000004600037c02 */ /* 0x000fe80008000f00 */
[----:B------:R-:W-:Y:S04]  /*5480*/  SHF.L.U32 R10, R3, 0x1f, RZ ;  /* 0x0000001f030a7819 */ /* 0x000fe800000006ff */
[----:B------:R-:W1:Y:S02]  /*5490*/  SYNCS.PHASECHK.TRANS64.TRYWAIT P1, [UR42+0x78], R10 ;  /* 0x0000780aff0075a7 */ /* 0x000e64000802112a */
[----:B-1----:R-:W-:Y:S05]  /*54a0*/  @!P1 BRA `(.L_x_62) ;  /* 0x0000007c00249947 */ /* 0x002fea0003800000 */
.L_x_61:
[----:B------:R-:W-:Y:S01]  /*54b0*/  UISETP.NE.AND UP1, UPT, UR71, URZ, UPT ;  /* 0x000000ff4700728c */ /* 0x000fe2000bf25270 */
[----:B------:R-:W-:Y:S01]  /*54c0*/  R2UR UR4, R0 ;  /* 0x00000000000472ca */ /* 0x000fe200000e0000 */
[----:B------:R-:W-:Y:S11]  /*54d0*/  USHF.L.U32 UR11, UR21, 0x7, URZ ;  /* 0x00000007150b7899 */ /* 0x000ff600080006ff */
[----:B------:R-:W-:Y:S01]  /*54e0*/  @!UPT UIADD3 URZ, UPT, UPT, URZ, URZ, URZ ;  /* 0x000000fffffff290 */ /* 0x000fe2000fffe0ff */
[----:B------:R-:W-:Y:S07]  /*54f0*/  UIMAD.WIDE.U32 UR6, UR62, UR4, URZ ;  /* 0x000000043e0672a5 */ /* 0x000fee000f8e00ff */
[----:B------:R-:W-:Y:S02]  /*5500*/  UMOV UR12, UR7 ;  /* 0x00000007000c7c82 */ /* 0x000fe40008000000 */
[----:B------:R-:W-:Y:S04]  /*5510*/  UIMAD UR4, UR12, UR68, UR4 ;  /* 0x000000440c0472a4 */ /* 0x000fe8000f8e0204 */
[----:B------:R-:W-:Y:S11]  /*5520*/  UISETP.GT.U32.AND UP0, UPT, UR44, UR4, UPT ;  /* 0x000000042c00728c */ /* 0x000ff6000bf04070 */
[----:B------:R-:W-:Y:S02]  /*5530*/  @!UP0 UIADD3 UR4, UPT, UPT, UR4, -UR44, URZ ;  /* 0x8000002c04048290 */ /* 0x000fe4000fffe0ff */
[----:B------:R-:W-:Y:S02]  /*5540*/  @!UP0 UIADD3 UR12, UPT, UPT, UR12, 0x1, URZ ;  /* 0x000000010c0c8890 */ /* 0x000fe4000fffe0ff */
[----:B------:R-:W-:Y:S02]  /*5550*/  UISETP.GE.U32.AND UP0, UPT, UR4, UR44, UPT ;  /* 0x0000002c0400728c */ /* 0x000fe4000bf06070 */
[----:B------:R-:W-:Y:S09]  /*5560*/  ULOP3.LUT UR4, UR16, UR45, URZ, 0x3c, !UPT ;  /* 0x0000002d10047292 */ /* 0x000ff2000f8e3cff */
[----:B------:R-:W-:Y:S02]  /*5570*/  @UP0 UIADD3 UR12, UPT, UPT, UR12, 0x1, URZ ;  /* 0x000000010c0c0890 */ /* 0x000fe4000fffe0ff */
[----:B------:R-:W-:Y:S11]  /*5580*/  UISETP.GE.AND UP0, UPT, UR4, URZ, UPT ;  /* 0x000000ff0400728c */ /* 0x000ff6000bf06270 */
[----:B------:R-:W-:Y:S02]  /*5590*/  @!UP0 UIADD3 UR12, UPT, UPT, -UR12, URZ, URZ ;  /* 0x000000ff0c0c8290 */ /* 0x000fe4000fffe1ff */
[----:B------:R-:W-:Y:S06]  /*55a0*/  @!UP6 ULOP3.LUT UR12, URZ, UR45, URZ, 0x33, !UPT ;  /* 0x0000002dff0ce292 */ /* 0x000fec000f8e33ff */
[----:B------:R-:W-:Y:S05]  /*55b0*/  IMAD.U32 R0, RZ, RZ, UR12 ;  /* 0x0000000cff007e24 */ /* 0x000fea000f8e00ff */
[----:B------:R-:W-:Y:S04]  /*55c0*/  IABS R0, R0 ;  /* 0x0000000000007213 */ /* 0x000fe80000000000 */
[----:B------:R-:W-:Y:S01]  /*55d0*/  R2UR UR4, R0 ;  /* 0x00000000000472ca */ /* 0x000fe200000e0000 */
[----:B------:R-:W-:Y:S05]  /*55e0*/  IMAD.U32 R0, RZ, RZ, UR54 ;  /* 0x00000036ff007e24 */ /* 0x000fea000f8e00ff */
[----:B------:R-:W-:Y:S04]  /*55f0*/  IABS R9, R0 ;  /* 0x0000000000097213 */ /* 0x000fe80000000000 */
[----:B------:R-:W2:Y:S03]  /*5600*/  I2F.RP R15, R9 ;  /* 0x00000009000f7306 */ /* 0x000ea60000209400 */
[----:B------:R-:W-:Y:S07]  /*5610*/  UIMAD.WIDE.U32 UR6, UR61, UR4, URZ ;  /* 0x000000043d0672a5 */ /* 0x000fee000f8e00ff */
[----:B------:R-:W-:Y:S02]  /*5620*/  UMOV UR13, UR7 ;  /* 0x00000007000d7c82 */ /* 0x000fe40008000000 */
[----:B------:R-:W-:Y:S01]  /*5630*/  UIADD3 UR5, UPT, UPT, -UR13, URZ, URZ ;  /* 0x000000ff0d057290 */ /* 0x000fe2000fffe1ff */
[----:B--2---:R-:W2:Y:S03]  /*5640*/  MUFU.RCP R0, R15 ;  /* 0x0000000f00007308 */ /* 0x004ea60000001000 */
[----:B------:R-:W-:Y:S04]  /*5650*/  UIMAD UR4, UR43, UR5, UR4 ;  /* 0x000000052b0472a4 */ /* 0x000fe8000f8e0204 */
[----:B------:R-:W-:Y:S11]  /*5660*/  UISETP.GT.U32.AND UP0, UPT, UR43, UR4, UPT ;  /* 0x000000042b00728c */ /* 0x000ff6000bf04070 */
[----:B------:R-:W-:Y:S01]  /*5670*/  @!UP0 UIADD3 UR4, UPT, UPT, UR4, -UR43, URZ ;  /* 0x8000002b04048290 */ /* 0x000fe2000fffe0ff */
[----:B--2---:R-:W-:Y:S01]  /*5680*/  VIADD R14, R0, 0xffffffe ;  /* 0x0ffffffe000e7836 */ /* 0x004fe20000000000 */
[----:B------:R-:W-:Y:S02]  /*5690*/  @!UP0 UIADD3 UR13, UPT, UPT, UR13, 0x1, URZ ;  /* 0x000000010d0d8890 */ /* 0x000fe4000fffe0ff */
[----:B------:R-:W-:Y:S01]  /*56a0*/  UISETP.GE.U32.AND UP0, UPT, UR4, UR43, UPT ;  /* 0x0000002b0400728c */ /* 0x000fe2000bf06070 */
[----:B------:R-:W1:Y:S01]  /*56b0*/  F2I.FTZ.U32.TRUNC.NTZ R11, R14 ;  /* 0x0000000e000b7305 */ /* 0x000e62000021f000 */
[----:B------:R-:W-:Y:S09]  /*56c0*/  ULOP3.LUT UR4, UR12, UR71, URZ, 0x3c, !UPT ;  /* 0x000000470c047292 */ /* 0x000ff2000f8e3cff */
[----:B------:R-:W-:Y:S02]  /*56d0*/  @UP0 UIADD3 UR13, UPT, UPT, UR13, 0x1, URZ ;  /* 0x000000010d0d0890 */ /* 0x000fe4000fffe0ff */
[----:B------:R-:W-:Y:S01]  /*56e0*/  UISETP.GE.AND UP0, UPT, UR4, URZ, UPT ;  /* 0x000000ff0400728c */ /* 0x000fe2000bf06270 */
[----:B-1----:R-:W-:Y:S05]  /*56f0*/  IADD3 R10, PT, PT, RZ, -R11, RZ ;  /* 0x8000000bff0a7210 */ /* 0x002fea0007ffe0ff */
[----:B------:R-:W-:Y:S02]  /*5700*/  IMAD R3, R10, R9, RZ ;  /* 0x000000090a037224 */ /* 0x000fe400078e02ff */
[----:B------:R-:W-:Y:S03]  /*5710*/  IMAD.MOV.U32 R10, RZ, RZ, RZ ;  /* 0x000000ffff0a7224 */ /* 0x000fe600078e00ff */
[----:B------:R-:W-:Y:S02]  /*5720*/  @!UP0 UIADD3 UR13, UPT, UPT, -UR13, URZ, URZ ;  /* 0x000000ff0d0d8290 */ /* 0x000fe4000fffe1ff */
[----:B------:R-:W-:Y:S01]  /*5730*/  @!UP1 ULOP3.LUT UR13, URZ, UR71, URZ, 0x33, !UPT ;  /* 0x00000047ff0d9292 */ /* 0x000fe2000f8e33ff */
[----:B------:R-:W-:Y:S01]  /*5740*/  IMAD.HI.U32 R11, R11, R3, R10 ;  /* 0x000000030b0b7227 */ /* 0x000fe200078e000a */
[----:B------:R-:W-:Y:S02]  /*5750*/  UISETP.NE.AND UP1, UPT, UR54, URZ, UPT ;  /* 0x000000ff3600728c */ /* 0x000fe4000bf25270 */
[----:B------:R-:W-:Y:S01]  /*5760*/  ULOP3.LUT UR4, UR13, UR54, URZ, 0x3c, !UPT ;  /* 0x000000360d047292 */ /* 0x000fe2000f8e3cff */
[----:B------:R-:W-:Y:S01]  /*5770*/  IMAD.MOV.U32 R10, RZ, RZ, 0x1 ;  /* 0x00000001ff0a7424 */ /* 0x000fe200078e00ff */
[----:B------:R-:W-:Y:S01]  /*5780*/  UIADD3 UR5, UPT, UPT, -UR13, URZ, URZ ;  /* 0x000000ff0d057290 */ /* 0x000fe2000fffe1ff */
[----:B------:R-:W-:Y:S01]  /*5790*/  IMAD.U32 R0, RZ, RZ, UR13 ;  /* 0x0000000dff007e24 */ /* 0x000fe2000f8e00ff */
[----:B------:R-:W-:Y:S02]  /*57a0*/  UISETP.GE.AND UP0, UPT, UR4, URZ, UPT ;  /* 0x000000ff0400728c */ /* 0x000fe4000bf06270 */
[----:B------:R-:W-:Y:S01]  /*57b0*/  SHF.L.U32 R10, R10, 0x1f, RZ ;  /* 0x0000001f0a0a7819 */ /* 0x000fe200000006ff */
[----:B------:R-:W-:Y:S01]  /*57c0*/  UIADD3 UR4, UPT, UPT, -UR12, URZ, URZ ;  /* 0x000000ff0c047290 */ /* 0x000fe2000fffe1ff */
[----:B------:R-:W-:Y:S01]  /*57d0*/  IABS R0, R0 ;  /* 0x0000000000007213 */ /* 0x000fe20000000000 */
[----:B------:R-:W-:Y:S02]  /*57e0*/  UIMAD UR12, UR71, UR5, UR12 ;  /* 0x00000005470c72a4 */ /* 0x000fe4000f8e020c */
[----:B------:R-:W-:Y:S02]  /*57f0*/  UIMAD UR4, UR45, UR4, UR16 ;  /* 0x000000042d0472a4 */ /* 0x000fe4000f8e0210 */
[----:B------:R-:W-:Y:S02]  /*5800*/  IMAD.HI.U32 R11, R11, R0, RZ ;  /* 0x000000000b0b7227 */ /* 0x000fe400078e00ff */
[----:B------:R-:W-:Y:S03]  /*5810*/  USHF.L.U32 UR4, UR4, 0x7, URZ ;  /* 0x0000000704047899 */ /* 0x000fe600080006ff */
[----:B------:R-:W-:Y:S05]  /*5820*/  IADD3 R3, PT, PT, -R11, RZ, RZ ;  /* 0x000000ff0b037210 */ /* 0x000fea0007ffe1ff */
[C---:B------:R-:W-:Y:S05]  /*5830*/  IMAD R0, R9.reuse, R3, R0 ;  /* 0x0000000309007224 */ /* 0x040fea00078e0200 */
[----:B------:R-:W-:Y:S11]  /*5840*/  ISETP.GT.U32.AND P1, PT, R9, R0, PT ;  /* 0x000000000900720c */ /* 0x000ff60003f24070 */
[----:B------:R-:W-:Y:S02]  /*5850*/  @!UPT UIADD3 URZ, UPT, UPT, URZ, URZ, URZ ;  /* 0x000000fffffff290 */ /* 0x000fe4000fffe0ff */
[----:B------:R-:W-:Y:S02]  /*5860*/  @!P1 IMAD.IADD R0, R0, 0x1, -R9 ;  /* 0x0000000100009824 */ /* 0x000fe400078e0a09 */
[----:B------:R-:W-:Y:S01]  /*5870*/  @!P1 VIADD R11, R11, 0x1 ;  /* 0x000000010b0b9836 */ /* 0x000fe20000000000 */
[----:B------:R-:W-:Y:S02]  /*5880*/  ISETP.NE.U32.AND P1, PT, RZ, UR52, PT ;  /* 0x00000034ff007c0c */ /* 0x000fe4000bf25070 */
[----:B------:R-:W-:Y:S02]  /*5890*/  ISETP.GE.U32.AND P2, PT, R0, R9, PT ;  /* 0x000000090000720c */ /* 0x000fe40003f46070 */
[----:B------:R-:W-:Y:S11]  /*58a0*/  ISETP.NE.AND.EX P1, PT, RZ, UR53, PT, P1 ;  /* 0x00000035ff007c0c */ /* 0x000ff6000bf25310 */
[----:B------:R-:W-:Y:S04]  /*58b0*/  @P2 IADD3 R11, PT, PT, R11, 0x1, RZ ;  /* 0x000000010b0b2810 */ /* 0x000fe80007ffe0ff */
[----:B------:R-:W-:Y:S11]  /*58c0*/  R2UR UR14, R11 ;  /* 0x000000000b0e72ca */ /* 0x000ff600000e0000 */
[----:B------:R-:W-:Y:S02]  /*58d0*/  @!UPT UIADD3 URZ, UPT, UPT, URZ, URZ, URZ ;  /* 0x000000fffffff290 */ /* 0x000fe4000fffe0ff */
[----:B------:R-:W-:Y:S02]  /*58e0*/  @!UP0 UIADD3 UR14, UPT, UPT, -UR14, URZ, URZ ;  /* 0x000000ff0e0e8290 */ /* 0x000fe4000fffe1ff */
[----:B------:R-:W-:Y:S04]  /*58f0*/  @!UP1 ULOP3.LUT UR14, URZ, UR54, URZ, 0x33, !UPT ;  /* 0x00000036ff0e9292 */ /* 0x000fe8000f8e33ff */
[----:B------:R-:W-:Y:S04]  /*5900*/  UIADD3 UR6, UPT, UPT, -UR14, URZ, URZ ;  /* 0x000000ff0e067290 */ /* 0x000fe8000fffe1ff */
[----:B------:R-:W-:Y:S01]  /*5910*/  UIMAD UR13, UR54, UR6, UR13 ;  /* 0x00000006360d72a4 */ /* 0x000fe2000f8e020d */
[----:B------:R-:W-:Y:S11]  /*5920*/  BRA.U !UP5, `(.L_x_63) ;  /* 0x000000010d387547 */ /* 0x000ff6000b800000 */
[----:B------:R-:W-:Y:S01]  /*5930*/  UISETP.NE.AND UP2, UPT, UR69, URZ, UPT ;  /* 0x000000ff4500728c */ /* 0x000fe2000bf45270 */
[----:B------:R-:W-:Y:S01]  /*5940*/  HFMA2 R0, -RZ, RZ, 0, 5.9604644775390625e-08 ;  /* 0x00000001ff007431 */ /* 0x000fe200000001ff */
[----:B------:R-:W1:Y:S01]  /*5950*/  LDCU.64 UR8, c[0x0][0x358] ;  /* 0x00006b00ff0877ac */ /* 0x000e620008000a00 */
[----:B------:R-:W-:Y:S03]  /*5960*/  IMAD.MOV.U32 R70, RZ, RZ, 0x1 ;  /* 0x00000001ff467424 */ /* 0x000fe600078e00ff */
[----:B------:R-:W-:Y:S05]  /*5970*/  PLOP3.LUT P2, PT, PT, PT, UP2, 0x80, 0x8 ;  /* 0x000000000008781c */ /* 0x000fea0003f4f028 */
[----:B------:R-:W2:Y:S01]  /*5980*/  @UP2 LDCU.64 UR6, c[0x0][0x988] ;  /* 0x00013100ff0627ac */ /* 0x000ea20008000a00 */
[----:B------:R-:W-:Y:S07]  /*5990*/  @UP2 UIMAD UR5, UR50, UR52, URZ ;  /* 0x00000034320522a4 */ /* 0x000fee000f8e02ff */
[----:B------:R-:W-:Y:S01]  /*59a0*/  @!P2 PRMT R70, R0, 0x7610, R70 ;  /* 0x000076100046a816 */ /* 0x000fe20000000046 */
[----:B--2---:R-:W-:Y:S03]  /*59b0*/  @UP2 UIMAD.WIDE UR6, UR5, 0x4, UR6 ;  /* 0x00000004050628a5 */ /* 0x004fe6000f8e0206 */
[----:B------:R-:W2:Y:S03]  /*59c0*/  @!UP2 LDCU UR5, c[0x0][0x980] ;  /* 0x00013000ff05a7ac */ /* 0x000ea60008000800 */
[----:B------:R-:W-:Y:S01]  /*59d0*/  IMAD.U32 R14, RZ, RZ, UR6 ;  /* 0x00000006ff0e7e24 */ /* 0x000fe2000f8e00ff */
[----:B------:R-:W-:Y:S05]  /*59e0*/  MOV R15, UR7 ;  /* 0x00000007000f7c02 */ /* 0x000fea0008000f00 */
[----:B-1---5:R1:W5:Y:S02]  /*59f0*/  @P2 LDG.E R27, desc[UR8][R14.64] ;  /* 0x000000080e1b2981 */ /* 0x022364000c1e1900 */
[----:B-12---:R-:W-:Y:S07]  /*5a00*/  @!P2 IMAD.U32 R27, RZ, RZ, UR5 ;  /* 0x00000005ff1bae24 */ /* 0x006fee000f8e00ff */
.L_x_63:
[----:B-----5:R-:W-:Y:S01]  /*5a10*/  @!P1 FSETP.EQ.AND P3, PT, R27, RZ, PT ;  /* 0x000000ff1b00920b */ /* 0x020fe20003f62000 */
[----:B------:R-:W-:Y:S01]  /*5a20*/  @!UPT UIADD3 URZ, UPT, UPT, URZ, URZ, URZ ;  /* 0x000000fffffff290 */ /* 0x000fe2000fffe0ff */
[----:B------:R-:W-:Y:S11]  /*5a30*/  @!P1 BRA `(.L_x_64) ;  /* 0x0000000000149947 */ /* 0x000ff60003800000 */
[----:B------:R-:W-:Y:S02]  /*5a40*/  LOP3.LUT P1, RZ, R70, 0xff, RZ, 0xc0, !PT ;  /* 0x000000ff46ff7812 */ /* 0x000fe4000782c0ff */
[----:B------:R-:W-:Y:S04]  /*5a50*/  PLOP3.LUT P3, PT, PT, PT, UP2, 0x80, 0x8 ;  /* 0x000000000008781c */ /* 0x000fe80003f6f028 */
[----:B------:R-:W-:Y:S07]  /*5a60*/  PLOP3.LUT P3, PT, P3, PT, PT, 0x8, 0x80 ;  /* 0x000000000080781c */ /* 0x000fee0001f6e170 */
[----:B------:R-:W-:Y:S11]  /*5a70*/  @P1 FSETP.EQ.AND P3, PT, R27, RZ, PT ;  /* 0x000000ff1b00120b */ /* 0x000ff60003f62000 */
[----:B------:R-:W-:Y:S02]  /*5a80*/  @!UPT UIADD3 URZ, UPT, UPT, URZ, URZ, URZ ;  /* 0x000000fffffff290 */ /* 0x000fe4000fffe0ff */
.L_x_64:
[----:B------:R-:W1:Y:S01]  /*5a90*/  SYNCS.PHASECHK.TRANS64.TRYWAIT P1, [UR42+0x50], R10 ;  /* 0x0000500aff0075a7 */ /* 0x000e62000802112a */
[----:B------:R-:W-:Y:S04]  /*5aa0*/  ELECT P2, URZ, PT ;  /* 0x0000000000ff782f */ /* 0x000fe80003840000 */
[----:B------:R-:W-:Y:S01]  /*5ab0*/  PLOP3.LUT P2, PT, P3, P2, PT, 0xf2, 0x2f ;  /* 0x00000000002f781c */ /* 0x000fe20001f45e72 */
[----:B------:R-:W-:Y:S01]  /*5ac0*/  @!UPT UIADD3 URZ, UPT, UPT, URZ, URZ, URZ ;  /* 0x000000fffffff290 */ /* 0x000fe2000fffe0ff */
[----:B-1----:R-:W-:Y:S11]  /*5ad0*/  @!P1 BRA `(.L_x_65) ;  /* 0x0000007400b09947 */ /* 0x002ff60003800000 */
.L_x_183:
[----:B-1----:R-:W-:Y:S01]  /*5ae0*/  @!P2 IADD3 R3, P1, PT, R12, 0x680, RZ ;  /* 0x000006800c03a810 */ /* 0x002fe20007f3e0ff */
[----:B------:R-:W-:Y:S01]  /*5af0*/  VOTEU.ALL UP0, P2 ;  /* 0x0000000000ff7886 */ /* 0x000fe20001000000 */
[----:B------:R-:W-:Y:S01]  /*5b00*/  UMOV UR18, 0x0 ;  /* 0x0000000000127882 */ /* 0x000fe20000000000 */
[----:B------:R-:W-:Y:S01]  /*5b10*/  UMOV UR19, 0x10000000 ;  /* 0x1000000000137882 */ /* 0x000fe20000000000 */
[----:B------:R-:W-:Y:S01]  /*5b20*/  @!P2 R2UR UR6, R3 ;  /* 0x000000000306a2ca */ /* 0x000fe200000e0000 */
[----:B------:R-:W-:Y:S01]  /*5b30*/  @!P2 IMAD.X R0, RZ, RZ, R13, P1 ;  /* 0x000000ffff00a224 */ /* 0x000fe200008e060d */
[----:B------:R-:W-:Y:S01]  /*5b40*/  @!UP0 UIADD3 UR8, UPT, UPT, UR42, 0x200, URZ ;  /* 0x000002002a088890 */ /* 0x000fe2000fffe0ff */
[----:B------:R-:W-:Y:S03]  /*5b50*/  VOTEU.ALL UP0, P2 ;  /* 0x0000000000ff7886 */ /* 0x000fe60001000000 */
[----:B------:R-:W-:Y:S01]  /*5b60*/  @!P2 R2UR UR5, R0 ;  /* 0x000000000005a2ca */ /* 0x000fe200000e0000 */
[----:B------:R-:W-:Y:S01]  /*5b70*/  @!P2 IMAD.MOV.U32 R0, RZ, RZ, 0x2000 ;  /* 0x00002000ff00a424 */ /* 0x000fe200078e00ff */
[----:B------:R-:W-:Y:S01]  /*5b80*/  @!UP0 UMOV UR9, UR46 ;  /* 0x0000002e00098c82 */ /* 0x000fe20008000000 */
[----:B------:R-:W-:Y:S04]  /*5b90*/  @!UP0 UMOV UR10, UR4 ;  /* 0x00000004000a8c82 */ /* 0x000fe80008000000 */
[----:B------:R-:W-:Y:S05]  /*5ba0*/  IMAD.U32 R14, RZ, RZ, UR6 ;  /* 0x00000006ff0e7e24 */ /* 0x000fea000f8e00ff */
[----:B------:R-:W-:Y:S01]  /*5bb0*/  @!P2 R2UR UR6, R14 ;  /* 0x000000000e06a2ca */ /* 0x000fe200000e0000 */
[----:B------:R-:W-:Y:S05]  /*5bc0*/  IMAD.U32 R15, RZ, RZ, UR5 ;  /* 0x00000005ff0f7e24 */ /* 0x000fea000f8e00ff */
[----:B------:R-:W-:Y:S11]  /*5bd0*/  @!P2 R2UR UR7, R15 ;  /* 0x000000000f07a2ca */ /* 0x000ff600000e0000 */
[----:B------:R-:W-:Y:S02]  /*5be0*/  @!UPT UIADD3 URZ, UPT, UPT, URZ, URZ, URZ ;  /* 0x000000fffffff290 */ /* 0x000fe4000fffe0ff */
[----:B------:R1:W-:Y:S01]  /*5bf0*/  @!UP0 UTMALDG.5D [UR8], [UR6], desc[UR18] ;  /* 0x00001208060085b4 */ /* 0x0003e20008021000 */
[----:B------:R1:W-:Y:S01]  /*5c00*/  @!P2 SYNCS.ARRIVE.TRANS64.RED.A0TR RZ, [UR42+0x30], R0 ;  /* 0x00003000ffffa9a7 */ /* 0x0003e2000830042a */
[----:B------:R-:W-:Y:S01]  /*5c10*/  SYNCS.ARRIVE.TRANS64.RED.A1T0 RZ, [UR51], RZ ;  /* 0x000000ffffff79a7 */ /* 0x000fe20008100433 */
[----:B------:R-:W2:Y:S02]  /*5c20*/  SYNCS.PHASECHK.TRANS64.TRYWAIT P1, [UR42+0x58], R10 ;  /* 0x0000580aff0075a7 */ /* 0x000ea4000802112a */
[----:B-12---:R-:W-:Y:S05]  /*5c30*/  @!P1 BRA `(.L_x_66) ;  /* 0x0000007400709947 */ /* 0x006fea0003800000 */
.L_x_185:
[----:B-1----:R-:W-:Y:S01]  /*5c40*/  @!P2 IADD3 R3, P1, PT, R12, 0x680, RZ ;  /* 0x000006800c03a810 */ /* 0x002fe20007f3e0ff */
[----:B------:R-:W-:Y:S01]  /*5c50*/  VOTEU.ALL UP0, P2 ;  /* 0x0000000000ff7886 */ /* 0x000fe20001000000 */
[----:B------:R-:W-:Y:S01]  /*5c60*/  UMOV UR8, 0x0 ;  /* 0x0000000000087882 */ /* 0x000fe20000000000 */
[----:B------:R-:W-:Y:S01]  /*5c70*/  UMOV UR9, 0x10000000 ;  /* 0x1000000000097882 */ /* 0x000fe20000000000 */
[----:B------:R-:W-:Y:S01]  /*5c80*/  @!P2 R2UR UR6, R3 ;  /* 0x000000000306a2ca */ /* 0x000fe200000e0000 */
[----:B------:R-:W-:Y:S01]  /*5c90*/  @!P2 IMAD.X R0, RZ, RZ, R13, P1 ;  /* 0x000000ffff00a224 */ /* 0x000fe200008e060d */
[----:B------:R-:W-:Y:S02]  /*5ca0*/  @!UP0 UIADD3 UR34, UPT, UPT, UR4, 0x10, URZ ;  /* 0x0000001004228890 */ /* 0x000fe4000fffe0ff */
[----:B------:R-:W-:Y:S02]  /*5cb0*/  @!UP0 UIADD3 UR32, UPT, UPT, UR42, 0x2200, URZ ;  /* 0x000022002a208890 */ /* 0x000fe4000fffe0ff */
[----:B------:R-:W-:Y:S01]  /*5cc0*/  @!P2 R2UR UR5, R0 ;  /* 0x000000000005a2ca */ /* 0x000fe200000e0000 */
[----:B------:R-:W-:Y:S01]  /*5cd0*/  VOTEU.ALL UP0, P2 ;  /* 0x0000000000ff7886 */ /* 0x000fe20001000000 */
[----:B------:R-:W-:Y:S01]  /*5ce0*/  @!P2 IMAD.MOV.U32 R0, RZ, RZ, 0x2000 ;  /* 0x00002000ff00a424 */ /* 0x000fe200078e00ff */
[----:B------:R-:W-:Y:S01]  /*5cf0*/  UMOV UR35, UR11 ;  /* 0x0000000b00237c82 */ /* 0x000fe20008000000 */
[----:B------:R-:W-:Y:S01]  /*5d00*/  UMOV UR36, UR12 ;  /* 0x0000000c00247c82 */ /* 0x000fe20008000000 */
[----:B------:R-:W-:Y:S01]  /*5d10*/  UMOV UR37, UR13 ;  /* 0x0000000d00257c82 */ /* 0x000fe20008000000 */
[----:B------:R-:W-:Y:S01]  /*5d20*/  UMOV UR38, UR14 ;  /* 0x0000000e00267c82 */ /* 0x000fe20008000000 */
        /* <DEDUP_REMOVED lines=10> */
.L_x_187:
        /* <DEDUP_REMOVED lines=25> */
.L_x_189:
[----:B-1----:R-:W-:Y:S01]  /*5f60*/  @!P2 IADD3 R3, P1, PT, R12, 0x680, RZ ;  /* 0x000006800c03a810 */ /* 0x002fe20007f3e0ff */
[----:B------:R-:W-:Y:S01]  /*5f70*/  VOTEU.ALL UP0, P2 ;  /* 0x0000000000ff7886 */ /* 0x000fe20001000000 */
[----:B------:R-:W-:Y:S01]  /*5f80*/  UMOV UR8, 0x0 ;  /* 0x0000000000087882 */ /* 0x000fe20000000000 */
[----:B------:R-:W-:Y:S01]  /*5f90*/  UMOV UR9, 0x10000000 ;  /* 0x1000000000097882 */ /* 0x000fe20000000000 */
[----:B------:R-:W-:Y:S01]  /*5fa0*/  @!P2 R2UR UR6, R3 ;  /* 0x000000000306a2ca */ /* 0x000fe200000e0000 */
[----:B------:R-:W-:Y:S01]  /*5fb0*/  @!P2 IMAD.X R0, RZ, RZ, R13, P1 ;  /* 0x000000ffff00a224 */ /* 0x000fe200008e060d */
[----:B------:R-:W-:Y:S01]  /*5fc0*/  @!UP0 UIADD3 UR18, UPT, UPT, UR4, 0x30, URZ ;  /* 0x0000003004128890 */ /* 0x000fe2000fffe0ff */
[----:B------:R-:W-:Y:S01]  /*5fd0*/  SHF.L.U32 R9, RZ, 0x1f, RZ ;  /* 0x0000001fff097819 */ /* 0x000fe200000006ff */
        /* <DEDUP_REMOVED lines=18> */
.L_x_191:
[----:B------:R-:W-:Y:S01]  /*6100*/  @!P2 IADD3 R3, P1, PT, R12, 0x680, RZ ;  /* 0x000006800c03a810 */ /* 0x000fe20007f3e0ff */
[----:B------:R-:W-:Y:S01]  /*6110*/  VOTEU.ALL UP0, P2 ;  /* 0x0000000000ff7886 */ /* 0x000fe20001000000 */
[----:B------:R-:W-:Y:S01]  /*6120*/  UMOV UR18, 0x0 ;  /* 0x0000000000127882 */ /* 0x000fe20000000000 */
[----:B------:R-:W-:Y:S01]  /*6130*/  UMOV UR19, 0x10000000 ;  /* 0x1000000000137882 */ /* 0x000fe20000000000 */
[----:B------:R-:W-:Y:S01]  /*6140*/  @!P2 R2UR UR6, R3 ;  /* 0x000000000306a2ca */ /* 0x000fe200000e0000 */
[----:B-1----:R-:W-:Y:S01]  /*6150*/  @!P2 IMAD.X R0, RZ, RZ, R13, P1 ;  /* 0x000000ffff00a224 */ /* 0x002fe200008e060d */
[----:B------:R-:W-:Y:S02]  /*6160*/  @!UP0 UIADD3 UR8, UPT, UPT, UR42, 0x200, URZ ;  /* 0x000002002a088890 */ /* 0x000fe4000fffe0ff */
[----:B------:R-:W-:Y:S02]  /*6170*/  @!UP0 UIADD3 UR10, UPT, UPT, UR4, 0x40, URZ ;  /* 0x00000040040a8890 */ /* 0x000fe4000fffe0ff */
[----:B------:R-:W-:Y:S01]  /*6180*/  @!P2 R2UR UR5, R0 ;  /* 0x000000000005a2ca */ /* 0x000fe200000e0000 */
[----:B------:R-:W-:Y:S01]  /*6190*/  VOTEU.ALL UP0, P2 ;  /* 0x0000000000ff7886 */ /* 0x000fe20001000000 */
[----:B------:R-:W-:Y:S04]  /*61a0*/  @!P2 IMAD.MOV.U32 R0, RZ, RZ, 0x2000 ;  /* 0x00002000ff00a424 */ /* 0x000fe800078e00ff */
[----:B------:R-:W-:Y:S01]  /*61b0*/  @!UP0 UMOV UR9, UR46 ;  /* 0x0000002e00098c82 */ /* 0x000fe20008000000 */
        /* <DEDUP_REMOVED lines=10> */
.L_x_193:
        /* <DEDUP_REMOVED lines=10> */
[----:B------:R-:W-:Y:S01]  /*6300*/  @!P2 IMAD.MOV.U32 R0, RZ, RZ, 0x2000 ;  /* 0x00002000ff00a424 */ /* 0x000fe200078e00ff */
[----:B------:R-:W-:Y:S04]  /*6310*/  UMOV UR9, UR33 ;  /* 0x0000002100097c82 */ /* 0x000fe80008000000 */
        /* <DEDUP_REMOVED lines=10> */
.L_x_195:
[----:B------:R-:W-:Y:S01]  /*63c0*/  @!P2 IADD3 R3, P1, PT, R12, 0x680, RZ ;  /* 0x000006800c03a810 */ /* 0x000fe20007f3e0ff */
[----:B------:R-:W-:Y:S01]  /*63d0*/  VOTEU.ALL UP0, P2 ;  /* 0x0000000000ff7886 */ /* 0x000fe20001000000 */
[----:B------:R-:W-:Y:S01]  /*63e0*/  UMOV UR18, 0x0 ;  /* 0x0000000000127882 */ /* 0x000fe20000000000 */
[----:B------:R-:W-:Y:S01]  /*63f0*/  UMOV UR19, 0x10000000 ;  /* 0x1000000000137882 */ /* 0x000fe20000000000 */
[----:B------:R-:W-:Y:S01]  /*6400*/  @!P2 R2UR UR6, R3 ;  /* 0x000000000306a2ca */ /* 0x000fe200000e0000 */
[----:B-1----:R-:W-:Y:S01]  /*6410*/  @!P2 IMAD.X R0, RZ, RZ, R13, P1 ;  /* 0x000000ffff00a224 */ /* 0x002fe200008e060d */
[----:B------:R-:W-:Y:S01]  /*6420*/  @!UP0 UIADD3 UR10, UPT, UPT, UR4, 0x60, URZ ;  /* 0x00000060040a8890 */ /* 0x000fe2000fffe0ff */
[----:B------:R-:W-:Y:S01]  /*6430*/  @P0 SHF.R.U32.HI R4, RZ, 0x10, R5 ;  /* 0x00000010ff040819 */ /* 0x000fe20000011605 */
[----:B------:R-:W-:Y:S02]  /*6440*/  @!UP0 UIADD3 UR8, UPT, UPT, UR42, 0x4200, URZ ;  /* 0x000042002a088890 */ /* 0x000fe4000fffe0ff */
[----:B------:R-:W-:Y:S01]  /*6450*/  @!P2 R2UR UR5, R0 ;  /* 0x000000000005a2ca */ /* 0x000fe200000e0000 */
[----:B------:R-:W-:Y:S01]  /*6460*/  VOTEU.ALL UP0, P2 ;  /* 0x0000000000ff7886 */ /* 0x000fe20001000000 */
[----:B------:R-:W-:Y:S01]  /*6470*/  @!P2 IMAD.MOV.U32 R0, RZ, RZ, 0x2000 ;  /* 0x00002000ff00a424 */ /* 0x000fe200078e00ff */
[----:B------:R-:W-:Y:S01]  /*6480*/  UMOV UR9, UR25 ;  /* 0x0000001900097c82 */ /* 0x000fe20008000000 */
[----:B------:R-:W-:Y:S03]  /*6490*/  @P0 R2UR UR50, R4 ;  /* 0x00000000043202ca */ /* 0x000fe600000e0000 */
        /* <DEDUP_REMOVED lines=10> */
.L_x_197:
[----:B------:R-:W-:Y:S01]  /*6540*/  @!P2 IADD3 R3, P0, PT, R12, 0x680, RZ ;  /* 0x000006800c03a810 */ /* 0x000fe20007f1e0ff */
[----:B------:R-:W-:Y:S01]  /*6550*/  VOTEU.ALL UP0, P2 ;  /* 0x0000000000ff7886 */ /* 0x000fe20001000000 */
[----:B------:R-:W-:Y:S01]  /*6560*/  UMOV UR6, 0x0 ;  /* 0x0000000000067882 */ /* 0x000fe20000000000 */
[----:B------:R-:W-:Y:S01]  /*6570*/  UMOV UR7, 0x10000000 ;  /* 0x1000000000077882 */ /* 0x000fe20000000000 */
[----:B------:R-:W-:Y:S01]  /*6580*/  @!P2 R2UR UR5, R3 ;  /* 0x000000000305a2ca */ /* 0x000fe200000e0000 */
[----:B-1----:R-:W-:Y:S01]  /*6590*/  @!P2 IMAD.X R0, RZ, RZ, R13, P0 ;  /* 0x000000ffff00a224 */ /* 0x002fe200000e060d */
[----:B------:R-:W-:Y:S01]  /*65a0*/  @!UP0 UIADD3 UR10, UPT, UPT, UR4, 0x70, URZ ;  /* 0x00000070040a8890 */ /* 0x000fe2000fffe0ff */
[----:B------:R-:W-:Y:S01]  /*65b0*/  LOP3.LUT R8, R8, 0x1, RZ, 0x3c, !PT ;  /* 0x0000000108087812 */ /* 0x000fe200078e3cff */
[----:B------:R-:W-:Y:S02]  /*65c0*/  @!UP0 UIADD3 UR8, UPT, UPT, UR42, 0x6200, URZ ;  /* 0x000062002a088890 */ /* 0x000fe4000fffe0ff */
[----:B------:R-:W-:Y:S01]  /*65d0*/  @!P2 R2UR UR4, R0 ;  /* 0x000000000004a2ca */ /* 0x000fe200000e0000 */
[----:B------:R-:W-:Y:S01]  /*65e0*/  VOTEU.ALL UP0, P2 ;  /* 0x0000000000ff7886 */ /* 0x000fe20001000000 */
[----:B------:R-:W-:Y:S01]  /*65f0*/  UMOV UR9, UR17 ;  /* 0x0000001100097c82 */ /* 0x000fe20008000000 */
[----:B------:R-:W-:Y:S02]  /*6600*/  UIADD3 UR16, UPT, UPT, UR15, UR66, URZ ;  /* 0x000000420f107290 */ /* 0x000fe4000fffe0ff */
[----:B------:R-:W-:Y:S02]  /*6610*/  UIADD3 UR21, UPT, UPT, UR23, UR65, URZ ;  /* 0x0000004117157290 */ /* 0x000fe4000fffe0ff */
[----:B------:R-:W-:Y:S01]  /*6620*/  IMAD.U32 R4, RZ, RZ, UR5 ;  /* 0x00000005ff047e24 */ /* 0x000fe2000f8e00ff */
[----:B------:R-:W-:Y:S05]  /*6630*/  UPLOP3.LUT UP1, UPT, UPT, UPT, UPT, 0x80, 0x8 ;  /* 0x000000000008789c */ /* 0x000fea0003f2f070 */
[----:B------:R-:W-:Y:S01]  /*6640*/  IMAD.U32 R5, RZ, RZ, UR4 ;  /* 0x00000004ff057e24 */ /* 0x000fe2000f8e00ff */
[----:B------:R-:W-:Y:S04]  /*6650*/  @!P2 R2UR UR4, R4 ;  /* 0x000000000404a2ca */ /* 0x000fe800000e0000 */
[----:B------:R-:W-:Y:S11]  /*6660*/  @!P2 R2UR UR5, R5 ;  /* 0x000000000505a2ca */ /* 0x000ff600000e0000 */
[----:B------:R-:W-:Y:S02]  /*6670*/  @!UPT UIADD3 URZ, UPT, UPT, URZ, URZ, URZ ;  /* 0x000000fffffff290 */ /* 0x000fe4000fffe0ff */
[----:B------:R1:W-:Y:S01]  /*6680*/  @!UP0 UTMALDG.5D [UR8], [UR4], desc[UR6] ;  /* 0x00000608040085b4 */ /* 0x0003e20008021000 */
[----:B------:R1:W-:Y:S01]  /*6690*/  @!P2 SYNCS.ARRIVE.TRANS64.RED.A0TR RZ, [UR42+0x48], R2 ;  /* 0x00004802ffffa9a7 */ /* 0x0003e2000830042a */
[----:B------:R-:W-:Y:S01]  /*66a0*/  SYNCS.ARRIVE.TRANS64.RED.A1T0 RZ, [UR47], RZ ;  /* 0x000000ffffff79a7 */ /* 0x000fe2000810042f */
[----:B------:R-:W-:Y:S05]  /*66b0*/  BRA.U UP3, `(.L_x_73) ;  /* 0xffffffe903007547 */ /* 0x000fea000b83ffff */
[----:B------:R-:W2:Y:S02]  /*66c0*/  SYNCS.PHASECHK.TRANS64.TRYWAIT P0, [UR42+0x50], R10 ;  /* 0x0000500aff0075a7 */ /* 0x000ea4000800112a */
[----:B--2---:R-:W-:Y:S05]  /*66d0*/  @!P0 BRA `(.L_x_74) ;  /* 0x0000006c00708947 */ /* 0x004fea0003800000 */
.L_x_199:
[----:B------:R-:W3:Y:S02]  /*66e0*/  SYNCS.PHASECHK.TRANS64.TRYWAIT P0, [UR42+0x58], R10 ;  /* 0x0000580aff0075a7 */ /* 0x000ee4000800112a */
[----:B---3--:R-:W-:Y:S05]  /*66f0*/  @!P0 BRA `(.L_x_75) ;  /* 0x0000006c00808947 */ /* 0x008fea0003800000 */
.L_x_201:
[----:B------:R-:W3:Y:S01]  /*6700*/  SYNCS.PHASECHK.TRANS64.TRYWAIT P0, [UR42+0x60], R10 ;  /* 0x0000600aff0075a7 */ /* 0x000ee2000800112a */
[----:B------:R-:W-:Y:S01]  /*6710*/  HFMA2 R0, -RZ, RZ, 0, 5.9604644775390625e-08 ;  /* 0x00000001ff007431 */ /* 0x000fe200000001ff */
[----:B---3--:R-:W-:Y:S06]  /*6720*/  @!P0 BRA `(.L_x_76) ;  /* 0x0000006c008c8947 */ /* 0x008fec0003800000 */
.L_x_203:
[----:B-1----:R-:W-:Y:S02]  /*6730*/  MOV R2, UR42 ;  /* 0x0000002a00027c02 */ /* 0x002fe40008000f00 */
[----:B--2---:R-:W-:-:S07]  /*6740*/  SHF.L.U32 R3, R0, 0x1f, RZ ;  /* 0x0000001f00037819 */ /* 0x004fce00000006ff */
.L_x_77:
[----:B-1----:R1:W2:Y:S02]  /*6750*/  SYNCS.PHASECHK.TRANS64.TRYWAIT P0, [R2+URZ+0x68], R3 ;  /* 0x00006803020075a7 */ /* 0x0022a400080011ff */
[----:B--2---:R-:W-:Y:S05]  /*6760*/  @!P0 NANOSLEEP.SYNCS 0x989680 ;  /* 0x009896800000895d */ /* 0x004fea0003900000 */
[----:B------:R-:W2:Y:S02]  /*6770*/  @!P0 SYNCS.PHASECHK.TRANS64 P0, [R2+URZ+0x68], R3 ;  /* 0x00006803020085a7 */ /* 0x000ea400080010ff */
[----:B--2---:R-:W-:Y:S05]  /*6780*/  @P0 EXIT ;  /* 0x000000000000094d */ /* 0x004fea0003800000 */
[----:B------:R-:W-:Y:S05]  /*6790*/  BRA `(.L_x_77) ;  /* 0xfffffffc00ec7947 */ /* 0x000fea000383ffff */
.L_x_58:
[----:B------:R-:W-:-:S06]  /*67a0*/  UISETP.GE.AND UP0, UPT, UR17, 0x4, UPT ;  /* 0x000000041100788c */ /* 0x000fcc000bf06270 */
[----:B------:R-:W-:-:S13]  /*67b0*/  PLOP3.LUT P0, PT, PT, PT, UP0, 0x80, 0x8 ;  /* 0x000000000008781c */ /* 0x000fda0003f0f008 */
[----:B-1----:R-:W-:Y:S05]  /*67c0*/  @!P0 EXIT ;  /* 0x000000000000894d */ /* 0x002fea0003800000 */
[----:B------:R-:W1:Y:S08]  /*67d0*/  S2UR UR4, SR_CgaCtaId ;  /* 0x00000000000479c3 */ /* 0x000e700000008800 */
[----:B------:R-:W-:Y:S01]  /*67e0*/  BAR.SYNC.DEFER_BLOCKING 0x6, 0xa0 ;  /* 0x0182800000007b1d */ /* 0x000fe20000010000 */
[C---:B------:R-:W-:Y:S01]  /*67f0*/  IMAD.SHL.U32 R0, R68.reuse, 0x10, RZ ;  /* 0x0000001044007824 */ /* 0x040fe200078e00ff */
[C---:B------:R-:W-:Y:S01]  /*6800*/  SHF.L.U32 R23, R68.reuse, 0x10, RZ ;  /* 0x0000001044177819 */ /* 0x040fe200000006ff */
[C---:B------:R-:W-:Y:S01]  /*6810*/  IMAD.SHL.U32 R67, R68.reuse, 0x2, RZ ;  /* 0x0000000244437824 */ /* 0x040fe200078e00ff */
[----:B------:R-:W-:Y:S01]  /*6820*/  LOP3.LUT R69, R68, 0x60, RZ, 0xc0, !PT ;  /* 0x0000006044457812 */ /* 0x000fe200078ec0ff */
[----:B------:R-:W-:Y:S01]  /*6830*/  USHF.R.S32.HI UR54, URZ, 0x1f, UR5 ;  /* 0x0000001fff367899 */ /* 0x000fe20008011405 */
[----:B------:R-:W-:Y:S01]  /*6840*/  LOP3.LUT R4, R0, 0x60, RZ, 0xc0, !PT ;  /* 0x0000006000047812 */ /* 0x000fe200078ec0ff */
[----:B------:R-:W-:Y:S01]  /*6850*/  UMOV UR49, 0x400 ;  /* 0x0000040000317882 */ /* 0x000fe20000000000 */
[----:B------:R-:W2:Y:S01]  /*6860*/  LDCU.64 UR6, c[0x0][0x990] ;  /* 0x00013200ff0677ac */ /* 0x000ea20008000a00 */
[----:B------:R-:W3:Y:S01]  /*6870*/  LDC.64 R60, c[0x0][0x9b0] ;  /* 0x00026c00ff3c7b82 */ /* 0x000ee20000000a00 */
[----:B------:R-:W-:Y:S01]  /*6880*/  LOP3.LUT R67, R4, 0xc, R67, 0xf8, !PT ;  /* 0x0000000c04437812 */ /* 0x000fe200078ef843 */
[----:B------:R-:W-:Y:S01]  /*6890*/  HFMA2 R65, -RZ, RZ, 0, 0 ;  /* 0x00000000ff417431 */ /* 0x000fe200000001ff */
[C---:B------:R-:W-:Y:S01]  /*68a0*/  LOP3.LUT R78, R68.reuse, 0x2, RZ, 0xc0, !PT ;  /* 0x00000002444e7812 */ /* 0x040fe200078ec0ff */
[----:B------:R-:W-:Y:S01]  /*68b0*/  ULEA.HI UR54, UR54, UR5, URZ, 0x7 ;  /* 0x0000000536367291 */ /* 0x000fe2000f8f38ff */
[----:B------:R-:W-:Y:S01]  /*68c0*/  LOP3.LUT R67, R67, 0x790, R0, 0xf8, !PT ;  /* 0x0000079043437812 */ /* 0x000fe200078ef800 */
[----:B------:R-:W-:Y:S01]  /*68d0*/  IMAD.MOV.U32 R66, RZ, RZ, RZ ;  /* 0x000000ffff427224 */ /* 0x000fe200078e00ff */
[----:B------:R-:W-:Y:S01]  /*68e0*/  LOP3.LUT R68, R68, 0x4, RZ, 0xc0, !PT ;  /* 0x0000000444447812 */ /* 0x000fe200078ec0ff */
[----:B------:R-:W4:Y:S01]  /*68f0*/  LDC.64 R42, c[0x0][0x9a8] ;  /* 0x00026a00ff2a7b82 */ /* 0x000f220000000a00 */
[----:B------:R-:W-:Y:S01]  /*6900*/  MOV R22, RZ ;  /* 0x000000ff00167202 */ /* 0x000fe20000000f00 */
[----:B------:R-:W3:Y:S01]  /*6910*/  LDCU.64 UR56, c[0x0][0x348] ;  /* 0x00006900ff3877ac */ /* 0x000ee20008000a00 */
[----:B------:R-:W-:Y:S01]  /*6920*/  LOP3.LUT R23, R23, 0x600000, RZ, 0xc0, !PT ;  /* 0x0060000017177812 */ /* 0x000fe200078ec0ff */
[----:B-1----:R-:W-:Y:S01]  /*6930*/  ULEA UR49, UR4, UR49, 0x18 ;  /* 0x0000003104317291 */ /* 0x002fe2000f8ec0ff */
[----:B------:R-:W1:Y:S01]  /*6940*/  LDCU UR4, c[0x0][0x370] ;  /* 0x00006e00ff0477ac */ /* 0x000e620008000800 */
[----:B--2---:R-:W-:-:S02]  /*6950*/  IMAD.U32 R73, RZ, RZ, UR6 ;  /* 0x00000006ff497e24 */ /* 0x004fc4000f8e00ff */
[----:B------:R-:W-:Y:S01]  /*6960*/  IMAD.U32 R72, RZ, RZ, UR7 ;  /* 0x00000007ff487e24 */ /* 0x000fe2000f8e00ff */
[----:B------:R-:W2:Y:S04]  /*6970*/  LDCU UR6, c[0x0][0x374] ;  /* 0x00006e80ff0677ac */ /* 0x000ea80008000800 */
[----:B------:R-:W3:Y:S01]  /*6980*/  LDS R2, [UR49+0xd0] ;  /* 0x0000d031ff027984 */ /* 0x000ee20008000800 */
[----:B------:R-:W3:Y:S01]  /*6990*/  LDCU UR48, c[0x0][0xc0c] ;  /* 0x00018180ff3077ac */ /* 0x000ee20008000800 */
[----:B------:R-:W3:Y:S01]  /*69a0*/  LDCU UR38, c[0x0][0xc30] ;  /* 0x00018600ff2677ac */ /* 0x000ee20008000800 */
[----:B------:R-:W3:Y:S01]  /*69b0*/  LDCU.64 UR58, c[0x0][0x988] ;  /* 0x00013100ff3a77ac */ /* 0x000ee20008000a00 */
[----:B-1----:R-:W-:Y:S01]  /*69c0*/  IMAD.U32 R75, RZ, RZ, UR4 ;  /* 0x00000004ff4b7e24 */ /* 0x002fe2000f8e00ff */
[----:B------:R-:W-:Y:S01]  /*69d0*/  UIADD3 UR4, UPT, UPT, UR49, 0x200, URZ ;  /* 0x0000020031047890 */ /* 0x000fe2000fffe0ff */
[----:B--2---:R-:W-:Y:S01]  /*69e0*/  IMAD.U32 R74, RZ, RZ, UR6 ;  /* 0x00000006ff4a7e24 */ /* 0x004fe2000f8e00ff */
[----:B------:R-:W1:Y:S04]  /*69f0*/  LDCU.64 UR46, c[0x0][0xc28] ;  /* 0x00018500ff2e77ac */ /* 0x000e680008000a00 */
[----:B------:R-:W-:Y:S01]  /*6a00*/  IMAD.U32 R62, RZ, RZ, UR4 ;  /* 0x00000004ff3e7e24 */ /* 0x000fe2000f8e00ff */
[----:B------:R-:W2:Y:S03]  /*6a10*/  LDCU.128 UR60, c[0x0][0xc10] ;  /* 0x00018200ff3c77ac */ /* 0x000ea60008000c00 */
[----:B------:R-:W-:Y:S01]  /*6a20*/  IMAD R67, R67, 0x4, R62 ;  /* 0x0000000443437824 */ /* 0x000fe200078e023e */
[----:B------:R-:W-:Y:S01]  /*6a30*/  USHF.R.S32.HI UR54, URZ, 0x7, UR54 ;  /* 0x00000007ff367899 */ /* 0x000fe20008011436 */
[----:B------:R-:W-:-:S02]  /*6a40*/  UMOV UR55, URZ ;  /* 0x000000ff00377c82 */ /* 0x000fc40008000000 */
[--C-:B------:R-:W-:Y:S01]  /*6a50*/  IMAD R78, R78, -0x10, R67.reuse ;  /* 0xfffffff04e4e7824 */ /* 0x100fe200078e0243 */
[----:B------:R-:W-:Y:S01]  /*6a60*/  UMOV UR52, URZ ;  /* 0x000000ff00347c82 */ /* 0x000fe20008000000 */
[----:B------:R-:W-:Y:S01]  /*6a70*/  IMAD R77, R68, -0x10, R67 ;  /* 0xfffffff0444d7824 */ /* 0x000fe200078e0243 */
[C---:B---3--:R-:W-:Y:S02]  /*6a80*/  IADD3 R3, PT, PT, R2.reuse, 0x80, RZ ;  /* 0x0000008002037810 */ /* 0x048fe40007ffe0ff */
[----:B------:R-:W-:Y:S02]  /*6a90*/  LOP3.LUT R2, R2, 0xffff, RZ, 0xc0, !PT ;  /* 0x0000ffff02027812 */ /* 0x000fe400078ec0ff */
[----:B------:R-:W-:-:S05]  /*6aa0*/  LOP3.LUT R3, R3, 0xffff, RZ, 0xc0, !PT ;  /* 0x0000ffff03037812 */ /* 0x000fca00078ec0ff */
[----:B-12-4-:R3:W-:Y:S02]  /*6ab0*/  STL.64 [R1], R2 ;  /* 0x0000000201007387 */ /* 0x0167e40000100a00 */
.L_x_153:
[----:B---3--:R-:W-:Y:S04]  /*6ac0*/  SHF.L.U32 R3, R65, 0x1f, RZ ;  /* 0x0000001f41037819 */ /* 0x008fe800000006ff */
[----:B-1----:R-:W1:Y:S02]  /*6ad0*/  SYNCS.PHASECHK.TRANS64.TRYWAIT P0, [UR49+0x80], R3 ;  /* 0x00008003ff0075a7 */ /* 0x002e640008001131 */
[----:B-1----:R-:W-:Y:S05]  /*6ae0*/  @!P0 BRA `(.L_x_78) ;  /* 0x0000006800b48947 */ /* 0x002fea0003800000 */
.L_x_205:
[----:B------:R-:W2:Y:S01]  /*6af0*/  LDS.128 R4, [UR49+0xc0] ;  /* 0x0000c031ff047984 */ /* 0x000ea20008000c00 */
[----:B------:R-:W-:Y:S01]  /*6b00*/  UISETP.GE.AND UP0, UPT, UR39, 0x1, UPT ;  /* 0x000000012700788c */ /* 0x000fe2000bf06270 */
[----:B------:R-:W-:Y:S01]  /*6b10*/  @!PT LDS RZ, [RZ] ;  /* 0x00000000fffff984 */ /* 0x000fe20000000800 */
[----:B------:R-:W-:Y:S01]  /*6b20*/  @!PT LDS RZ, [RZ] ;  /* 0x00000000fffff984 */ /* 0x000fe20000000800 */
[----:B------:R-:W-:Y:S01]  /*6b30*/  @!PT LDS RZ, [RZ] ;  /* 0x00000000fffff984 */ /* 0x000fe20000000800 */
[----:B------:R-:W-:Y:S01]  /*6b40*/  @!PT LDS RZ, [RZ] ;  /* 0x00000000fffff984 */ /* 0x000fe20000000800 */
[----:B------:R3:W-:Y:S06]  /*6b50*/  MEMBAR.ALL.CTA ;  /* 0x0000000000007992 */ /* 0x0007ec0000008000 */
[----:B---3--:R-:W3:Y:S01]  /*6b60*/  FENCE.VIEW.ASYNC.S ;  /* 0x00000000000073c6 */ /* 0x008ee20000000000 */
[----:B--2---:R-:W-:Y:S11]  /*6b70*/  LOP3.LUT P0, RZ, R6, 0x1, RZ, 0xc0, !PT ;  /* 0x0000000106ff7812 */ /* 0x004ff6000780c0ff */
[----:B------:R-:W-:Y:S02]  /*6b80*/  @!UPT UIADD3 URZ, UPT, UPT, URZ, URZ, URZ ;  /* 0x000000fffffff290 */ /* 0x000fe4000fffe0ff */
[----:B---3--:R-:W-:Y:S01]  /*6b90*/  VOTEU.ANY UP1, P0 ;  /* 0x0000000000ff7886 */ /* 0x008fe20000020100 */
[----:B------:R-:W-:Y:S01]  /*6ba0*/  PLOP3.LUT P0, PT, PT, PT, UP1, 0x80, 0x8 ;  /* 0x000000000008781c */ /* 0x000fe20003f0f018 */
[----:B------:R-:W-:Y:S06]  /*6bb0*/  UP2UR UR4, UPR, URZ, 0x2 ;  /* 0x00000002ff047883 */ /* 0x000fec0008000000 */
[----:B------:R-:W-:Y:S01]  /*6bc0*/  IMAD.U32 R79, RZ, RZ, UR4 ;  /* 0x00000004ff4f7e24 */ /* 0x000fe2000f8e00ff */
[----:B------:R-:W-:Y:S04]  /*6bd0*/  UIADD3 UR4, UPT, UPT, UR49, 0x88, URZ ;  /* 0x0000008831047890 */ /* 0x000fe8000fffe0ff */
[----:B------:R-:W-:Y:S01]  /*6be0*/  UPRMT UR4, URZ, 0x654, UR4 ;  /* 0x00000654ff047896 */ /* 0x000fe20008000004 */
[----:B------:R-:W-:Y:S02]  /*6bf0*/  @P0 MOV R2, R4 ;  /* 0x0000000400020202 */ /* 0x000fe40000000f00 */
[----:B-1----:R-:W-:Y:S02]  /*6c00*/  @P0 LOP3.LUT R0, R5, 0xffff, RZ, 0xc0, !PT ;  /* 0x0000ffff05000812 */ /* 0x002fe400078ec0ff */
[----:B------:R-:W-:Y:S02]  /*6c10*/  @P0 R2UR UR6, R2 ;  /* 0x00000000020602ca */ /* 0x000fe400000e0000 */
[----:B------:R-:W-:Y:S01]  /*6c20*/  @P0 R2UR UR5, R0 ;  /* 0x00000000000502ca */ /* 0x000fe200000e0000 */
[----:B------:R-:W-:Y:S01]  /*6c30*/  IMAD.U32 R0, RZ, RZ, UR54 ;  /* 0x00000036ff007e24 */ /* 0x000fe2000f8e00ff */
[----:B------:R-:W-:Y:S04]  /*6c40*/  SYNCS.ARRIVE.TRANS64.RED.A1T0 RZ, [UR4], RZ ;  /* 0x000000ffffff79a7 */ /* 0x000fe80008100404 */
[----:B------:R-:W-:Y:S05]  /*6c50*/  IABS R2, R0 ;  /* 0x0000000000027213 */ /* 0x000fea0000000000 */
[----:B------:R-:W-:Y:S02]  /*6c60*/  @UP1 UMOV UR37, UR6 ;  /* 0x0000000600251c82 */ /* 0x000fe40008000000 */
[----:B------:R-:W-:Y:S01]  /*6c70*/  @UP1 UMOV UR36, UR5 ;  /* 0x0000000500241c82 */ /* 0x000fe20008000000 */
[----:B------:R-:W-:Y:S05]  /*6c80*/  BRA.U !UP0, `(.L_x_79) ;  /* 0x0000000108d47547 */ /* 0x000fea000b800000 */
[----:B------:R-:W1:Y:S01]  /*6c90*/  LDCU UR14, c[0x0][0xc20] ;  /* 0x00018400ff0e77ac */ /* 0x000e620008000800 */
[----:B------:R-:W-:Y:S02]  /*6ca0*/  R2UR UR15, R74 ;  /* 0x000000004a0f72ca */ /* 0x000fe400000e0000 */
[----:B------:R-:W-:Y:S01]  /*6cb0*/  R2UR UR9, R75 ;  /* 0x000000004b0972ca */ /* 0x000fe200000e0000 */
[----:B------:R-:W-:Y:S02]  /*6cc0*/  UIMAD.WIDE.U32 UR10, UR36, UR63, URZ ;  /* 0x0000003f240a72a5 */ /* 0x000fe4000f8e00ff */
[----:B------:R-:W-:Y:S02]  /*6cd0*/  UISETP.NE.AND UP0, UPT, UR62, 0x1, UPT ;  /* 0x000000013e00788c */ /* 0x000fe4000bf05270 */
[----:B------:R-:W-:Y:S02]  /*6ce0*/  UISETP.NE.AND UP1, UPT, UR48, 0x1, UPT ;  /* 0x000000013000788c */ /* 0x000fe4000bf25270 */
[----:B------:R-:W-:Y:S02]  /*6cf0*/  UISETP.NE.AND UP2, UPT, UR39, 0x1, UPT ;  /* 0x000000012700788c */ /* 0x000fe4000bf45270 */
[----:B------:R-:W-:Y:S02]  /*6d00*/  UIMAD.WIDE.U32 UR12, UR37, UR60, URZ ;  /* 0x0000003c250c72a5 */ /* 0x000fe4000f8e00ff */
[----:B------:R-:W-:Y:S02]  /*6d10*/  UIMAD.WIDE.U32 UR4, UR15, UR63, URZ ;  /* 0x0000003f0f0472a5 */ /* 0x000fe4000f8e00ff */
[----:B------:R-:W-:Y:S05]  /*6d20*/  UIMAD.WIDE.U32 UR6, UR9, UR60, URZ ;  /* 0x0000003c090672a5 */ /* 0x000fea000f8e00ff */
[----:B------:R-:W-:Y:S02]  /*6d30*/  UMOV UR4, UR5 ;  /* 0x0000000500047c82 */ /* 0x000fe40008000000 */
[----:B-1----:R-:W-:Y:S01]  /*6d40*/  USHF.R.U32.HI UR8, URZ, UR14, UR4 ;  /* 0x0000000eff087299 */ /* 0x002fe20008011604 */
[----:B------:R-:W-:Y:S02]  /*6d50*/  UMOV UR6, UR11 ;  /* 0x0000000b00067c82 */ /* 0x000fe40008000000 */
[----:B------:R-:W-:Y:S02]  /*6d60*/  UMOV UR4, UR7 ;  /* 0x0000000700047c82 */ /* 0x000fe40008000000 */
[----:B------:R-:W-:Y:S02]  /*6d70*/  USHF.R.U32.HI UR5, URZ, UR61, UR4 ;  /* 0x0000003dff057299 */ /* 0x000fe40008011604 */
[----:B------:R-:W-:Y:S02]  /*6d80*/  USEL UR4, UR15, UR8, !UP0 ;  /* 0x000000080f047287 */ /* 0x000fe4000c000000 */
[----:B------:R-:W-:Y:S02]  /*6d90*/  USHF.R.U32.HI UR8, URZ, UR14, UR6 ;  /* 0x0000000eff087299 */ /* 0x000fe40008011606 */
[----:B------:R-:W-:Y:S02]  /*6da0*/  UIMAD.WIDE.U32 UR6, UR4, UR46, URZ ;  /* 0x0000002e040672a5 */ /* 0x000fe4000f8e00ff */
[----:B------:R-:W-:Y:S02]  /*6db0*/  USEL UR9, UR9, UR5, !UP1 ;  /* 0x0000000509097287 */ /* 0x000fe4000c800000 */
[----:B------:R-:W-:Y:S02]  /*6dc0*/  USEL UR8, UR36, UR8, !UP0 ;  /* 0x0000000824087287 */ /* 0x000fe4000c000000 */
[----:B------:R-:W-:Y:S01]  /*6dd0*/  UIMAD.WIDE.U32 UR10, UR9, UR46, URZ ;  /* 0x0000002e090a72a5 */ /* 0x000fe2000f8e00ff */
[----:B------:R-:W-:Y:S01]  /*6de0*/  UMOV UR6, UR7 ;  /* 0x0000000700067c82 */ /* 0x000fe20008000000 */
[----:B------:R-:W-:Y:S01]  /*6df0*/  UMOV UR5, UR13 ;  /* 0x0000000d00057c82 */ /* 0x000fe20008000000 */
[----:B------:R-:W-:Y:S02]  /*6e00*/  @UP2 USHF.R.U32.HI UR4, URZ, UR47, UR6 ;  /* 0x0000002fff042299 */ /* 0x000fe40008011606 */
[----:B------:R-:W-:Y:S02]  /*6e10*/  USHF.R.U32.HI UR5, URZ, UR61, UR5 ;  /* 0x0000003dff057299 */ /* 0x000fe40008011605 */
[----:B------:R-:W-:Y:S02]  /*6e20*/  UIMAD UR4, UR39, UR4, URZ ;  /* 0x00000004270472a4 */ /* 0x000fe4000f8e02ff */
[----:B------:R-:W-:Y:S02]  /*6e30*/  USEL UR5, UR37, UR5, !UP1 ;  /* 0x0000000525057287 */ /* 0x000fe4000c800000 */
[----:B------:R-:W-:Y:S01]  /*6e40*/  UISETP.GE.AND UP0, UPT, UR8, UR4, UPT ;  /* 0x000000040800728c */ /* 0x000fe2000bf06270 */
[----:B------:R-:W-:Y:S01]  /*6e50*/  UMOV UR6, UR11 ;  /* 0x0000000b00067c82 */ /* 0x000fe20008000000 */
[----:B------:R-:W-:Y:S02]  /*6e60*/  UIMAD.WIDE.U32 UR10, UR8, UR46, URZ ;  /* 0x0000002e080a72a5 */ /* 0x000fe4000f8e00ff */
[----:B------:R-:W-:Y:S04]  /*6e70*/  @UP2 USHF.R.U32.HI UR9, URZ, UR47, UR6 ;  /* 0x0000002fff092299 */ /* 0x000fe80008011606 */
[----:B------:R-:W-:Y:S01]  /*6e80*/  UIMAD UR6, UR39, UR9, URZ ;  /* 0x00000009270672a4 */ /* 0x000fe2000f8e02ff */
[----:B------:R-:W-:Y:S03]  /*6e90*/  UMOV UR4, UR11 ;  /* 0x0000000b00047c82 */ /* 0x000fe60008000000 */
[----:B------:R-:W-:Y:S02]  /*6ea0*/  UISETP.GE.OR UP0, UPT, UR5, UR6, UP0 ;  /* 0x000000060500728c */ /* 0x000fe40008706670 */
[----:B------:R-:W-:Y:S02]  /*6eb0*/  USHF.R.U32.HI UR4, URZ, UR47, UR4 ;  /* 0x0000002fff047299 */ /* 0x000fe40008011604 */
[----:B------:R-:W-:Y:S02]  /*6ec0*/  UIMAD.WIDE.U32 UR6, UR5, UR46, URZ ;  /* 0x0000002e050672a5 */ /* 0x000fe4000f8e00ff */
[----:B------:R-:W-:Y:S02]  /*6ed0*/  USEL UR11, UR8, UR4, !UP2 ;  /* 0x00000004080b7287 */ /* 0x000fe4000d000000 */
[----:B------:R-:W-:Y:S02]  /*6ee0*/  UIADD3 UR6, UPT, UPT, -UR5, URZ, URZ ;  /* 0x000000ff05067290 */ /* 0x000fe4000fffe1ff */
[----:B------:R-:W-:Y:S02]  /*6ef0*/  UIADD3 UR10, UPT, UPT, -UR11, URZ, URZ ;  /* 0x000000ff0b0a7290 */ /* 0x000fe4000fffe1ff */
[----:B------:R-:W-:Y:S02]  /*6f00*/  UIMAD UR6, UR48, UR6, UR37 ;  /* 0x00000006300672a4 */ /* 0x000fe4000f8e0225 */
[----:B------:R-:W-:Y:S01]  /*6f10*/  UIMAD UR10, UR39, UR10, UR8 ;  /* 0x0000000a270a72a4 */ /* 0x000fe2000f8e0208 */
[----:B------:R-:W-:Y:S01]  /*6f20*/  @!UP0 UMOV UR4, UR7 ;  /* 0x0000000700048c82 */ /* 0x000fe20008000000 */
[----:B------:R-:W-:Y:S02]  /*6f30*/  UIADD3 UR7, UPT, UPT, -UR8, URZ, URZ ;  /* 0x000000ff08077290 */ /* 0x000fe4000fffe1ff */
[----:B------:R-:W-:Y:S04]  /*6f40*/  @!UP0 USHF.R.U32.HI UR4, URZ, UR47, UR4 ;  /* 0x0000002fff048299 */ /* 0x000fe80008011604 */
[----:B------:R-:W-:Y:S04]  /*6f50*/  @!UP0 USEL UR4, UR5, UR4, !UP2 ;  /* 0x0000000405048287 */ /* 0x000fe8000d000000 */
[----:B------:R-:W-:Y:S02]  /*6f60*/  @!UP0 UIMAD UR9, UR9, UR10, UR4 ;  /* 0x0000000a090982a4 */ /* 0x000fe4000f8e0204 */
[----:B------:R-:W-:Y:S02]  /*6f70*/  @!UP0 UIADD3 UR10, UPT, UPT, UR11, -UR4, URZ ;  /* 0x800000040b0a8290 */ /* 0x000fe4000fffe0ff */
[----:B------:R-:W-:Y:S02]  /*6f80*/  UIMAD UR4, UR62, UR7, UR36 ;  /* 0x000000073e0472a4 */ /* 0x000fe4000f8e0224 */
[----:B------:R-:W-:Y:S03]  /*6f90*/  @!UP0 UIMAD UR8, UR10, UR39, UR5 ;  /* 0x000000270a0882a4 */ /* 0x000fe6000f8e0205 */
[----:B------:R-:W-:Y:S02]  /*6fa0*/  @!UP0 UMOV UR5, UR9 ;  /* 0x0000000900058c82 */ /* 0x000fe40008000000 */
[----:B------:R-:W-:Y:S02]  /*6fb0*/  UIMAD UR37, UR5, UR48, UR6 ;  /* 0x00000030052572a4 */ /* 0x000fe4000f8e0206 */
[----:B------:R-:W-:Y:S11]  /*6fc0*/  UIMAD UR36, UR8, UR62, UR4 ;  /* 0x0000003e082472a4 */ /* 0x000ff6000f8e0204 */
[----:B------:R-:W-:Y:S01]  /*6fd0*/  @!UPT UIADD3 URZ, UPT, UPT, URZ, URZ, URZ ;  /* 0x000000fffffff290 */ /* 0x000fe2000fffe0ff */
.L_x_79:
[----:B------:R-:W1:Y:S01]  /*6fe0*/  LDCU UR17, c[0x0][0x388] ;  /* 0x00007100ff1177ac */ /* 0x000e620008000800 */
[----:B------:R-:W-:Y:S01]  /*6ff0*/  R2UR UR6, R2 ;  /* 0x00000000020672ca */ /* 0x000fe200000e0000 */
[----:B------:R-:W-:Y:S01]  /*7000*/  IMAD R2, R22, 0x4, R1 ;  /* 0x0000000416027824 */ /* 0x000fe200078e0201 */
[----:B------:R-:W-:Y:S01]  /*7010*/  IABS R0, R0 ;  /* 0x0000000000007213 */ /* 0x000fe20000000000 */
[----:B------:R-:W2:Y:S01]  /*7020*/  LDCU UR11, c[0x0][0x38c] ;  /* 0x00007180ff0b77ac */ /* 0x000ea20008000800 */
[----:B------:R-:W-:Y:S01]  /*7030*/  @P0 SHF.R.U32.HI R4, RZ, 0x10, R5 ;  /* 0x00000010ff040819 */ /* 0x000fe20000011605 */
[----:B------:R-:W-:Y:S01]  /*7040*/  BSSY.RECONVERGENT B6, `(.L_x_80) ;  /* 0x0000094000067945 */ /* 0x000fe20003800200 */
[----:B------:R-:W-:Y:S01]  /*7050*/  R2UR UR18, R81 ;  /* 0x00000000511272ca */ /* 0x000fe200000e0000 */
[----:B------:R-:W-:Y:S01]  /*7060*/  USHF.L.U32 UR42, UR21, 0x7, URZ ;  /* 0x00000007152a7899 */ /* 0x000fe200080006ff */
[----:B------:R-:W5:Y:S01]  /*7070*/  LDL R2, [R2] ;  /* 0x0000000002027983 */ /* 0x000f620000100800 */
[----:B------:R-:W-:Y:S01]  /*7080*/  IMAD.MOV R0, RZ, RZ, -R0 ;  /* 0x000000ffff007224 */ /* 0x000fe200078e0a00 */
[----:B------:R-:W-:Y:S02]  /*7090*/  @P0 R2UR UR18, R4 ;  /* 0x00000000041202ca */ /* 0x000fe400000e0000 */
[----:B------:R-:W-:Y:S01]  /*70a0*/  LOP3.LUT P0, RZ, R62, 0x1b0, RZ, 0xc0, !PT ;  /* 0x000001b03eff7812 */ /* 0x000fe2000780c0ff */
[----:B------:R-:W3:Y:S10]  /*70b0*/  I2F.RP R10, UR6 ;  /* 0x00000006000a7d06 */ /* 0x000ef40008209400 */
[----:B------:R-:W-:Y:S01]  /*70c0*/  IMAD.U32 R81, RZ, RZ, UR18 ;  /* 0x00000012ff517e24 */ /* 0x000fe2000f8e00ff */
[----:B---3--:R-:W3:Y:S01]  /*70d0*/  MUFU.RCP R3, R10 ;  /* 0x0000000a00037308 */ /* 0x008ee20000001000 */
[----:B-1----:R-:W-:Y:S02]  /*70e0*/  IMAD.U32 R8, RZ, RZ, UR17 ;  /* 0x00000011ff087e24 */ /* 0x002fe4000f8e00ff */
[----:B---3--:R-:W-:Y:S07]  /*70f0*/  VIADD R9, R3, 0xffffffe ;  /* 0x0ffffffe03097836 */ /* 0x008fee0000000000 */
[----:B------:R-:W1:Y:S02]  /*7100*/  F2I.FTZ.U32.TRUNC.NTZ R3, R9 ;  /* 0x0000000900037305 */ /* 0x000e64000021f000 */
[----:B-1----:R-:W-:Y:S02]  /*7110*/  R2UR UR5, R3 ;  /* 0x00000000030572ca */ /* 0x002fe400000e0000 */
[----:B------:R-:W-:Y:S01]  /*7120*/  IABS R3, R8 ;  /* 0x0000000800037213 */ /* 0x000fe20000000000 */
[----:B------:R-:W-:Y:S03]  /*7130*/  IMAD.U32 R8, RZ, RZ, UR16 ;  /* 0x00000010ff087e24 */ /* 0x000fe6000f8e00ff */
[----:B------:R-:W-:Y:S02]  /*7140*/  R2UR UR7, R3 ;  /* 0x00000000030772ca */ /* 0x000fe400000e0000 */
[----:B------:R-:W-:Y:S04]  /*7150*/  IABS R8, R8 ;  /* 0x0000000800087213 */ /* 0x000fe80000000000 */
[----:B------:R-:W-:Y:S01]  /*7160*/  R2UR UR9, R8 ;  /* 0x00000000080972ca */ /* 0x000fe200000e0000 */
[----:B------:R-:W-:Y:S04]  /*7170*/  UIADD3 UR4, UPT, UPT, URZ, -UR5, URZ ;  /* 0x80000005ff047290 */ /* 0x000fe8000fffe0ff */
[----:B------:R-:W-:Y:S02]  /*7180*/  UIMAD UR8, UR4, UR6, URZ ;  /* 0x00000006040872a4 */ /* 0x000fe4000f8e02ff */
[----:B------:R-:W1:Y:S01]  /*7190*/  I2F.RP R3, UR7 ;  /* 0x0000000700037d06 */ /* 0x000e620008209400 */
[----:B------:R-:W-:Y:S02]  /*71a0*/  UMOV UR4, URZ ;  /* 0x000000ff00047c82 */ /* 0x000fe40008000000 */
[----:B------:R-:W-:Y:S02]  /*71b0*/  UIMAD.WIDE.U32 UR4, UR5, UR8, UR4 ;  /* 0x00000008050472a5 */ /* 0x000fe4000f8e0004 */
[----:B------:R-:W-:Y:S05]  /*71c0*/  R2UR UR8, R0 ;  /* 0x00000000000872ca */ /* 0x000fea00000e0000 */
[----:B------:R-:W-:Y:S02]  /*71d0*/  UMOV UR4, UR5 ;  /* 0x0000000500047c82 */ /* 0x000fe40008000000 */
[----:B------:R-:W-:Y:S01]  /*71e0*/  UIMAD.WIDE.U32 UR4, UR4, UR9, URZ ;  /* 0x00000009040472a5 */ /* 0x000fe2000f8e00ff */
[----:B-1----:R-:W1:Y:S06]  /*71f0*/  MUFU.RCP R3, R3 ;  /* 0x0000000300037308 */ /* 0x002e6c0000001000 */
[----:B------:R-:W-:Y:S02]  /*7200*/  UMOV UR43, UR5 ;  /* 0x00000005002b7c82 */ /* 0x000fe40008000000 */
[----:B------:R-:W-:Y:S04]  /*7210*/  UIMAD UR4, UR43, UR8, UR9 ;  /* 0x000000082b0472a4 */ /* 0x000fe8000f8e0209 */
[----:B------:R-:W-:Y:S01]  /*7220*/  UISETP.GT.U32.AND UP0, UPT, UR6, UR4, UPT ;  /* 0x000000040600728c */ /* 0x000fe2000bf04070 */
[----:B-1----:R-:W-:Y:S10]  /*7230*/  VIADD R8, R3, 0xffffffe ;  /* 0x0ffffffe03087836 */ /* 0x002ff40000000000 */
[----:B------:R-:W-:Y:S01]  /*7240*/  @!UP0 UIADD3 UR4, UPT, UPT, UR4, -UR6, URZ ;  /* 0x8000000604048290 */ /* 0x000fe2000fffe0ff */
[----:B------:R-:W1:Y:S01]  /*7250*/  F2I.FTZ.U32.TRUNC.NTZ R0, R8 ;  /* 0x0000000800007305 */ /* 0x000e62000021f000 */
[----:B------:R-:W-:Y:S02]  /*7260*/  @!UP0 UIADD3 UR43, UPT, UPT, UR43, 0x1, URZ ;  /* 0x000000012b2b8890 */ /* 0x000fe4000fffe0ff */
[----:B------:R-:W-:Y:S02]  /*7270*/  UISETP.GE.U32.AND UP2, UPT, UR4, UR6, UPT ;  /* 0x000000060400728c */ /* 0x000fe4000bf46070 */
[----:B------:R-:W-:Y:S02]  /*7280*/  ULOP3.LUT UR4, UR16, UR54, URZ, 0x3c, !UPT ;  /* 0x0000003610047292 */ /* 0x000fe4000f8e3cff */
[----:B------:R-:W-:Y:S02]  /*7290*/  UISETP.NE.AND UP0, UPT, UR54, URZ, UPT ;  /* 0x000000ff3600728c */ /* 0x000fe4000bf05270 */
[----:B------:R-:W-:Y:S05]  /*72a0*/  UISETP.GE.AND UP1, UPT, UR4, URZ, UPT ;  /* 0x000000ff0400728c */ /* 0x000fea000bf26270 */
[----:B------:R-:W-:Y:S01]  /*72b0*/  @UP2 UIADD3 UR43, UPT, UPT, UR43, 0x1, URZ ;  /* 0x000000012b2b2890 */ /* 0x000fe2000fffe0ff */
[----:B-1----:R-:W-:Y:S05]  /*72c0*/  R2UR UR5, R0 ;  /* 0x00000000000572ca */ /* 0x002fea00000e0000 */
[----:B------:R-:W-:Y:S02]  /*72d0*/  @!UP1 UIADD3 UR43, UPT, UPT, -UR43, URZ, URZ ;  /* 0x000000ff2b2b9290 */ /* 0x000fe4000fffe1ff */
[----:B------:R-:W-:Y:S06]  /*72e0*/  @!UP0 ULOP3.LUT UR43, URZ, UR54, URZ, 0x33, !UPT ;  /* 0x00000036ff2b8292 */ /* 0x000fec000f8e33ff */
[----:B------:R-:W-:Y:S01]  /*72f0*/  UIADD3 UR4, UPT, UPT, URZ, -UR5, URZ ;  /* 0x80000005ff047290 */ /* 0x000fe2000fffe0ff */
[----:B------:R-:W-:Y:S03]  /*7300*/  IMAD.U32 R0, RZ, RZ, UR43 ;  /* 0x0000002bff007e24 */ /* 0x000fe6000f8e00ff */
[----:B------:R-:W-:Y:S02]  /*7310*/  UIMAD UR6, UR4, UR7, URZ ;  /* 0x00000007040672a4 */ /* 0x000fe4000f8e02ff */
[----:B------:R-:W-:Y:S01]  /*7320*/  IABS R0, R0 ;  /* 0x0000000000007213 */ /* 0x000fe20000000000 */
[----:B------:R-:W-:Y:S02]  /*7330*/  UMOV UR4, URZ ;  /* 0x000000ff00047c82 */ /* 0x000fe40008000000 */
[----:B------:R-:W-:Y:S01]  /*7340*/  UIMAD.WIDE.U32 UR4, UR5, UR6, UR4 ;  /* 0x00000006050472a5 */ /* 0x000fe2000f8e0004 */
[----:B------:R-:W-:Y:S01]  /*7350*/  R2UR UR8, R0 ;  /* 0x00000000000872ca */ /* 0x000fe200000e0000 */
[----:B--2---:R-:W-:Y:S05]  /*7360*/  IMAD.U32 R0, RZ, RZ, UR11 ;  /* 0x0000000bff007e24 */ /* 0x004fea000f8e00ff */
[----:B------:R-:W-:Y:S01]  /*7370*/  UMOV UR4, UR5 ;  /* 0x0000000500047c82 */ /* 0x000fe20008000000 */
[----:B------:R-:W-:Y:S04]  /*7380*/  IABS R9, R0 ;  /* 0x0000000000097213 */ /* 0x000fe80000000000 */
[----:B------:R-:W1:Y:S02]  /*7390*/  I2F.RP R0, R9 ;  /* 0x0000000900007306 */ /* 0x000e640000209400 */
[----:B------:R-:W-:Y:S07]  /*73a0*/  UIMAD.WIDE.U32 UR4, UR4, UR8, URZ ;  /* 0x00000008040472a5 */ /* 0x000fee000f8e00ff */
[----:B------:R-:W-:Y:S02]  /*73b0*/  UMOV UR44, UR5 ;  /* 0x00000005002c7c82 */ /* 0x000fe40008000000 */
[----:B------:R-:W-:Y:S04]  /*73c0*/  UIADD3 UR4, UPT, UPT, -UR44, URZ, URZ ;  /* 0x000000ff2c047290 */ /* 0x000fe8000fffe1ff */
[----:B------:R-:W-:Y:S01]  /*73d0*/  UIMAD UR4, UR7, UR4, UR8 ;  /* 0x00000004070472a4 */ /* 0x000fe2000f8e0208 */
[----:B-1----:R-:W1:Y:S03]  /*73e0*/  MUFU.RCP R0, R0 ;  /* 0x0000000000007308 */ /* 0x002e660000001000 */
[----:B------:R-:W-:Y:S11]  /*73f0*/  UISETP.GT.U32.AND UP0, UPT, UR7, UR4, UPT ;  /* 0x000000040700728c */ /* 0x000ff6000bf04070 */
[----:B------:R-:W-:Y:S02]  /*7400*/  @!UP0 UIADD3 UR4, UPT, UPT, UR4, -UR7, URZ ;  /* 0x8000000704048290 */ /* 0x000fe4000fffe0ff */
[----:B------:R-:W-:Y:S01]  /*7410*/  @!UP0 UIADD3 UR44, UPT, UPT, UR44, 0x1, URZ ;  /* 0x000000012c2c8890 */ /* 0x000fe2000fffe0ff */
[----:B-1----:R-:W-:Y:S01]  /*7420*/  IADD3 R10, PT, PT, R0, 0xffffffe, RZ ;  /* 0x0ffffffe000a7810 */ /* 0x002fe20007ffe0ff */
[----:B------:R-:W-:Y:S02]  /*7430*/  UISETP.GE.U32.AND UP1, UPT, UR4, UR7, UPT ;  /* 0x000000070400728c */ /* 0x000fe4000bf26070 */
[----:B------:R-:W-:Y:S01]  /*7440*/  ULOP3.LUT UR4, UR43, UR17, URZ, 0x3c, !UPT ;  /* 0x000000112b047292 */ /* 0x000fe2000f8e3cff */
[----:B------:R-:W1:Y:S03]  /*7450*/  F2I.FTZ.U32.TRUNC.NTZ R11, R10 ;  /* 0x0000000a000b7305 */ /* 0x000e66000021f000 */
[----:B------:R-:W-:Y:S05]  /*7460*/  UISETP.GE.AND UP0, UPT, UR4, URZ, UPT ;  /* 0x000000ff0400728c */ /* 0x000fea000bf06270 */
[----:B------:R-:W-:Y:S02]  /*7470*/  @UP1 UIADD3 UR44, UPT, UPT, UR44, 0x1, URZ ;  /* 0x000000012c2c1890 */ /* 0x000fe4000fffe0ff */
[----:B------:R-:W-:Y:S04]  /*7480*/  UISETP.NE.AND UP1, UPT, UR17, URZ, UPT ;  /* 0x000000ff1100728c */ /* 0x000fe8000bf25270 */
[----:B------:R-:W-:Y:S01]  /*7490*/  @!UP0 UIADD3 UR44, UPT, UPT, -UR44, URZ, URZ ;  /* 0x000000ff2c2c8290 */ /* 0x000fe2000fffe1ff */
[--C-:B-1----:R-:W-:Y:S02]  /*74a0*/  IMAD.MOV R8, RZ, RZ, -R11.reuse ;  /* 0x000000ffff087224 */ /* 0x102fe400078e0a0b */
[----:B------:R-:W-:Y:S02]  /*74b0*/  IMAD.MOV.U32 R10, RZ, RZ, RZ ;  /* 0x000000ffff0a7224 */ /* 0x000fe400078e00ff */
[----:B------:R-:W-:Y:S02]  /*74c0*/  IMAD R3, R8, R9, RZ ;  /* 0x0000000908037224 */ /* 0x000fe400078e02ff */
[----:B------:R-:W-:Y:S02]  /*74d0*/  @!UP1 ULOP3.LUT UR44, URZ, UR17, URZ, 0x33, !UPT ;  /* 0x00000011ff2c9292 */ /* 0x000fe4000f8e33ff */
[----:B------:R-:W-:Y:S01]  /*74e0*/  UISETP.NE.AND UP1, UPT, UR38, 0x1, UPT ;  /* 0x000000012600788c */ /* 0x000fe2000bf25270 */
[----:B------:R-:W-:Y:S04]  /*74f0*/  IMAD.HI.U32 R11, R11, R3, R10 ;  /* 0x000000030b0b7227 */ /* 0x000fe800078e000a */
[----:B------:R-:W-:Y:S05]  /*7500*/  IMAD.U32 R0, RZ, RZ, UR44 ;  /* 0x0000002cff007e24 */ /* 0x000fea000f8e00ff */
[----:B------:R-:W-:Y:S01]  /*7510*/  IABS R0, R0 ;  /* 0x0000000000007213 */ /* 0x000fe20000000000 */
[----:B------:R-:W1:Y:S04]  /*7520*/  @!UP1 LDCU.128 UR12, c[0x0][0xc10] ;  /* 0x00018200ff0c97ac */ /* 0x000e680008000c00 */
[----:B------:R-:W-:Y:S01]  /*7530*/  IMAD.HI.U32 R11, R11, R0, RZ ;  /* 0x000000000b0b7227 */ /* 0x000fe200078e00ff */
[----:B------:R-:W2:Y:S03]  /*7540*/  @!UP1 LDCU UR10, c[0x0][0xc20] ;  /* 0x00018400ff0a97ac */ /* 0x000ea60008000800 */
[----:B------:R-:W-:Y:S01]  /*7550*/  IMAD.MOV R3, RZ, RZ, -R11 ;  /* 0x000000ffff037224 */ /* 0x000fe200078e0a0b */
[----:B------:R-:W3:Y:S03]  /*7560*/  @!UP1 LDCU UR5, c[0x0][0xc0c] ;  /* 0x00018180ff0597ac */ /* 0x000ee60008000800 */
[C---:B------:R-:W-:Y:S01]  /*7570*/  IMAD R0, R9.reuse, R3, R0 ;  /* 0x0000000309007224 */ /* 0x040fe200078e0200 */
[----:B-1----:R-:W-:Y:S04]  /*7580*/  UIMAD.WIDE.U32 UR6, UR36, UR15, URZ ;  /* 0x0000000f240672a5 */ /* 0x002fe8000f8e00ff */
[----:B------:R-:W-:Y:S01]  /*7590*/  ISETP.GT.U32.AND P1, PT, R9, R0, PT ;  /* 0x000000000900720c */ /* 0x000fe20003f24070 */
[----:B------:R-:W-:Y:S02]  /*75a0*/  UIMAD.WIDE.U32 UR8, UR37, UR12, URZ ;  /* 0x0000000c250872a5 */ /* 0x000fe4000f8e00ff */
[----:B------:R-:W-:Y:S02]  /*75b0*/  @!UP1 UISETP.NE.AND UP0, UPT, UR14, 0x1, UPT ;  /* 0x000000010e00988c */ /* 0x000fe4000bf05270 */
[----:B------:R-:W-:Y:S01]  /*75c0*/  ULOP3.LUT UR8, UR44, UR11, URZ, 0x3c, !UPT ;  /* 0x0000000b2c087292 */ /* 0x000fe2000f8e3cff */
[----:B------:R-:W-:Y:S02]  /*75d0*/  @!UP1 UMOV UR6, UR7 ;  /* 0x0000000700069c82 */ /* 0x000fe40008000000 */
[----:B------:R-:W-:Y:S01]  /*75e0*/  @!UP1 UMOV UR4, UR9 ;  /* 0x0000000900049c82 */ /* 0x000fe20008000000 */
[----:B--2---:R-:W-:Y:S02]  /*75f0*/  @!UP1 USHF.R.U32.HI UR6, URZ, UR10, UR6 ;  /* 0x0000000aff069299 */ /* 0x004fe40008011606 */
[----:B---3--:R-:W-:Y:S02]  /*7600*/  @!UP1 UISETP.NE.AND UP2, UPT, UR5, 0x1, UPT ;  /* 0x000000010500988c */ /* 0x008fe4000bf45270 */
[----:B------:R-:W-:Y:S01]  /*7610*/  @!UP1 USHF.R.U32.HI UR4, URZ, UR13, UR4 ;  /* 0x0000000dff049299 */ /* 0x000fe20008011604 */
[-C--:B------:R-:W-:Y:S01]  /*7620*/  @!P1 IADD3 R0, PT, PT, R0, -R9.reuse, RZ ;  /* 0x8000000900009210 */ /* 0x080fe20007ffe0ff */
[----:B------:R-:W-:Y:S01]  /*7630*/  @!UP1 USEL UR6, UR36, UR6, !UP0 ;  /* 0x0000000624069287 */ /* 0x000fe2000c000000 */
[----:B------:R-:W-:Y:S01]  /*7640*/  @!P1 VIADD R11, R11, 0x1 ;  /* 0x000000010b0b9836 */ /* 0x000fe20000000000 */
[----:B------:R-:W-:Y:S01]  /*7650*/  @!UP1 USEL UR7, UR37, UR4, !UP2 ;  /* 0x0000000425079287 */ /* 0x000fe2000d000000 */
[----:B------:R-:W-:Y:S01]  /*7660*/  ISETP.GE.U32.AND P2, PT, R0, R9, PT ;  /* 0x000000090000720c */ /* 0x000fe20003f46070 */
[----:B------:R-:W-:Y:S02]  /*7670*/  UISETP.GE.AND UP0, UPT, UR8, URZ, UPT ;  /* 0x000000ff0800728c */ /* 0x000fe4000bf06270 */
[----:B------:R-:W-:Y:S02]  /*7680*/  UISETP.NE.AND UP2, UPT, UR11, URZ, UPT ;  /* 0x000000ff0b00728c */ /* 0x000fe4000bf45270 */
[----:B------:R-:W-:Y:S02]  /*7690*/  @!UP1 UIADD3 UR4, UPT, UPT, -UR7, UR6, URZ ;  /* 0x0000000607049290 */ /* 0x000fe4000fffe1ff */
[----:B------:R-:W-:Y:S02]  /*76a0*/  @!UP1 UIADD3 UR6, UPT, UPT, UR7, -UR6, URZ ;  /* 0x8000000607069290 */ /* 0x000fe4000fffe0ff */
[----:B------:R-:W-:Y:S02]  /*76b0*/  UIADD3 UR7, UPT, UPT, -UR43, URZ, URZ ;  /* 0x000000ff2b077290 */ /* 0x000fe4000fffe1ff */
[----:B------:R-:W-:Y:S02]  /*76c0*/  @!UP1 UIMAD UR37, UR4, UR5, UR37 ;  /* 0x00000005042592a4 */ /* 0x000fe4000f8e0225 */
[----:B------:R-:W-:Y:S01]  /*76d0*/  UIMAD UR4, UR54, UR7, UR16 ;  /* 0x00000007360472a4 */ /* 0x000fe2000f8e0210 */
[----:B------:R-:W-:Y:S01]  /*76e0*/  @P2 VIADD R11, R11, 0x1 ;  /* 0x000000010b0b2836 */ /* 0x000fe20000000000 */
[----:B------:R-:W-:Y:S02]  /*76f0*/  @!UP1 UIMAD UR36, UR6, UR14, UR36 ;  /* 0x0000000e062492a4 */ /* 0x000fe4000f8e0224 */
[----:B------:R-:W-:Y:S02]  /*7700*/  USHF.L.U32 UR53, UR4, 0x7, URZ ;  /* 0x0000000704357899 */ /* 0x000fe400080006ff */
[----:B------:R-:W-:Y:S01]  /*7710*/  UIADD3 UR4, UPT, UPT, -UR44, URZ, URZ ;  /* 0x000000ff2c047290 */ /* 0x000fe2000fffe1ff */
[----:B------:R-:W-:Y:S03]  /*7720*/  R2UR UR45, R11 ;  /* 0x000000000b2d72ca */ /* 0x000fe600000e0000 */
[----:B------:R-:W-:Y:S10]  /*7730*/  UIMAD UR43, UR17, UR4, UR43 ;  /* 0x00000004112b72a4 */ /* 0x000ff4000f8e022b */
[----:B------:R-:W-:Y:S02]  /*7740*/  @!UP0 UIADD3 UR45, UPT, UPT, -UR45, URZ, URZ ;  /* 0x000000ff2d2d8290 */ /* 0x000fe4000fffe1ff */
[----:B------:R-:W-:Y:S04]  /*7750*/  @!UP2 ULOP3.LUT UR45, URZ, UR11, URZ, 0x33, !UPT ;  /* 0x0000000bff2da292 */ /* 0x000fe8000f8e33ff */
[----:B------:R-:W-:Y:S04]  /*7760*/  UIADD3 UR5, UPT, UPT, -UR45, URZ, URZ ;  /* 0x000000ff2d057290 */ /* 0x000fe8000fffe1ff */
[----:B------:R-:W-:Y:S01]  /*7770*/  UIMAD UR44, UR11, UR5, UR44 ;  /* 0x000000050b2c72a4 */ /* 0x000fe2000f8e022c */
[----:B------:R-:W-:Y:S11]  /*7780*/  @!P0 BRA `(.L_x_81) ;  /* 0x00000000007c8947 */ /* 0x000ff60003800000 */
[----:B------:R-:W1:Y:S01]  /*7790*/  LDCU.64 UR8, c[0x4][0x80] ;  /* 0x01001000ff0877ac */ /* 0x000e620008000a00 */
[----:B------:R-:W-:Y:S01]  /*77a0*/  MOV R16, 0x0 ;  /* 0x0000000000107802 */ /* 0x000fe20000000f00 */
[----:B------:R-:W-:Y:S02]  /*77b0*/  HFMA2 R12, -RZ, RZ, 0, 5.9604644775390625e-08 ;  /* 0x00000001ff0c7431 */ /* 0x000fe400000001ff */
[----:B------:R-:W-:Y:S01]  /*77c0*/  IMAD.MOV.U32 R8, RZ, RZ, 0x70 ;  /* 0x00000070ff087424 */ /* 0x000fe200078e00ff */
[----:B------:R2:W3:Y:S01]  /*77d0*/  LDC.64 R14, c[0x4][R16] ;  /* 0x01000000100e7b82 */ /* 0x0004e20000000a00 */
[----:B------:R-:W4:Y:S01]  /*77e0*/  LDCU.64 UR6, c[0x4][0x88] ;  /* 0x01001100ff0677ac */ /* 0x000f220008000a00 */
[----:B------:R-:W-:Y:S01]  /*77f0*/  IMAD.MOV.U32 R13, RZ, RZ, RZ ;  /* 0x000000ffff0d7224 */ /* 0x000fe200078e00ff */
[----:B------:R-:W2:Y:S01]  /*7800*/  LDCU.64 UR4, c[0x4][0x8] ;  /* 0x01000100ff0477ac */ /* 0x000ea20008000a00 */
[----:B-1----:R-:W-:Y:S01]  /*7810*/  MOV R5, UR9 ;  /* 0x0000000900057c02 */ /* 0x002fe20008000f00 */
[----:B------:R-:W-:Y:S01]  /*7820*/  IMAD.U32 R4, RZ, RZ, UR8 ;  /* 0x00000008ff047e24 */ /* 0x000fe2000f8e00ff */
[----:B----4-:R-:W-:Y:S01]  /*7830*/  MOV R7, UR7 ;  /* 0x0000000700077c02 */ /* 0x010fe20008000f00 */
[----:B------:R-:W-:Y:S01]  /*7840*/  IMAD.U32 R6, RZ, RZ, UR6 ;  /* 0x00000006ff067e24 */ /* 0x000fe2000f8e00ff */
[----:B--2---:R-:W-:Y:S01]  /*7850*/  MOV R11, UR5 ;  /* 0x00000005000b7c02 */ /* 0x004fe20008000f00 */
[----:B------:R-:W-:Y:S02]  /*7860*/  IMAD.U32 R10, RZ, RZ, UR4 ;  /* 0x00000004ff0a7e24 */ /* 0x000fe4000f8e00ff */
[----:B------:R-:W-:Y:S07]  /*7870*/  LEPC R20, `(.L_x_82) ;  /* 0x000000001014794e */ /* 0x000fee0000000000 */
[----:B---3-5:R-:W-:Y:S05]  /*7880*/  CALL.ABS.NOINC R14 ;  /* 0x000000000e007343 */ /* 0x028fea0003c00000 */
.L_x_82:
[----:B------:R-:W1:Y:S01]  /*7890*/  LDCU.64 UR8, c[0x4][0x80] ;  /* 0x01001000ff0877ac */ /* 0x000e620008000a00 */
[----:B------:R-:W2:Y:S01]  /*78a0*/  LDC.64 R16, c[0x4][R16] ;  /* 0x0100000010107b82 */ /* 0x000ea20000000a00 */
[----:B------:R-:W-:Y:S02]  /*78b0*/  HFMA2 R12, -RZ, RZ, 0, 5.9604644775390625e-08 ;  /* 0x00000001ff0c7431 */ /* 0x000fe400000001ff */
[----:B------:R-:W-:Y:S02]  /*78c0*/  IMAD.MOV.U32 R8, RZ, RZ, 0x70 ;  /* 0x00000070ff087424 */ /* 0x000fe400078e00ff */
[----:B------:R-:W-:Y:S01]  /*78d0*/  IMAD.MOV.U32 R13, RZ, RZ, RZ ;  /* 0x000000ffff0d7224 */ /* 0x000fe200078e00ff */
[----:B------:R-:W3:Y:S01]  /*78e0*/  LDCU.64 UR6, c[0x4][0x88] ;  /* 0x01001100ff0677ac */ /* 0x000ee20008000a00 */
[----:B------:R-:W4:Y:S01]  /*78f0*/  LDCU.64 UR4, c[0x4][0x8] ;  /* 0x01000100ff0477ac */ /* 0x000f220008000a00 */
[----:B-1----:R-:W-:Y:S02]  /*7900*/  MOV R4, UR8 ;  /* 0x0000000800047c02 */ /* 0x002fe40008000f00 */
[----:B------:R-:W-:Y:S02]  /*7910*/  MOV R5, UR9 ;  /* 0x0000000900057c02 */ /* 0x000fe40008000f00 */
[----:B---3--:R-:W-:Y:S01]  /*7920*/  MOV R7, UR7 ;  /* 0x0000000700077c02 */ /* 0x008fe20008000f00 */
[----:B------:R-:W-:Y:S01]  /*7930*/  IMAD.U32 R6, RZ, RZ, UR6 ;  /* 0x00000006ff067e24 */ /* 0x000fe2000f8e00ff */
[----:B----4-:R-:W-:Y:S01]  /*7940*/  MOV R11, UR5 ;  /* 0x00000005000b7c02 */ /* 0x010fe20008000f00 */
[----:B------:R-:W-:Y:S02]  /*7950*/  IMAD.U32 R10, RZ, RZ, UR4 ;  /* 0x00000004ff0a7e24 */ /* 0x000fe4000f8e00ff */
[----:B------:R-:W-:Y:S07]  /*7960*/  LEPC R20, `(.L_x_81) ;  /* 0x000000001014794e */ /* 0x000fee0000000000 */
[----:B--2---:R-:W-:Y:S05]  /*7970*/  CALL.ABS.NOINC R16 ;  /* 0x0000000010007343 */ /* 0x004fea0003c00000 */
.L_x_81:
[----:B------:R-:W-:Y:S05]  /*7980*/  BSYNC.RECONVERGENT B6 ;  /* 0x0000000000067941 */ /* 0x000fea0003800200 */
.L_x_80:
[----:B------:R-:W-:Y:S02]  /*7990*/  R2UR UR6, R76 ;  /* 0x000000004c0672ca */ /* 0x000fe400000e0000 */
[----:B------:R-:W-:Y:S02]  /*79a0*/  R2UR UR5, R73 ;  /* 0x00000000490572ca */ /* 0x000fe400000e0000 */
[----:B------:R-:W-:Y:S02]  /*79b0*/  R2UR UR4, R72 ;  /* 0x00000000480472ca */ /* 0x000fe400000e0000 */
[----:B------:R-:W-:Y:S02]  /*79c0*/  ISETP.NE.U32.AND P4, PT, R60, RZ, PT ;  /* 0x000000ff3c00720c */ /* 0x000fe40003f85070 */
[----:B------:R-:W-:Y:S02]  /*79d0*/  ISETP.NE.U32.AND P2, PT, RZ, UR58, PT ;  /* 0x0000003aff007c0c */ /* 0x000fe4000bf45070 */
[----:B------:R-:W-:Y:S02]  /*79e0*/  ISETP.NE.AND.EX P4, PT, R61, RZ, PT, P4 ;  /* 0x000000ff3d00720c */ /* 0x000fe40003f85340 */
[----:B------:R-:W-:Y:S01]  /*79f0*/  ISETP.NE.AND.EX P2, PT, RZ, UR59, PT, P2 ;  /* 0x0000003bff007c0c */ /* 0x000fe2000bf45320 */
[----:B------:R-:W-:Y:S02]  /*7a00*/  UISETP.NE.AND UP2, UPT, UR6, URZ, UPT ;  /* 0x000000ff0600728c */ /* 0x000fe4000bf45270 */
[----:B------:R-:W-:Y:S04]  /*7a10*/  UISETP.NE.U32.AND UP0, UPT, UR5, URZ, UPT ;  /* 0x000000ff0500728c */ /* 0x000fe8000bf05070 */
[----:B------:R-:W-:Y:S01]  /*7a20*/  UISETP.NE.AND.EX UP1, UPT, UR4, URZ, UPT, UP0 ;  /* 0x000000ff0400728c */ /* 0x000fe2000bf25300 */
[----:B------:R-:W-:Y:S01]  /*7a30*/  PLOP3.LUT P1, PT, PT, PT, UP2, 0x80, 0x8 ;  /* 0x000000000008781c */ /* 0x000fe20003f2f028 */
[----:B------:R-:W-:Y:S03]  /*7a40*/  UPLOP3.LUT UP0, UPT, UPT, UPT, UPT, 0x40, 0x4 ;  /* 0x000000000004789c */ /* 0x000fe60003f0e870 */
[----:B------:R-:W-:Y:S06]  /*7a50*/  @UP2 UPLOP3.LUT UP0, UPT, UPT, UPT, UP1, 0x80, 0x8 ;  /* 0x000000000008289c */ /* 0x000fec0003f0f010 */
[----:B------:R-:W-:Y:S01]  /*7a60*/  PLOP3.LUT P0, PT, PT, PT, UP0, 0x80, 0x8 ;  /* 0x000000000008781c */ /* 0x000fe20003f0f008 */
[----:B------:R-:W-:Y:S01]  /*7a70*/  @!UPT UIADD3 URZ, UPT, UPT, URZ, URZ, URZ ;  /* 0x000000fffffff290 */ /* 0x000fe2000fffe0ff */
[----:B------:R-:W-:Y:S11]  /*7a80*/  BRA.U !UP1, `(.L_x_83) ;  /* 0x0000000109407547 */ /* 0x000ff6000b800000 */
[----:B------:R-:W-:Y:S01]  /*7a90*/  UISETP.NE.U32.AND UP0, UPT, UR58, URZ, UPT ;  /* 0x000000ff3a00728c */ /* 0x000fe2000bf05070 */
[----:B------:R-:W-:Y:S01]  /*7aa0*/  R2UR UR6, R73 ;  /* 0x00000000490672ca */ /* 0x000fe200000e0000 */
[----:B------:R-:W1:Y:S01]  /*7ab0*/  LDCU.64 UR8, c[0x0][0x358] ;  /* 0x00006b00ff0877ac */ /* 0x000e620008000a00 */
[----:B------:R-:W-:Y:S02]  /*7ac0*/  HFMA2 R70, -RZ, RZ, 0, 5.9604644775390625e-08 ;  /* 0x00000001ff467431 */ /* 0x000fe400000001ff */
[----:B------:R-:W-:Y:S01]  /*7ad0*/  IMAD.MOV.U32 R0, RZ, RZ, 0x1 ;  /* 0x00000001ff007424 */ /* 0x000fe200078e00ff */
[----:B------:R-:W-:Y:S06]  /*7ae0*/  UISETP.NE.AND.EX UP0, UPT, UR59, URZ, UPT, UP0 ;  /* 0x000000ff3b00728c */ /* 0x000fec000bf05300 */
[----:B------:R-:W-:Y:S05]  /*7af0*/  PLOP3.LUT P3, PT, PT, PT, UP0, 0x80, 0x8 ;  /* 0x000000000008781c */ /* 0x000fea0003f6f008 */
[----:B------:R-:W2:Y:S01]  /*7b00*/  @UP0 LDCU.64 UR4, c[0x0][0x988] ;  /* 0x00013100ff0407ac */ /* 0x000ea20008000a00 */
[----:B------:R-:W-:Y:S07]  /*7b10*/  @UP0 UIMAD UR6, UR50, UR6, URZ ;  /* 0x00000006320602a4 */ /* 0x000fee000f8e02ff */
[----:B------:R-:W-:Y:S01]  /*7b20*/  @!P3 PRMT R70, R0, 0x7610, R70 ;  /* 0x000076100046b816 */ /* 0x000fe20000000046 */
[----:B--2---:R-:W-:Y:S06]  /*7b30*/  @UP0 UIMAD.WIDE UR4, UR6, 0x4, UR4 ;  /* 0x00000004060408a5 */ /* 0x004fec000f8e0204 */
[----:B------:R-:W-:Y:S02]  /*7b40*/  IMAD.U32 R4, RZ, RZ, UR4 ;  /* 0x00000004ff047e24 */ /* 0x000fe4000f8e00ff */
[----:B------:R-:W-:Y:S03]  /*7b50*/  IMAD.U32 R5, RZ, RZ, UR5 ;  /* 0x00000005ff057e24 */ /* 0x000fe6000f8e00ff */
[----:B------:R-:W2:Y:S02]  /*7b60*/  @!UP0 LDCU UR4, c[0x0][0x980] ;  /* 0x00013000ff0487ac */ /* 0x000ea40008000800 */
[----:B-1---5:R1:W5:Y:S02]  /*7b70*/  @P3 LDG.E R27, desc[UR8][R4.64] ;  /* 0x00000008041b3981 */ /* 0x022364000c1e1900 */
[----:B-12---:R-:W-:Y:S02]  /*7b80*/  @!P3 MOV R27, UR4 ;  /* 0x00000004001bbc02 */ /* 0x006fe40008000f00 */
.L_x_83:
[----:B------:R-:W-:Y:S05]  /*7b90*/  @!P4 BRA `(.L_x_84) ;  /* 0x000000000024c947 */ /* 0x000fea0003800000 */
[----:B------:R-:W-:Y:S01]  /*7ba0*/  ISETP.NE.U32.AND P3, PT, R42, RZ, PT ;  /* 0x000000ff2a00720c */ /* 0x000fe20003f65070 */
[----:B------:R-:W1:Y:S03]  /*7bb0*/  LDCU.64 UR4, c[0x0][0x358] ;  /* 0x00006b00ff0477ac */ /* 0x000e660008000a00 */
[----:B------:R-:W-:Y:S11]  /*7bc0*/  ISETP.NE.AND.EX P3, PT, R43, RZ, PT, P3 ;  /* 0x000000ff2b00720c */ /* 0x000ff60003f65330 */
[----:B------:R-:W-:Y:S02]  /*7bd0*/  @!UPT UIADD3 URZ, UPT, UPT, URZ, URZ, URZ ;  /* 0x000000fffffff290 */ /* 0x000fe4000fffe0ff */
[----:B------:R-:W2:Y:S01]  /*7be0*/  @P3 LDC.64 R4, c[0x0][0x9a8] ;  /* 0x00026a00ff043b82 */ /* 0x000ea20000000a00 */
[----:B------:R-:W-:Y:S04]  /*7bf0*/  @P3 IMAD R0, R60, UR50, RZ ;  /* 0x000000323c003c24 */ /* 0x000fe8000f8e02ff */
[----:B--2---:R-:W-:Y:S05]  /*7c00*/  @P3 IMAD.WIDE R4, R0, 0x4, R4 ;  /* 0x0000000400043825 */ /* 0x004fea00078e0204 */
[----:B-1---5:R1:W5:Y:S02]  /*7c10*/  @P3 LDG.E R24, desc[UR4][R4.64] ;  /* 0x0000000404183981 */ /* 0x022364000c1e1900 */
[----:B-1----:R-:W2:Y:S02]  /*7c20*/  @!P3 LDC R24, c[0x0][0x9a0] ;  /* 0x00026800ff18bb82 */ /* 0x002ea40000000800 */
.L_x_84:
[----:B-----5:R-:W-:Y:S01]  /*7c30*/  FSETP.NEU.AND P3, PT, R27, RZ, PT ;  /* 0x000000ff1b00720b */ /* 0x020fe20003f6d000 */
[----:B------:R-:W-:Y:S01]  /*7c40*/  BSSY B1, `(.L_x_85) ;  /* 0x0000038000017945 */ /* 0x000fe20003800000 */
[----:B------:R-:W-:Y:S01]  /*7c50*/  SEL R5, RZ, 0xffffffff, P2 ;  /* 0xffffffffff057807 */ /* 0x000fe20001000000 */
[----:B------:R-:W-:Y:S01]  /*7c60*/  IMAD.MOV.U32 R85, RZ, RZ, 0x1 ;  /* 0x00000001ff557424 */ /* 0x000fe200078e00ff */
[----:B------:R-:W-:Y:S01]  /*7c70*/  @P1 LOP3.LUT P2, RZ, R70, 0xff, RZ, 0xc0, !PT ;  /* 0x000000ff46ff1812 */ /* 0x000fe2000784c0ff */
[----:B------:R-:W-:Y:S01]  /*7c80*/  IMAD.IADD R25, R23, 0x1, R2 ;  /* 0x0000000117197824 */ /* 0x000fe200078e0202 */
[----:B------:R-:W-:Y:S01]  /*7c90*/  @P1 SEL R0, RZ, 0xffffffff, P3 ;  /* 0xffffffffff001807 */ /* 0x000fe20001800000 */
[----:B------:R-:W-:Y:S01]  /*7ca0*/  IMAD R83, R68, -0x10, R78 ;  /* 0xfffffff044537824 */ /* 0x000fe200078e024e */
[----:B------:R-:W-:Y:S01]  /*7cb0*/  LEA R84, R22, UR49, 0x3 ;  /* 0x0000003116547c11 */ /* 0x000fe2000f8e18ff */
[----:B------:R-:W-:Y:S01]  /*7cc0*/  IMAD.MOV.U32 R86, RZ, RZ, RZ ;  /* 0x000000ffff567224 */ /* 0x000fe200078e00ff */
[C---:B------:R-:W-:Y:S02]  /*7cd0*/  @P0 SEL R0, R5.reuse, R0, !P2 ;  /* 0x0000000005000207 */ /* 0x040fe40005000000 */
[----:B------:R-:W-:Y:S02]  /*7ce0*/  CS2R R46, SRZ ;  /* 0x00000000002e7805 */ /* 0x000fe4000001ff00 */
[----:B------:R-:W-:Y:S02]  /*7cf0*/  SHF.L.U32 R3, R66, 0x1f, RZ ;  /* 0x0000001f42037819 */ /* 0x000fe400000006ff */
[----:B------:R-:W-:Y:S02]  /*7d00*/  CS2R R44, SRZ ;  /* 0x00000000002c7805 */ /* 0x000fe4000001ff00 */
[----:B------:R-:W-:Y:S02]  /*7d10*/  @P1 LOP3.LUT R0, R0, 0x1, RZ, 0xc0, !PT ;  /* 0x0000000100001812 */ /* 0x000fe400078ec0ff */
[----:B------:R-:W-:Y:S02]  /*7d20*/  CS2R R50, SRZ ;  /* 0x0000000000327805 */ /* 0x000fe4000001ff00 */
[----:B------:R-:W-:Y:S02]  /*7d30*/  PLOP3.LUT P2, PT, PT, PT, UP1, 0x80, 0x8 ;  /* 0x000000000008781c */ /* 0x000fe40003f4f018 */
[----:B------:R-:W-:Y:S02]  /*7d40*/  CS2R R48, SRZ ;  /* 0x0000000000307805 */ /* 0x000fe4000001ff00 */
[----:B------:R-:W-:Y:S02]  /*7d50*/  ISETP.NE.U32.OR P5, PT, R0, 0x1, !P1 ;  /* 0x000000010000780c */ /* 0x000fe40004fa5470 */
[----:B------:R-:W-:Y:S02]  /*7d60*/  CS2R R54, SRZ ;  /* 0x0000000000367805 */ /* 0x000fe4000001ff00 */
[----:B------:R-:W-:Y:S02]  /*7d70*/  LOP3.LUT P4, R80, R70, 0xff, RZ, 0xc0, !PT ;  /* 0x000000ff46507812 */ /* 0x000fe4000788c0ff */
[----:B------:R-:W-:Y:S02]  /*7d80*/  CS2R R52, SRZ ;  /* 0x0000000000347805 */ /* 0x000fe4000001ff00 */
[----:B------:R-:W-:Y:S02]  /*7d90*/  SEL R0, RZ, 0xffffffff, P3 ;  /* 0xffffffffff007807 */ /* 0x000fe40001800000 */
[----:B------:R-:W-:Y:S02]  /*7da0*/  CS2R R58, SRZ ;  /* 0x00000000003a7805 */ /* 0x000fe4000001ff00 */
[----:B------:R-:W-:Y:S02]  /*7db0*/  P2R R82, PR, RZ, 0x20 ;  /* 0x00000020ff527803 */ /* 0x000fe40000000000 */
[----:B------:R-:W-:Y:S02]  /*7dc0*/  CS2R R56, SRZ ;  /* 0x0000000000387805 */ /* 0x000fe4000001ff00 */
[----:B------:R-:W-:Y:S02]  /*7dd0*/  @P2 SEL R0, R5, R0, !P4 ;  /* 0x0000000005002207 */ /* 0x000fe40006000000 */
[----:B------:R-:W-:Y:S02]  /*7de0*/  @P5 SHF.L.U32 R4, RZ, 0x1f, RZ ;  /* 0x0000001fff045819 */ /* 0x000fe400000006ff */
[----:B------:R-:W-:Y:S02]  /*7df0*/  LOP3.LUT R0, R0, 0x1, RZ, 0xc0, !PT ;  /* 0x0000000100007812 */ /* 0x000fe400078ec0ff */
[----:B------:R-:W1:Y:S02]  /*7e00*/  @P5 SYNCS.PHASECHK.TRANS64.TRYWAIT P1, [UR49+0x30], R4 ;  /* 0x00003004ff0055a7 */ /* 0x000e640008021131 */
[----:B------:R-:W-:Y:S04]  /*7e10*/  ISETP.NE.U32.AND P2, PT, R0, 0x1, PT ;  /* 0x000000010000780c */ /* 0x000fe80003f45070 */
[----:B------:R-:W-:Y:S01]  /*7e20*/  P2R R87, PR, RZ, 0x4 ;  /* 0x00000004ff577803 */ /* 0x000fe20000000000 */
[----:B------:R3:W4:Y:S01]  /*7e30*/  SYNCS.PHASECHK.TRANS64.TRYWAIT P0, [R84+URZ+0x90], R3 ;  /* 0x00009003540075a7 */ /* 0x00072200080011ff */
[----:B-1----:R-:W-:Y:S01]  /*7e40*/  @P5 SEL R85, RZ, 0x1, !P1 ;  /* 0x00000001ff555807 */ /* 0x002fe20004800000 */
[----:B---3--:R-:W-:Y:S06]  /*7e50*/  @!P5 BRA `(.L_x_86) ;  /* 0x000000000058d947 */ /* 0x008fec0003800000 */
[----:B------:R-:W-:Y:S01]  /*7e60*/  IMAD.MOV.U32 R47, RZ, RZ, RZ ;  /* 0x000000ffff2f7224 */ /* 0x000fe200078e00ff */
[----:B------:R-:W-:Y:S01]  /*7e70*/  ISETP.NE.AND P1, PT, R85, RZ, PT ;  /* 0x000000ff5500720c */ /* 0x000fe20003f25270 */
[----:B------:R-:W-:Y:S01]  /*7e80*/  BSSY B0, `(.L_x_87) ;  /* 0x000000c000007945 */ /* 0x000fe20003800000 */
[----:B------:R-:W-:Y:S02]  /*7e90*/  CS2R R58, SRZ ;  /* 0x00000000003a7805 */ /* 0x000fe4000001ff00 */
[----:B------:R-:W-:Y:S02]  /*7ea0*/  CS2R R56, SRZ ;  /* 0x0000000000387805 */ /* 0x000fe4000001ff00 */
[----:B------:R-:W-:Y:S02]  /*7eb0*/  CS2R R54, SRZ ;  /* 0x0000000000367805 */ /* 0x000fe4000001ff00 */
[----:B------:R-:W-:Y:S02]  /*7ec0*/  CS2R R52, SRZ ;  /* 0x0000000000347805 */ /* 0x000fe4000001ff00 */
[----:B------:R-:W-:Y:S02]  /*7ed0*/  CS2R R50, SRZ ;  /* 0x0000000000327805 */ /* 0x000fe4000001ff00 */
[----:B------:R-:W-:Y:S02]  /*7ee0*/  CS2R R48, SRZ ;  /* 0x0000000000307805 */ /* 0x000fe4000001ff00 */
[----:B------:R-:W-:Y:S01]  /*7ef0*/  CS2R R44, SRZ ;  /* 0x00000000002c7805 */ /* 0x000fe2000001ff00 */
[----:B------:R-:W-:Y:S06]  /*7f00*/  @P1 BRA `(.L_x_88) ;  /* 0x00000000000c1947 */ /* 0x000fec0003800000 */
[----:B------:R-:W-:Y:S04]  /*7f10*/  SHF.L.U32 R5, RZ, 0x1f, RZ ;  /* 0x0000001fff057819 */ /* 0x000fe800000006ff */
[----:B------:R-:W1:Y:S02]  /*7f20*/  SYNCS.PHASECHK.TRANS64.TRYWAIT P1, [UR49+0x30], R5 ;  /* 0x00003005ff0075a7 */ /* 0x000e640008021131 */
[----:B-1----:R-:W-:Y:S05]  /*7f30*/  @!P1 BRA `(.L_x_89) ;  /* 0x0000005400b89947 */ /* 0x002fea0003800000 */
.L_x_88:
[----:B------:R-:W-:Y:S05]  /*7f40*/  BSYNC B0 ;  /* 0x0000000000007941 */ /* 0x000fea0003800000 */
.L_x_87:
[----:B------:R-:W-:Y:S01]  /*7f50*/  ISETP.NE.AND P1, PT, R87, RZ, PT ;  /* 0x000000ff5700720c */ /* 0x000fe20003f25270 */
[----:B------:R-:W-:Y:S11]  /*7f60*/  HFMA2 R86, -RZ, RZ, 0, 5.9604644775390625e-08 ;  /* 0x00000001ff567431 */ /* 0x000ff600000001ff */
[----:B------:R-:W-:Y:S01]  /*7f70*/  @!UPT UIADD3 URZ, UPT, UPT, URZ, URZ, URZ ;  /* 0x000000fffffff290 */ /* 0x000fe2000fffe0ff */
[----:B------:R3:W1:Y:S04]  /*7f80*/  @P1 LDS.128 R56, [R67] ;  /* 0x0000000043381984 */ /* 0x0006680000000c00 */
[----:B------:R3:W1:Y:S04]  /*7f90*/  @P1 LDS.128 R52, [R78+0x10] ;  /* 0x000010004e341984 */ /* 0x0006680000000c00 */
[----:B------:R3:W1:Y:S04]  /*7fa0*/  @P1 LDS.128 R48, [R77+0x20] ;  /* 0x000020004d301984 */ /* 0x0006680000000c00 */
[----:B------:R3:W1:Y:S02]  /*7fb0*/  @P1 LDS.128 R44, [R83+0x30] ;  /* 0x00003000532c1984 */ /* 0x0006640000000c00 */
.L_x_86:
[----:B------:R-:W-:Y:S05]  /*7fc0*/  BSYNC B1 ;  /* 0x0000000000017941 */ /* 0x000fea0003800000 */
.L_x_85:
[----:B-1----:R-:W-:Y:S04]  /*7fd0*/  SHF.R.U32.HI R0, RZ, 0x15, R25 ;  /* 0x00000015ff007819 */ /* 0x002fe80000011619 */
[----:B------:R-:W-:Y:S01]  /*7fe0*/  LOP3.LUT P1, RZ, R0, 0x3, R71, 0x48, !PT ;  /* 0x0000000300ff7812 */ /* 0x000fe20007824847 */
[----:B------:R-:W-:Y:S01]  /*7ff0*/  @!UPT UIADD3 URZ, UPT, UPT, URZ, URZ, URZ ;  /* 0x000000fffffff290 */ /* 0x000fe2000fffe0ff */
[----:B----4-:R-:W-:Y:S11]  /*8000*/  @P0 BRA `(.L_x_90) ;  /* 0x0000000000080947 */ /* 0x010ff60003800000 */
[----:B------:R-:W1:Y:S02]  /*8010*/  SYNCS.PHASECHK.TRANS64.TRYWAIT P0, [R84+URZ+0x90], R3 ;  /* 0x00009003540075a7 */ /* 0x000e6400080011ff */
[----:B-1----:R-:W-:Y:S05]  /*8020*/  @!P0 BRA `(.L_x_91) ;  /* 0x0000005400948947 */ /* 0x002fea0003800000 */
.L_x_90:
[----:B------:R-:W-:Y:S05]  /*8030*/  @!P1 BRA `(.L_x_92) ;  /* 0x0000000000409947 */ /* 0x000fea0003800000 */
[----:B------:R-:W4:Y:S01]  /*8040*/  LDCU.64 UR8, c[0x4][0x70] ;  /* 0x01000e00ff0877ac */ /* 0x000f220008000a00 */
[----:B-1----:R-:W-:Y:S01]  /*8050*/  MOV R3, 0x0 ;  /* 0x0000000000037802 */ /* 0x002fe20000000f00 */
[----:B------:R-:W-:Y:S02]  /*8060*/  HFMA2 R12, -RZ, RZ, 0, 5.9604644775390625e-08 ;  /* 0x00000001ff0c7431 */ /* 0x000fe400000001ff */
[----:B------:R-:W-:Y:S02]  /*8070*/  IMAD.MOV.U32 R8, RZ, RZ, 0x192 ;  /* 0x00000192ff087424 */ /* 0x000fe400078e00ff */
[----:B------:R-:W-:Y:S01]  /*8080*/  IMAD.MOV.U32 R13, RZ, RZ, RZ ;  /* 0x000000ffff0d7224 */ /* 0x000fe200078e00ff */
[----:B------:R-:W1:Y:S01]  /*8090*/  LDCU.64 UR6, c[0x4][0x78] ;  /* 0x01000f00ff0677ac */ /* 0x000e620008000a00 */
[----:B------:R-:W2:Y:S01]  /*80a0*/  LDC.64 R2, c[0x4][R3] ;  /* 0x0100000003027b82 */ /* 0x000ea20000000a00 */
[----:B------:R-:W5:Y:S01]  /*80b0*/  LDCU.64 UR4, c[0x4][0x10] ;  /* 0x01000200ff0477ac */ /* 0x000f620008000a00 */
[----:B----4-:R-:W-:Y:S01]  /*80c0*/  MOV R5, UR9 ;  /* 0x0000000900057c02 */ /* 0x010fe20008000f00 */
[----:B------:R-:W-:Y:S01]  /*80d0*/  IMAD.U32 R4, RZ, RZ, UR8 ;  /* 0x00000008ff047e24 */ /* 0x000fe2000f8e00ff */
[----:B-1----:R-:W-:Y:S01]  /*80e0*/  MOV R7, UR7 ;  /* 0x0000000700077c02 */ /* 0x002fe20008000f00 */
[----:B------:R-:W-:Y:S01]  /*80f0*/  IMAD.U32 R6, RZ, RZ, UR6 ;  /* 0x00000006ff067e24 */ /* 0x000fe2000f8e00ff */
[----:B-----5:R-:W-:Y:S01]  /*8100*/  MOV R11, UR5 ;  /* 0x00000005000b7c02 */ /* 0x020fe20008000f00 */
[----:B------:R-:W-:Y:S02]  /*8110*/  IMAD.U32 R10, RZ, RZ, UR4 ;  /* 0x00000004ff0a7e24 */ /* 0x000fe4000f8e00ff */
[----:B------:R-:W-:Y:S07]  /*8120*/  LEPC R20, `(.L_x_92) ;  /* 0x000000001014794e */ /* 0x000fee0000000000 */
[----:B--23--:R-:W-:Y:S05]  /*8130*/  CALL.ABS.NOINC R2 ;  /* 0x0000000002007343 */ /* 0x00cfea0003c00000 */
.L_x_92:
[----:B------:R-:W-:Y:S01]  /*8140*/  LOP3.LUT R20, R56, 0xffffe000, RZ, 0xc0, !PT ;  /* 0xffffe00038147812 */ /* 0x000fe200078ec0ff */
[----:B------:R-:W-:Y:S05]  /*8150*/  WARPSYNC.ALL ;  /* 0x0000000000007948 */ /* 0x000fea0003800000 */
[----:B------:R-:W-:Y:S01]  /*8160*/  R2UR UR4, R25 ;  /* 0x00000000190472ca */ /* 0x000fe200000e0000 */
[----:B------:R-:W-:Y:S01]  /*8170*/  BSSY.RECONVERGENT B0, `(.L_x_93) ;  /* 0x0000058000007945 */ /* 0x000fe20003800200 */
[----:B------:R-:W-:Y:S02]  /*8180*/  LOP3.LUT R21, R57, 0xffffe000, RZ, 0xc0, !PT ;  /* 0xffffe00039157812 */ /* 0x000fe400078ec0ff */
[----:B------:R-:W-:Y:S02]  /*8190*/  LOP3.LUT R26, R58, 0xffffe000, RZ, 0xc0, !PT ;  /* 0xffffe0003a1a7812 */ /* 0x000fe400078ec0ff */
[----:B------:R-:W-:Y:S02]  /*81a0*/  LOP3.LUT R33, R52, 0xffffe000, RZ, 0xc0, !PT ;  /* 0xffffe00034217812 */ /* 0x000fe400078ec0ff */
[----:B------:R-:W-:Y:S05]  /*81b0*/  ISETP.NE.AND P0, PT, R69, RZ, PT ;  /* 0x000000ff4500720c */ /* 0x000fea0003f05270 */
[----:B------:R-:W2:Y:S02]  /*81c0*/  LDTM.x16 R4, tmem[UR4] ;  /* 0x00000004000479ee */ /* 0x000ea40008240000 */
[C---:B--2---:R-:W-:Y:S01]  /*81d0*/  FMUL R0, R24.reuse, R4 ;  /* 0x0000000418007220 */ /* 0x044fe20000400000 */
[C---:B------:R-:W-:Y:S01]  /*81e0*/  FMUL R2, R24.reuse, R5 ;  /* 0x0000000518027220 */ /* 0x040fe20000400000 */
[C---:B-1----:R-:W-:Y:S01]  /*81f0*/  FMUL R3, R24.reuse, R6 ;  /* 0x0000000618037220 */ /* 0x042fe20000400000 */
[----:B------:R-:W-:Y:S01]  /*8200*/  FMUL R7, R24, R7 ;  /* 0x0000000718077220 */ /* 0x000fe20000400000 */
[----:B------:R-:W-:Y:S01]  /*8210*/  FFMA R28, R27, R20, R0 ;  /* 0x000000141b1c7223 */ /* 0x000fe20000000000 */
[----:B------:R-:W-:Y:S01]  /*8220*/  LOP3.LUT R20, R59, 0xffffe000, RZ, 0xc0, !PT ;  /* 0xffffe0003b147812 */ /* 0x000fe200078ec0ff */
[C---:B------:R-:W-:Y:S01]  /*8230*/  FFMA R29, R27.reuse, R21, R2 ;  /* 0x000000151b1d7223 */ /* 0x040fe20000000002 */
[----:B------:R-:W-:Y:S01]  /*8240*/  LOP3.LUT R21, R54, 0xffffe000, RZ, 0xc0, !PT ;  /* 0xffffe00036157812 */ /* 0x000fe200078ec0ff */
[----:B------:R-:W-:Y:S01]  /*8250*/  FFMA R30, R27, R26, R3 ;  /* 0x0000001a1b1e7223 */ /* 0x000fe20000000003 */
[----:B------:R-:W-:Y:S01]  /*8260*/  LOP3.LUT R26, R53, 0xffffe000, RZ, 0xc0, !PT ;  /* 0xffffe000351a7812 */ /* 0x000fe200078ec0ff */
[----:B------:R-:W-:Y:S01]  /*8270*/  FFMA R31, R27, R20, R7 ;  /* 0x000000141b1f7223 */ /* 0x000fe20000000007 */
[----:B------:R-:W-:Y:S01]  /*8280*/  LOP3.LUT R20, R55, 0xffffe000, RZ, 0xc0, !PT ;  /* 0xffffe00037147812 */ /* 0x000fe200078ec0ff */
[C---:B------:R-:W-:Y:S01]  /*8290*/  FMUL R4, R24.reuse, R8 ;  /* 0x0000000818047220 */ /* 0x040fe20000400000 */
[----:B------:R-:W-:Y:S01]  /*82a0*/  F2FP.TF32.F32.PACK_B R28, R28 ;  /* 0x0000001cff1c723e */ /* 0x000fe200024050ff */
[C---:B------:R-:W-:Y:S01]  /*82b0*/  FMUL R5, R24.reuse, R9 ;  /* 0x0000000918057220 */ /* 0x040fe20000400000 */
[----:B------:R-:W-:Y:S01]  /*82c0*/  F2FP.TF32.F32.PACK_B R29, R29 ;  /* 0x0000001dff1d723e */ /* 0x000fe200024050ff */
[C---:B------:R-:W-:Y:S01]  /*82d0*/  FMUL R6, R24.reuse, R10 ;  /* 0x0000000a18067220 */ /* 0x040fe20000400000 */
[----:B------:R-:W-:Y:S01]  /*82e0*/  FMUL R11, R24, R11 ;  /* 0x0000000b180b7220 */ /* 0x000fe20000400000 */
[----:B------:R-:W-:Y:S01]  /*82f0*/  F2FP.TF32.F32.PACK_B R30, R30 ;  /* 0x0000001eff1e723e */ /* 0x000fe200024050ff */
[C---:B------:R-:W-:Y:S01]  /*8300*/  FFMA R4, R27.reuse, R33, R4 ;  /* 0x000000211b047223 */ /* 0x040fe20000000004 */
[----:B------:R-:W-:Y:S01]  /*8310*/  F2FP.TF32.F32.PACK_B R31, R31 ;  /* 0x0000001fff1f723e */ /* 0x000fe200024050ff */
[C---:B------:R-:W-:Y:S01]  /*8320*/  FFMA R5, R27.reuse, R26, R5 ;  /* 0x0000001a1b057223 */ /* 0x040fe20000000005 */
[C---:B------:R-:W-:Y:S01]  /*8330*/  FFMA R6, R27.reuse, R21, R6 ;  /* 0x000000151b067223 */ /* 0x040fe20000000006 */
[----:B------:R-:W-:Y:S01]  /*8340*/  FFMA R7, R27, R20, R11 ;  /* 0x000000141b077223 */ /* 0x000fe2000000000b */
[----:B------:R-:W-:Y:S01]  /*8350*/  LOP3.LUT R33, R48, 0xffffe000, RZ, 0xc0, !PT ;  /* 0xffffe00030217812 */ /* 0x000fe200078ec0ff */
[----:B------:R1:W-:Y:S01]  /*8360*/  STS.128 [R67], R28 ;  /* 0x0000001c43007388 */ /* 0x0003e20000000c00 */
[----:B------:R-:W-:Y:S01]  /*8370*/  LOP3.LUT R26, R49, 0xffffe000, RZ, 0xc0, !PT ;  /* 0xffffe000311a7812 */ /* 0x000fe200078ec0ff */
[C---:B------:R-:W-:Y:S01]  /*8380*/  FMUL R8, R24.reuse, R12 ;  /* 0x0000000c18087220 */ /* 0x040fe20000400000 */
[----:B------:R-:W-:Y:S01]  /*8390*/  FMUL R9, R24, R13 ;  /* 0x0000000d18097220 */ /* 0x000fe20000400000 */
[----:B------:R-:W-:Y:S01]  /*83a0*/  LOP3.LUT R21, R50, 0xffffe000, RZ, 0xc0, !PT ;  /* 0xffffe00032157812 */ /* 0x000fe200078ec0ff */
[C---:B------:R-:W-:Y:S01]  /*83b0*/  FMUL R10, R24.reuse, R14 ;  /* 0x0000000e180a7220 */ /* 0x040fe20000400000 */
[----:B------:R-:W-:Y:S01]  /*83c0*/  LOP3.LUT R20, R51, 0xffffe000, RZ, 0xc0, !PT ;  /* 0xffffe00033147812 */ /* 0x000fe200078ec0ff */
[----:B------:R-:W-:Y:S01]  /*83d0*/  FMUL R15, R24, R15 ;  /* 0x0000000f180f7220 */ /* 0x000fe20000400000 */
[----:B------:R-:W-:Y:S01]  /*83e0*/  F2FP.TF32.F32.PACK_B R4, R4 ;  /* 0x00000004ff04723e */ /* 0x000fe200024050ff */
[C---:B------:R-:W-:Y:S01]  /*83f0*/  FFMA R8, R27.reuse, R33, R8 ;  /* 0x000000211b087223 */ /* 0x040fe20000000008 */
[----:B------:R-:W-:Y:S01]  /*8400*/  F2FP.TF32.F32.PACK_B R5, R5 ;  /* 0x00000005ff05723e */ /* 0x000fe200024050ff */
[C---:B------:R-:W-:Y:S01]  /*8410*/  FFMA R9, R27.reuse, R26, R9 ;  /* 0x0000001a1b097223 */ /* 0x040fe20000000009 */
[----:B------:R-:W-:Y:S01]  /*8420*/  F2FP.TF32.F32.PACK_B R6, R6 ;  /* 0x00000006ff06723e */ /* 0x000fe200024050ff */
[C---:B------:R-:W-:Y:S01]  /*8430*/  FFMA R10, R27.reuse, R21, R10 ;  /* 0x000000151b0a7223 */ /* 0x040fe2000000000a */
[----:B------:R-:W-:Y:S01]  /*8440*/  F2FP.TF32.F32.PACK_B R7, R7 ;  /* 0x00000007ff07723e */ /* 0x000fe200024050ff */
[----:B------:R-:W-:Y:S01]  /*8450*/  FFMA R11, R27, R20, R15 ;  /* 0x000000141b0b7223 */ /* 0x000fe2000000000f */
[----:B------:R-:W-:Y:S01]  /*8460*/  LOP3.LUT R33, R44, 0xffffe000, RZ, 0xc0, !PT ;  /* 0xffffe0002c217812 */ /* 0x000fe200078ec0ff */
[C---:B------:R-:W-:Y:S01]  /*8470*/  FMUL R12, R24.reuse, R16 ;  /* 0x00000010180c7220 */ /* 0x040fe20000400000 */
[----:B------:R-:W-:Y:S01]  /*8480*/  LOP3.LUT R26, R45, 0xffffe000, RZ, 0xc0, !PT ;  /* 0xffffe0002d1a7812 */ /* 0x000fe200078ec0ff */
[----:B------:R1:W-:Y:S01]  /*8490*/  STS.128 [R78+0x10], R4 ;  /* 0x000010044e007388 */ /* 0x0003e20000000c00 */
        /* <DEDUP_REMOVED lines=13> */
[----:B------:R-:W-:Y:S02]  /*8570*/  F2FP.TF32.F32.PACK_B R12, R12 ;  /* 0x0000000cff0c723e */ /* 0x000fe400024050ff */
[----:B------:R-:W-:Y:S01]  /*8580*/  F2FP.TF32.F32.PACK_B R13, R13 ;  /* 0x0000000dff0d723e */ /* 0x000fe200024050ff */
[----:B------:R1:W-:Y:S01]  /*8590*/  STS.128 [R77+0x20], R8 ;  /* 0x000020084d007388 */ /* 0x0003e20000000c00 */
[----:B------:R-:W-:Y:S02]  /*85a0*/  F2FP.TF32.F32.PACK_B R14, R14 ;  /* 0x0000000eff0e723e */ /* 0x000fe400024050ff */
[----:B------:R-:W-:Y:S05]  /*85b0*/  F2FP.TF32.F32.PACK_B R15, R15 ;  /* 0x0000000fff0f723e */ /* 0x000fea00024050ff */
[----:B------:R1:W-:Y:S01]  /*85c0*/  STS.128 [R83+0x30], R12 ;  /* 0x0000300c53007388 */ /* 0x0003e20000000c00 */
[----:B------:R-:W-:Y:S01]  /*85d0*/  @!PT LDS RZ, [RZ] ;  /* 0x00000000fffff984 */ /* 0x000fe20000000800 */
[----:B------:R-:W-:Y:S01]  /*85e0*/  @!PT LDS RZ, [RZ] ;  /* 0x00000000fffff984 */ /* 0x000fe20000000800 */
[----:B------:R-:W-:Y:S01]  /*85f0*/  @!PT LDS RZ, [RZ] ;  /* 0x00000000fffff984 */ /* 0x000fe20000000800 */
[----:B------:R-:W-:Y:S01]  /*8600*/  @!PT LDS RZ, [RZ] ;  /* 0x00000000fffff984 */ /* 0x000fe20000000800 */
[----:B------:R2:W-:Y:S07]  /*8610*/  MEMBAR.ALL.CTA ;  /* 0x0000000000007992 */ /* 0x0005ee0000008000 */
[----:B--2---:R-:W2:Y:S02]  /*8620*/  FENCE.VIEW.ASYNC.S ;  /* 0x00000000000073c6 */ /* 0x004ea40000000000 */
[----:B--2---:R-:W-:Y:S06]  /*8630*/  BAR.SYNC.DEFER_BLOCKING 0x1, 0x80 ;  /* 0x0042000000007b1d */ /* 0x004fec0000010000 */
[----:B------:R-:W-:Y:S05]  /*8640*/  @P0 BRA `(.L_x_94) ;  /* 0x0000000000280947 */ /* 0x000fea0003800000 */
[----:B------:R-:W-:Y:S01]  /*8650*/  UIADD3 UR4, UPT, UPT, UR49, 0x200, URZ ;  /* 0x0000020031047890 */ /* 0x000fe2000fffe0ff */
[----:B------:R-:W-:Y:S05]  /*8660*/  UMOV UR41, UR53 ;  /* 0x0000003500297c82 */ /* 0x000fea0008000000 */
[----:B------:R-:W-:Y:S01]  /*8670*/  MOV R62, UR4 ;  /* 0x00000004003e7c02 */ /* 0x000fe20008000f00 */
[----:B------:R-:W-:Y:S03]  /*8680*/  UIADD3 UR4, UP0, UPT, UR56, 0x780, URZ ;  /* 0x0000078038047890 */ /* 0x000fe6000ff1e0ff */
[----:B------:R-:W-:Y:S01]  /*8690*/  R2UR UR40, R62 ;  /* 0x000000003e2872ca */ /* 0x000fe200000e0000 */
[----:B------:R-:W-:Y:S11]  /*86a0*/  UIADD3.X UR5, UPT, UPT, URZ, UR57, URZ, UP0, !UPT ;  /* 0x00000039ff057290 */ /* 0x000ff600087fe4ff */
[----:B------:R-:W-:Y:S01]  /*86b0*/  @!UPT UIADD3 URZ, UPT, UPT, URZ, URZ, URZ ;  /* 0x000000fffffff290 */ /* 0x000fe2000fffe0ff */
[----:B------:R2:W-:Y:S01]  /*86c0*/  UTMASTG.5D [UR40], [UR4] ;  /* 0x00000028040073b5 */ /* 0x0005e20008020000 */
[----:B------:R0:W-:Y:S01]  /*86d0*/  UTMACMDFLUSH ;  /* 0x00000000000079b7 */ /* 0x0001e20000000000 */
[----:B--2---:R-:W-:Y:S04]  /*86e0*/  DEPBAR.LE SB0, 0x1 ;  /* 0x000080400000791a */ /* 0x004fe80000000000 */
.L_x_94:
[----:B------:R-:W-:Y:S05]  /*86f0*/  BSYNC.RECONVERGENT B0 ;  /* 0x0000000000007941 */ /* 0x000fea0003800200 */
.L_x_93:
[----:B------:R-:W-:Y:S01]  /*8700*/  BAR.SYNC.DEFER_BLOCKING 0x1, 0x80 ;  /* 0x0042000000007b1d */ /* 0x000fe20000010000 */
[----:B------:R-:W-:Y:S01]  /*8710*/  ISETP.NE.AND P1, PT, R82, RZ, PT ;  /* 0x000000ff5200720c */ /* 0x000fe20003f25270 */
[----:B------:R-:W-:Y:S01]  /*8720*/  UISETP.NE.AND UP0, UPT, UR55, URZ, UPT ;  /* 0x000000ff3700728c */ /* 0x000fe2000bf05270 */
[----:B------:R-:W-:Y:S11]  /*8730*/  LEA R3, R86, UR49, 0x3 ;  /* 0x0000003156037c11 */ /* 0x000ff6000f8e18ff */
[----:B-1----:R-:W-:Y:S01]  /*8740*/  @P1 SHF.L.U32 R4, RZ, 0x1f, RZ ;  /* 0x0000001fff041819 */ /* 0x002fe200000006ff */
[----:B------:R-:W-:Y:S06]  /*8750*/  BRA.U !UP0, `(.L_x_95) ;  /* 0x0000000108247547 */ /* 0x000fec000b800000 */
[----:B------:R-:W1:Y:S01]  /*8760*/  S2R R0, SR_CgaCtaId ;  /* 0x0000000000007919 */ /* 0x000e620000008800 */
[----:B------:R-:W-:Y:S01]  /*8770*/  IMAD.U32 R2, RZ, RZ, UR52 ;  /* 0x00000034ff027e24 */ /* 0x000fe2000f8e00ff */
[----:B------:R-:W-:Y:S04]  /*8780*/  UIADD3 UR4, UPT, UPT, UR52, 0x1, URZ ;  /* 0x0000000134047890 */ /* 0x000fe8000fffe0ff */
[----:B------:R-:W-:Y:S01]  /*8790*/  @P1 LEA R2, R2, UR49, 0x3 ;  /* 0x0000003102021c11 */ /* 0x000fe2000f8e18ff */
[----:B------:R-:W-:Y:S04]  /*87a0*/  UISETP.NE.AND UP0, UPT, UR4, 0x4, UPT ;  /* 0x000000040400788c */ /* 0x000fe8000bf05270 */
[----:B------:R-:W-:Y:S01]  /*87b0*/  @P1 VIADD R5, R2, 0x50 ;  /* 0x0000005002051836 */ /* 0x000fe20000000000 */
[----:B------:R-:W-:Y:S04]  /*87c0*/  USEL UR52, UR4, URZ, UP0 ;  /* 0x000000ff04347287 */ /* 0x000fe80008000000 */
[----:B-1----:R-:W-:Y:S04]  /*87d0*/  @P1 PRMT R0, R0, 0x654, R5 ;  /* 0x0000065400001816 */ /* 0x002fe80000000005 */
[----:B------:R1:W-:Y:S04]  /*87e0*/  @P1 SYNCS.ARRIVE.TRANS64.RED.A1T0 RZ, [R0+URZ], RZ ;  /* 0x000000ff00ff19a7 */ /* 0x0003e800081004ff */
.L_x_95:
[----:B------:R-:W2:Y:S01]  /*87f0*/  @P1 SYNCS.PHASECHK.TRANS64.TRYWAIT P0, [R3+URZ+0x30], R4 ;  /* 0x00003004030015a7 */ /* 0x000ea200080011ff */
[----:B------:R-:W-:Y:S01]  /*8800*/  BSSY B1, `(.L_x_96) ;  /* 0x0000016000017945 */ /* 0x000fe20003800000 */
[----:B--2---:R-:W-:Y:S03]  /*8810*/  @P1 SEL R85, RZ, 0x1, !P0 ;  /* 0x00000001ff551807 */ /* 0x004fe60004000000 */
[----:B------:R-:W-:Y:S05]  /*8820*/  @!P1 BRA `(.L_x_97) ;  /* 0x00000000004c9947 */ /* 0x000fea0003800000 */
[----:B------:R-:W-:Y:S01]  /*8830*/  ISETP.NE.AND P0, PT, R85, RZ, PT ;  /* 0x000000ff5500720c */ /* 0x000fe20003f05270 */
[----:B------:R-:W-:Y:S01]  /*8840*/  BSSY B0, `(.L_x_98) ;  /* 0x000000b000007945 */ /* 0x000fe20003800000 */
[----:B------:R-:W-:Y:S11]  /*8850*/  ISETP.NE.AND P1, PT, R87, RZ, PT ;  /* 0x000000ff5700720c */ /* 0x000ff60003f25270 */
[----:B------:R-:W-:Y:S02]  /*8860*/  @!UPT UIADD3 URZ, UPT, UPT, URZ, URZ, URZ ;  /* 0x000000fffffff290 */ /* 0x000fe4000fffe0ff */
[C---:B------:R-:W-:Y:S01]  /*8870*/  @P1 IMAD R6, R86.reuse, 0x2000, R67 ;  /* 0x0000200056061824 */ /* 0x040fe200078e0243 */
[C---:B------:R-:W-:Y:S01]  /*8880*/  @P1 LEA R4, R86.reuse, R77, 0xd ;  /* 0x0000004d56041211 */ /* 0x040fe200078e68ff */
[C---:B------:R-:W-:Y:S02]  /*8890*/  @P1 IMAD R5, R86.reuse, 0x2000, R78 ;  /* 0x0000200056051824 */ /* 0x040fe400078e024e */
[----:B------:R-:W-:Y:S01]  /*88a0*/  @P1 IMAD R2, R86, 0x2000, R83 ;  /* 0x0000200056021824 */ /* 0x000fe200078e0253 */
[----:B------:R-:W-:Y:S06]  /*88b0*/  @P0 BRA `(.L_x_99) ;  /* 0x00000000000c0947 */ /* 0x000fec0003800000 */
[----:B-1----:R-:W-:Y:S04]  /*88c0*/  SHF.L.U32 R0, RZ, 0x1f, RZ ;  /* 0x0000001fff007819 */ /* 0x002fe800000006ff */
[----:B------:R-:W1:Y:S02]  /*88d0*/  SYNCS.PHASECHK.TRANS64.TRYWAIT P0, [R3+URZ+0x30], R0 ;  /* 0x00003000030075a7 */ /* 0x000e6400080011ff */
[----:B-1----:R-:W-:Y:S05]  /*88e0*/  @!P0 BRA `(.L_x_100) ;  /* 0x0000004c00788947 */ /* 0x002fea0003800000 */
.L_x_99:
[----:B------:R-:W-:Y:S05]  /*88f0*/  BSYNC B0 ;  /* 0x0000000000007941 */ /* 0x000fea0003800000 */
.L_x_98:
[----:B------:R-:W-:Y:S02]  /*8900*/  ISETP.NE.AND P0, PT, R87, RZ, PT ;  /* 0x000000ff5700720c */ /* 0x000fe40003f05270 */
[----:B------:R-:W-:Y:S11]  /*8910*/  IADD3 R86, PT, PT, R86, 0x1, RZ ;  /* 0x0000000156567810 */ /* 0x000ff60007ffe0ff */
[----:B------:R2:W4:Y:S04]  /*8920*/  @P0 LDS.128 R56, [R6] ;  /* 0x0000000006380984 */ /* 0x0005280000000c00 */
[----:B------:R2:W1:Y:S04]  /*8930*/  @P0 LDS.128 R52, [R5+0x10] ;  /* 0x0000100005340984 */ /* 0x0004680000000c00 */
[----:B------:R2:W1:Y:S04]  /*8940*/  @P0 LDS.128 R48, [R4+0x20] ;  /* 0x0000200004300984 */ /* 0x0004680000000c00 */
[----:B------:R2:W1:Y:S02]  /*8950*/  @P0 LDS.128 R44, [R2+0x30] ;  /* 0x00003000022c0984 */ /* 0x0004640000000c00 */
.L_x_97:
[----:B------:R-:W-:Y:S05]  /*8960*/  BSYNC B1 ;  /* 0x0000000000017941 */ /* 0x000fea0003800000 */
.L_x_96:
[----:B-1----:R-:W-:Y:S05]  /*8970*/  VIADD R0, R25, 0x10 ;  /* 0x0000001019007836 */ /* 0x002fea0000000000 */
[----:B------:R-:W-:Y:S04]  /*8980*/  SHF.R.U32.HI R0, RZ, 0x15, R0 ;  /* 0x00000015ff007819 */ /* 0x000fe80000011600 */
[----:B------:R-:W-:Y:S11]  /*8990*/  LOP3.LUT P0, RZ, R0, 0x3, R71, 0x48, !PT ;  /* 0x0000000300ff7812 */ /* 0x000ff60007804847 */
[----:B------:R-:W-:Y:S02]  /*89a0*/  @!UPT UIADD3 URZ, UPT, UPT, URZ, URZ, URZ ;  /* 0x000000fffffff290 */ /* 0x000fe4000fffe0ff */
[----:B------:R-:W-:Y:S05]  /*89b0*/  @!P0 BRA `(.L_x_101) ;  /* 0x0000000000408947 */ /* 0x000fea0003800000 */
[----:B------:R-:W1:Y:S01]  /*89c0*/  LDCU.64 UR8, c[0x4][0x70] ;  /* 0x01000e00ff0877ac */ /* 0x000e620008000a00 */
[----:B------:R-:W-:Y:S01]  /*89d0*/  MOV R3, 0x0 ;  /* 0x0000000000037802 */ /* 0x000fe20000000f00 */
[----:B------:R-:W-:Y:S02]  /*89e0*/  HFMA2 R12, -RZ, RZ, 0, 5.9604644775390625e-08 ;  /* 0x00000001ff0c7431 */ /* 0x000fe400000001ff */
[----:B------:R-:W-:Y:S02]  /*89f0*/  IMAD.MOV.U32 R8, RZ, RZ, 0x192 ;  /* 0x00000192ff087424 */ /* 0x000fe400078e00ff */
[----:B------:R-:W-:Y:S01]  /*8a00*/  IMAD.MOV.U32 R13, RZ, RZ, RZ ;  /* 0x000000ffff0d7224 */ /* 0x000fe200078e00ff */
[----:B------:R-:W5:Y:S01]  /*8a10*/  LDCU.64 UR6, c[0x4][0x78] ;  /* 0x01000f00ff0677ac */ /* 0x000f620008000a00 */
[----:B--2---:R-:W2:Y:S01]  /*8a20*/  LDC.64 R2, c[0x4][R3] ;  /* 0x0100000003027b82 */ /* 0x004ea20000000a00 */
[----:B------:R-:W3:Y:S01]  /*8a30*/  LDCU.64 UR4, c[0x4][0x10] ;  /* 0x01000200ff0477ac */ /* 0x000ee20008000a00 */
[----:B-1----:R-:W-:Y:S01]  /*8a40*/  MOV R5, UR9 ;  /* 0x0000000900057c02 */ /* 0x002fe20008000f00 */
[----:B------:R-:W-:Y:S01]  /*8a50*/  IMAD.U32 R4, RZ, RZ, UR8 ;  /* 0x00000008ff047e24 */ /* 0x000fe2000f8e00ff */
[----:B-----5:R-:W-:Y:S01]  /*8a60*/  MOV R7, UR7 ;  /* 0x0000000700077c02 */ /* 0x020fe20008000f00 */
[----:B------:R-:W-:Y:S01]  /*8a70*/  IMAD.U32 R6, RZ, RZ, UR6 ;  /* 0x00000006ff067e24 */ /* 0x000fe2000f8e00ff */
[----:B---3--:R-:W-:Y:S01]  /*8a80*/  MOV R11, UR5 ;  /* 0x00000005000b7c02 */ /* 0x008fe20008000f00 */
[----:B------:R-:W-:Y:S02]  /*8a90*/  IMAD.U32 R10, RZ, RZ, UR4 ;  /* 0x00000004ff0a7e24 */ /* 0x000fe4000f8e00ff */
[----:B------:R-:W-:Y:S07]  /*8aa0*/  LEPC R20, `(.L_x_101) ;  /* 0x000000001014794e */ /* 0x000fee0000000000 */
[----:B--2-4-:R-:W-:Y:S05]  /*8ab0*/  CALL.ABS.NOINC R2 ;  /* 0x0000000002007343 */ /* 0x014fea0003c00000 */
.L_x_101:
[----:B----4-:R-:W-:Y:S01]  /*8ac0*/  LOP3.LUT R20, R56, 0xffffe000, RZ, 0xc0, !PT ;  /* 0xffffe00038147812 */ /* 0x010fe200078ec0ff */
[----:B------:R-:W-:Y:S05]  /*8ad0*/  WARPSYNC.ALL ;  /* 0x0000000000007948 */ /* 0x000fea0003800000 */
[----:B------:R-:W-:Y:S01]  /*8ae0*/  R2UR UR4, R25 ;  /* 0x00000000190472ca */ /* 0x000fe200000e0000 */
[----:B------:R-:W1:Y:S01]  /*8af0*/  S2R R88, SR_CgaCtaId ;  /* 0x0000000000587919 */ /* 0x000e620000008800 */
[----:B------:R-:W-:Y:S01]  /*8b00*/  LOP3.LUT R21, R57, 0xffffe000, RZ, 0xc0, !PT ;  /* 0xffffe00039157812 */ /* 0x000fe200078ec0ff */
[----:B------:R-:W-:Y:S01]  /*8b10*/  IMAD.U32 R40, RZ, RZ, UR52 ;  /* 0x00000034ff287e24 */ /* 0x000fe2000f8e00ff */
[----:B------:R-:W-:Y:S01]  /*8b20*/  LOP3.LUT R41, R58, 0xffffe000, RZ, 0xc0, !PT ;  /* 0xffffe0003a297812 */ /* 0x000fe200078ec0ff */
[----:B------:R-:W-:Y:S01]  /*8b30*/  BSSY.RECONVERGENT B0, `(.L_x_102) ;  /* 0x0000059000007945 */ /* 0x000fe20003800200 */
[----:B------:R-:W-:Y:S02]  /*8b40*/  LOP3.LUT R26, R48, 0xffffe000, RZ, 0xc0, !PT ;  /* 0xffffe000301a7812 */ /* 0x000fe400078ec0ff */
[----:B------:R-:W-:Y:S02]  /*8b50*/  ISETP.NE.AND P6, PT, R82, RZ, PT ;  /* 0x000000ff5200720c */ /* 0x000fe40003fc5270 */
[----:B------:R-:W-:Y:S03]  /*8b60*/  ISETP.NE.AND P0, PT, R69, RZ, PT ;  /* 0x000000ff4500720c */ /* 0x000fe60003f05270 */
[----:B--2---:R-:W2:Y:S08]  /*8b70*/  LDTM.x16 R4, tmem[UR4+0x10] ;  /* 0x00001004000479ee */ /* 0x004eb00008240000 */
[----:B------:R-:W-:Y:S02]  /*8b80*/  @P6 LEA R40, R40, UR49, 0x3 ;  /* 0x0000003128286c11 */ /* 0x000fe4000f8e18ff */
[----:B------:R-:W-:Y:S03]  /*8b90*/  @P6 SHF.L.U32 R91, RZ, 0x1f, RZ ;  /* 0x0000001fff5b6819 */ /* 0x000fe600000006ff */
[----:B------:R-:W-:Y:S01]  /*8ba0*/  @P6 VIADD R89, R40, 0x50 ;  /* 0x0000005028596836 */ /* 0x000fe20000000000 */
[----:B------:R-:W-:Y:S04]  /*8bb0*/  LEA R40, R86, UR49, 0x3 ;  /* 0x0000003156287c11 */ /* 0x000fe8000f8e18ff */
[----:B-1----:R-:W-:Y:S01]  /*8bc0*/  @P6 PRMT R89, R88, 0x654, R89 ;  /* 0x0000065458596816 */ /* 0x002fe20000000059 */
[C---:B--2---:R-:W-:Y:S01]  /*8bd0*/  FMUL R0, R24.reuse, R4 ;  /* 0x0000000418007220 */ /* 0x044fe20000400000 */
[C---:B------:R-:W-:Y:S01]  /*8be0*/  FMUL R2, R24.reuse, R5 ;  /* 0x0000000518027220 */ /* 0x040fe20000400000 */
[C---:B------:R-:W-:Y:S01]  /*8bf0*/  FMUL R3, R24.reuse, R10 ;  /* 0x0000000a18037220 */ /* 0x040fe20000400000 */
[----:B------:R-:W-:Y:S01]  /*8c00*/  FMUL R4, R24, R11 ;  /* 0x0000000b18047220 */ /* 0x000fe20000400000 */
[C---:B------:R-:W-:Y:S01]  /*8c10*/  FFMA R28, R27.reuse, R20, R0 ;  /* 0x000000141b1c7223 */ /* 0x040fe20000000000 */
[----:B------:R-:W-:Y:S01]  /*8c20*/  LOP3.LUT R20, R52, 0xffffe000, RZ, 0xc0, !PT ;  /* 0xffffe00034147812 */ /* 0x000fe200078ec0ff */
[----:B------:R-:W-:Y:S01]  /*8c30*/  FFMA R29, R27, R21, R2 ;  /* 0x000000151b1d7223 */ /* 0x000fe20000000002 */
[----:B------:R-:W-:Y:S01]  /*8c40*/  LOP3.LUT R21, R59, 0xffffe000, RZ, 0xc0, !PT ;  /* 0xffffe0003b157812 */ /* 0x000fe200078ec0ff */
[C---:B------:R-:W-:Y:S01]  /*8c50*/  FMUL R0, R24.reuse, R6 ;  /* 0x0000000618007220 */ /* 0x040fe20000400000 */
[----:B------:R-:W-:Y:S01]  /*8c60*/  F2FP.TF32.F32.PACK_B R28, R28 ;  /* 0x0000001cff1c723e */ /* 0x000fe200024050ff */
[C---:B------:R-:W-:Y:S01]  /*8c70*/  FMUL R2, R24.reuse, R7 ;  /* 0x0000000718027220 */ /* 0x040fe20000400000 */
[----:B------:R-:W-:Y:S01]  /*8c80*/  F2FP.TF32.F32.PACK_B R29, R29 ;  /* 0x0000001dff1d723e */ /* 0x000fe200024050ff */
[----:B------:R-:W-:Y:S01]  /*8c90*/  FFMA R30, R27, R41, R0 ;  /* 0x000000291b1e7223 */ /* 0x000fe20000000000 */
[----:B------:R-:W-:Y:S01]  /*8ca0*/  LOP3.LUT R41, R55, 0xffffe000, RZ, 0xc0, !PT ;  /* 0xffffe00037297812 */ /* 0x000fe200078ec0ff */
[----:B------:R-:W-:Y:S01]  /*8cb0*/  FFMA R31, R27, R21, R2 ;  /* 0x000000151b1f7223 */ /* 0x000fe20000000002 */
[----:B------:R-:W-:Y:S01]  /*8cc0*/  LOP3.LUT R21, R53, 0xffffe000, RZ, 0xc0, !PT ;  /* 0xffffe00035157812 */ /* 0x000fe200078ec0ff */
[C---:B------:R-:W-:Y:S01]  /*8cd0*/  FMUL R0, R24.reuse, R8 ;  /* 0x0000000818007220 */ /* 0x040fe20000400000 */
[----:B------:R-:W-:Y:S01]  /*8ce0*/  F2FP.TF32.F32.PACK_B R30, R30 ;  /* 0x0000001eff1e723e */ /* 0x000fe200024050ff */
[----:B------:R-:W-:Y:S01]  /*8cf0*/  FMUL R2, R24, R9 ;  /* 0x0000000918027220 */ /* 0x000fe20000400000 */
[----:B------:R-:W-:Y:S01]  /*8d00*/  F2FP.TF32.F32.PACK_B R31, R31 ;  /* 0x0000001fff1f723e */ /* 0x000fe200024050ff */
[C---:B------:R-:W-:Y:S01]  /*8d10*/  FFMA R32, R27.reuse, R20, R0 ;  /* 0x000000141b207223 */ /* 0x040fe20000000000 */
[----:B------:R-:W-:Y:S01]  /*8d20*/  LOP3.LUT R20, R54, 0xffffe000, RZ, 0xc0, !PT ;  /* 0xffffe00036147812 */ /* 0x000fe200078ec0ff */
[----:B------:R-:W-:Y:S01]  /*8d30*/  FFMA R33, R27, R21, R2 ;  /* 0x000000151b217223 */ /* 0x000fe20000000002 */
[C---:B------:R-:W-:Y:S01]  /*8d40*/  FMUL R5, R24.reuse, R12 ;  /* 0x0000000c18057220 */ /* 0x040fe20000400000 */
[----:B------:R1:W-:Y:S01]  /*8d50*/  STS.128 [R67+0x2000], R28 ;  /* 0x0020001c43007388 */ /* 0x0003e20000000c00 */
[----:B------:R-:W-:Y:S01]  /*8d60*/  LOP3.LUT R21, R49, 0xffffe000, RZ, 0xc0, !PT ;  /* 0xffffe00031157812 */ /* 0x000fe200078ec0ff */
[C---:B------:R-:W-:Y:S01]  /*8d70*/  FFMA R34, R27.reuse, R20, R3 ;  /* 0x000000141b227223 */ /* 0x040fe20000000003 */
[----:B------:R-:W-:Y:S01]  /*8d80*/  FFMA R35, R27, R41, R4 ;  /* 0x000000291b237223 */ /* 0x000fe20000000004 */
        /* <DEDUP_REMOVED lines=22> */
[----:B------:R-:W-:Y:S02]  /*8ef0*/  F2FP.TF32.F32.PACK_B R36, R36 ;  /* 0x00000024ff24723e */ /* 0x000fe400024050ff */
[----:B------:R-:W-:Y:S02]  /*8f00*/  F2FP.TF32.F32.PACK_B R37, R37 ;  /* 0x00000025ff25723e */ /* 0x000fe400024050ff */
[----:B------:R-:W-:Y:S01]  /*8f10*/  F2FP.TF32.F32.PACK_B R38, R38 ;  /* 0x00000026ff26723e */ /* 0x000fe200024050ff */
[C---:B-1----:R-:W-:Y:S01]  /*8f20*/  FFMA R28, R27.reuse, R20, R9 ;  /* 0x000000141b1c7223 */ /* 0x042fe20000000009 */
[----:B------:R-:W-:Y:S01]  /*8f30*/  F2FP.TF32.F32.PACK_B R39, R39 ;  /* 0x00000027ff27723e */ /* 0x000fe200024050ff */
[C---:B------:R-:W-:Y:S01]  /*8f40*/  FFMA R29, R27.reuse, R21, R10 ;  /* 0x000000151b1d7223 */ /* 0x040fe2000000000a */
[C---:B------:R-:W-:Y:S01]  /*8f50*/  FFMA R30, R27.reuse, R26, R11 ;  /* 0x0000001a1b1e7223 */ /* 0x040fe2000000000b */
[----:B------:R-:W-:Y:S01]  /*8f60*/  FFMA R31, R27, R41, R12 ;  /* 0x000000291b1f7223 */ /* 0x000fe2000000000c */
[----:B------:R-:W-:Y:S01]  /*8f70*/  F2FP.TF32.F32.PACK_B R28, R28 ;  /* 0x0000001cff1c723e */ /* 0x000fe200024050ff */
[----:B------:R2:W-:Y:S01]  /*8f80*/  STS.128 [R77+0x2020], R36 ;  /* 0x002020244d007388 */ /* 0x0005e20000000c00 */
[----:B------:R-:W-:Y:S02]  /*8f90*/  F2FP.TF32.F32.PACK_B R29, R29 ;  /* 0x0000001dff1d723e */ /* 0x000fe400024050ff */
        /* <DEDUP_REMOVED lines=8> */
[----:B-1----:R-:W1:Y:S02]  /*9020*/  FENCE.VIEW.ASYNC.S ;  /* 0x00000000000073c6 */ /* 0x002e640000000000 */
[----:B-1----:R-:W-:Y:S06]  /*9030*/  BAR.SYNC.DEFER_BLOCKING 0x1, 0x80 ;  /* 0x0042000000007b1d */ /* 0x002fec0000010000 */
[----:B------:R-:W-:Y:S05]  /*9040*/  @P0 BRA `(.L_x_103) ;  /* 0x00000000001c0947 */ /* 0x000fea0003800000 */
[----:B------:R-:W-:Y:S02]  /*9050*/  UIADD3 UR4, UP0, UPT, UR56, 0x780, URZ ;  /* 0x0000078038047890 */ /* 0x000fe4000ff1e0ff */
[----:B------:R-:W-:Y:S02]  /*9060*/  UIADD3 UR40, UPT, UPT, UR49, 0x2200, URZ ;  /* 0x0000220031287890 */ /* 0x000fe4000fffe0ff */
[----:B------:R-:W-:Y:S02]  /*9070*/  UIADD3 UR41, UPT, UPT, UR53, 0x10, URZ ;  /* 0x0000001035297890 */ /* 0x000fe4000fffe0ff */
[----:B------:R-:W-:Y:S09]  /*9080*/  UIADD3.X UR5, UPT, UPT, URZ, UR57, URZ, UP0, !UPT ;  /* 0x00000039ff057290 */ /* 0x000ff200087fe4ff */
[----:B------:R1:W-:Y:S01]  /*9090*/  UTMASTG.5D [UR40], [UR4] ;  /* 0x00000028040073b5 */ /* 0x0003e20008020000 */
[----:B------:R0:W-:Y:S01]  /*90a0*/  UTMACMDFLUSH ;  /* 0x00000000000079b7 */ /* 0x0001e20000000000 */
[----:B-1----:R-:W-:Y:S04]  /*90b0*/  DEPBAR.LE SB0, 0x1 ;  /* 0x000080400000791a */ /* 0x002fe80000000000 */
.L_x_103:
[----:B------:R-:W-:Y:S05]  /*90c0*/  BSYNC.RECONVERGENT B0 ;  /* 0x0000000000007941 */ /* 0x000fea0003800200 */
.L_x_102:
[----:B------:R-:W-:Y:S01]  /*90d0*/  BAR.SYNC.DEFER_BLOCKING 0x1, 0x80 ;  /* 0x0042000000007b1d */ /* 0x000fe20000010000 */
[----:B------:R-:W-:Y:S04]  /*90e0*/  UIADD3 UR4, UPT, UPT, UR52, 0x1, URZ ;  /* 0x0000000134047890 */ /* 0x000fe8000fffe0ff */
[----:B------:R-:W-:Y:S04]  /*90f0*/  UISETP.NE.AND UP0, UPT, UR4, 0x4, UPT ;  /* 0x000000040400788c */ /* 0x000fe8000bf05270 */
[----:B------:R-:W-:Y:S01]  /*9100*/  USEL UR51, UR4, URZ, UP0 ;  /* 0x000000ff04337287 */ /* 0x000fe20008000000 */
[----:B------:R1:W-:Y:S01]  /*9110*/  @P6 SYNCS.ARRIVE.TRANS64.RED.A1T0 RZ, [R89+URZ], RZ ;  /* 0x000000ff59ff69a7 */ /* 0x0003e200081004ff */
[----:B------:R-:W-:Y:S01]  /*9120*/  BSSY B1, `(.L_x_104) ;  /* 0x0000017000017945 */ /* 0x000fe20003800000 */
[----:B------:R-:W4:Y:S02]  /*9130*/  @P6 SYNCS.PHASECHK.TRANS64.TRYWAIT P0, [R40+URZ+0x30], R91 ;  /* 0x0000305b280065a7 */ /* 0x000f2400080011ff */
[----:B----4-:R-:W-:Y:S01]  /*9140*/  @P6 SEL R85, RZ, 0x1, !P0 ;  /* 0x00000001ff556807 */ /* 0x010fe20004000000 */
[----:B-1----:R-:W-:Y:S06]  /*9150*/  @!P6 BRA `(.L_x_105) ;  /* 0x00000000004ce947 */ /* 0x002fec0003800000 */
        /* <DEDUP_REMOVED lines=9> */
[----:B------:R-:W-:Y:S04]  /*91f0*/  SHF.L.U32 R5, RZ, 0x1f, RZ ;  /* 0x0000001fff057819 */ /* 0x000fe800000006ff */
[----:B------:R-:W1:Y:S02]  /*9200*/  SYNCS.PHASECHK.TRANS64.TRYWAIT P0, [R40+URZ+0x30], R5 ;  /* 0x00003005280075a7 */ /* 0x000e6400080011ff */
[----:B-1----:R-:W-:Y:S05]  /*9210*/  @!P0 BRA `(.L_x_108) ;  /* 0x0000004400408947 */ /* 0x002fea0003800000 */
.L_x_107:
[----:B------:R-:W-:Y:S05]  /*9220*/  BSYNC B0 ;  /* 0x0000000000007941 */ /* 0x000fea0003800000 */
.L_x_106:
[----:B------:R-:W-:Y:S02]  /*9230*/  ISETP.NE.AND P0, PT, R87, RZ, PT ;  /* 0x000000ff5700720c */ /* 0x000fe40003f05270 */
[----:B------:R-:W-:Y:S11]  /*9240*/  IADD3 R86, PT, PT, R86, 0x1, RZ ;  /* 0x0000000156567810 */ /* 0x000ff60007ffe0ff */
[----:B------:R4:W1:Y:S04]  /*9250*/  @P0 LDS.128 R56, [R4] ;  /* 0x0000000004380984 */ /* 0x0008680000000c00 */
[----:B------:R4:W1:Y:S04]  /*9260*/  @P0 LDS.128 R52, [R3+0x10] ;  /* 0x0000100003340984 */ /* 0x0008680000000c00 */
[----:B------:R4:W1:Y:S04]  /*9270*/  @P0 LDS.128 R48, [R2+0x20] ;  /* 0x0000200002300984 */ /* 0x0008680000000c00 */
[----:B------:R4:W1:Y:S02]  /*9280*/  @P0 LDS.128 R44, [R0+0x30] ;  /* 0x00003000002c0984 */ /* 0x0008640000000c00 */
.L_x_105:
[----:B------:R-:W-:Y:S05]  /*9290*/  BSYNC B1 ;  /* 0x0000000000017941 */ /* 0x000fea0003800000 */
.L_x_104:
[----:B----4-:R-:W-:Y:S05]  /*92a0*/  VIADD R0, R25, 0x20 ;  /* 0x0000002019007836 */ /* 0x010fea0000000000 */
        /* <DEDUP_REMOVED lines=9> */
[----:B------:R-:W4:Y:S01]  /*9340*/  LDCU.64 UR6, c[0x4][0x78] ;  /* 0x01000f00ff0677ac */ /* 0x000f220008000a00 */
[----:B------:R-:W2:Y:S01]  /*9350*/  LDC.64 R2, c[0x4][R3] ;  /* 0x0100000003027b82 */ /* 0x000ea20000000a00 */
[----:B------:R-:W5:Y:S01]  /*9360*/  LDCU.64 UR4, c[0x4][0x10] ;  /* 0x01000200ff0477ac */ /* 0x000f620008000a00 */
[----:B-1----:R-:W-:Y:S01]  /*9370*/  MOV R5, UR9 ;  /* 0x0000000900057c02 */ /* 0x002fe20008000f00 */
[----:B------:R-:W-:Y:S01]  /*9380*/  IMAD.U32 R4, RZ, RZ, UR8 ;  /* 0x00000008ff047e24 */ /* 0x000fe2000f8e00ff */
[----:B----4-:R-:W-:Y:S01]  /*9390*/  MOV R7, UR7 ;  /* 0x0000000700077c02 */ /* 0x010fe20008000f00 */
[----:B------:R-:W-:Y:S01]  /*93a0*/  IMAD.U32 R6, RZ, RZ, UR6 ;  /* 0x00000006ff067e24 */ /* 0x000fe2000f8e00ff */
[----:B-----5:R-:W-:Y:S01]  /*93b0*/  MOV R11, UR5 ;  /* 0x00000005000b7c02 */ /* 0x020fe20008000f00 */
[----:B------:R-:W-:Y:S02]  /*93c0*/  IMAD.U32 R10, RZ, RZ, UR4 ;  /* 0x00000004ff0a7e24 */ /* 0x000fe4000f8e00ff */
[----:B------:R-:W-:Y:S07]  /*93d0*/  LEPC R20, `(.L_x_109) ;  /* 0x000000001014794e */ /* 0x000fee0000000000 */
[----:B--23--:R-:W-:Y:S05]  /*93e0*/  CALL.ABS.NOINC R2 ;  /* 0x0000000002007343 */ /* 0x00cfea0003c00000 */
.L_x_109:
[----:B-1----:R-:W-:Y:S01]  /*93f0*/  LOP3.LUT R20, R56, 0xffffe000, RZ, 0xc0, !PT ;  /* 0xffffe00038147812 */ /* 0x002fe200078ec0ff */
[----:B------:R-:W-:Y:S05]  /*9400*/  WARPSYNC.ALL ;  /* 0x0000000000007948 */ /* 0x000fea0003800000 */
[----:B------:R-:W-:Y:S01]  /*9410*/  R2UR UR4, R25 ;  /* 0x00000000190472ca */ /* 0x000fe200000e0000 */
[----:B------:R-:W-:Y:S01]  /*9420*/  IMAD.U32 R89, RZ, RZ, UR51 ;  /* 0x00000033ff597e24 */ /* 0x000fe2000f8e00ff */
[----:B------:R-:W-:Y:S01]  /*9430*/  LOP3.LUT R21, R57, 0xffffe000, RZ, 0xc0, !PT ;  /* 0xffffe00039157812 */ /* 0x000fe200078ec0ff */
[----:B------:R-:W-:Y:S01]  /*9440*/  BSSY.RECONVERGENT B0, `(.L_x_110) ;  /* 0x000005a000007945 */ /* 0x000fe20003800200 */
[----:B------:R-:W-:Y:S02]  /*9450*/  LOP3.LUT R41, R58, 0xffffe000, RZ, 0xc0, !PT ;  /* 0xffffe0003a297812 */ /* 0x000fe400078ec0ff */
[----:B------:R-:W-:Y:S02]  /*9460*/  LOP3.LUT R26, R54, 0xffffe000, RZ, 0xc0, !PT ;  /* 0xffffe000361a7812 */ /* 0x000fe400078ec0ff */
[----:B------:R-:W-:Y:S02]  /*9470*/  LOP3.LUT R40, R50, 0xffffe000, RZ, 0xc0, !PT ;  /* 0xffffe00032287812 */ /* 0x000fe400078ec0ff */
[----:B------:R-:W-:Y:S02]  /*9480*/  ISETP.NE.AND P6, PT, R82, RZ, PT ;  /* 0x000000ff5200720c */ /* 0x000fe40003fc5270 */
[----:B------:R-:W-:Y:S01]  /*9490*/  ISETP.NE.AND P0, PT, R69, RZ, PT ;  /* 0x000000ff4500720c */ /* 0x000fe20003f05270 */
[----:B------:R-:W1:Y:S01]  /*94a0*/  LDTM.x16 R4, tmem[UR4+0x20] ;  /* 0x00002004000479ee */ /* 0x000e620008240000 */
[----:B------:R-:W-:Y:S09]  /*94b0*/  LEA R90, R86, UR49, 0x3 ;  /* 0x00000031565a7c11 */ /* 0x000ff2000f8e18ff */
[----:B------:R-:W-:Y:S02]  /*94c0*/  @P6 LEA R89, R89, UR49, 0x3 ;  /* 0x0000003159596c11 */ /* 0x000fe4000f8e18ff */
[----:B------:R-:W-:Y:S03]  /*94d0*/  @P6 SHF.L.U32 R91, RZ, 0x1f, RZ ;  /* 0x0000001fff5b6819 */ /* 0x000fe600000006ff */
[----:B------:R-:W-:Y:S05]  /*94e0*/  @P6 VIADD R89, R89, 0x50 ;  /* 0x0000005059596836 */ /* 0x000fea0000000000 */
[----:B------:R-:W-:Y:S01]  /*94f0*/  @P6 PRMT R89, R88, 0x654, R89 ;  /* 0x0000065458596816 */ /* 0x000fe20000000059 */
[C---:B-1----:R-:W-:Y:S01]  /*9500*/  FMUL R0, R24.reuse, R4 ;  /* 0x0000000418007220 */ /* 0x042fe20000400000 */
[C---:B------:R-:W-:Y:S01]  /*9510*/  FMUL R2, R24.reuse, R5 ;  /* 0x0000000518027220 */ /* 0x040fe20000400000 */
[C---:B------:R-:W-:Y:S01]  /*9520*/  FMUL R3, R24.reuse, R10 ;  /* 0x0000000a18037220 */ /* 0x040fe20000400000 */
[----:B------:R-:W-:Y:S01]  /*9530*/  FMUL R4, R24, R11 ;  /* 0x0000000b18047220 */ /* 0x000fe20000400000 */
[C---:B--2---:R-:W-:Y:S01]  /*9540*/  FFMA R28, R27.reuse, R20, R0 ;  /* 0x000000141b1c7223 */ /* 0x044fe20000000000 */
        /* <DEDUP_REMOVED lines=9> */
[C---:B------:R-:W-:Y:S01]  /*95e0*/  FFMA R31, R27.reuse, R21, R2 ;  /* 0x000000151b1f7223 */ /* 0x040fe20000000002 */
[C---:B------:R-:W-:Y:S01]  /*95f0*/  FMUL R0, R24.reuse, R8 ;  /* 0x0000000818007220 */ /* 0x040fe20000400000 */
[C---:B------:R-:W-:Y:S01]  /*9600*/  FMUL R2, R24.reuse, R9 ;  /* 0x0000000918027220 */ /* 0x040fe20000400000 */
[----:B------:R-:W-:Y:S01]  /*9610*/  F2FP.TF32.F32.PACK_B R30, R30 ;  /* 0x0000001eff1e723e */ /* 0x000fe200024050ff */
[----:B------:R-:W-:Y:S01]  /*9620*/  FMUL R5, R24, R12 ;  /* 0x0000000c18057220 */ /* 0x000fe20000400000 */
[----:B------:R-:W-:Y:S01]  /*9630*/  F2FP.TF32.F32.PACK_B R31, R31 ;  /* 0x0000001fff1f723e */ /* 0x000fe200024050ff */
[C---:B------:R-:W-:Y:S01]  /*9640*/  FFMA R32, R27.reuse, R20, R0 ;  /* 0x000000141b207223 */ /* 0x040fe20000000000 */
[C---:B------:R-:W-:Y:S01]  /*9650*/  FFMA R33, R27.reuse, R41, R2 ;  /* 0x000000291b217223 */ /* 0x040fe20000000002 */
[----:B------:R-:W-:Y:S01]  /*9660*/  FFMA R34, R27, R26, R3 ;  /* 0x0000001a1b227223 */ /* 0x000fe20000000003 */
[----:B------:R-:W-:Y:S01]  /*9670*/  LOP3.LUT R20, R55, 0xffffe000, RZ, 0xc0, !PT ;  /* 0xffffe00037147812 */ /* 0x000fe200078ec0ff */
[----:B------:R1:W-:Y:S01]  /*9680*/  STS.128 [R67+0x4000], R28 ;  /* 0x0040001c43007388 */ /* 0x0003e20000000c00 */
[----:B------:R-:W-:Y:S01]  /*9690*/  LOP3.LUT R26, R48, 0xffffe000, RZ, 0xc0, !PT ;  /* 0xffffe000301a7812 */ /* 0x000fe200078ec0ff */
[C---:B------:R-:W-:Y:S01]  /*96a0*/  FMUL R6, R24.reuse, R13 ;  /* 0x0000000d18067220 */ /* 0x040fe20000400000 */
[----:B------:R-:W-:Y:S01]  /*96b0*/  LOP3.LUT R21, R49, 0xffffe000, RZ, 0xc0, !PT ;  /* 0xffffe00031157812 */ /* 0x000fe200078ec0ff */
[----:B------:R-:W-:Y:S01]  /*96c0*/  FFMA R35, R27, R20, R4 ;  /* 0x000000141b237223 */ /* 0x000fe20000000004 */
        /* <DEDUP_REMOVED lines=22> */
[----:B------:R-:W-:Y:S02]  /*9830*/  F2FP.TF32.F32.PACK_B R38, R38 ;  /* 0x00000026ff26723e */ /* 0x000fe400024050ff */
[----:B------:R-:W-:Y:S01]  /*9840*/  F2FP.TF32.F32.PACK_B R39, R39 ;  /* 0x00000027ff27723e */ /* 0x000fe200024050ff */
[C---:B-1----:R-:W-:Y:S01]  /*9850*/  FFMA R28, R27.reuse, R20, R9 ;  /* 0x000000141b1c7223 */ /* 0x042fe20000000009 */
[C---:B------:R-:W-:Y:S01]  /*9860*/  FFMA R29, R27.reuse, R21, R10 ;  /* 0x000000151b1d7223 */ /* 0x040fe2000000000a */
[C---:B------:R-:W-:Y:S01]  /*9870*/  FFMA R30, R27.reuse, R26, R11 ;  /* 0x0000001a1b1e7223 */ /* 0x040fe2000000000b */
[----:B------:R-:W-:Y:S01]  /*9880*/  FFMA R31, R27, R41, R12 ;  /* 0x000000291b1f7223 */ /* 0x000fe2000000000c */
[----:B------:R2:W-:Y:S01]  /*9890*/  STS.128 [R77+0x4020], R36 ;  /* 0x004020244d007388 */ /* 0x0005e20000000c00 */
[----:B------:R-:W-:Y:S02]  /*98a0*/  F2FP.TF32.F32.PACK_B R28, R28 ;  /* 0x0000001cff1c723e */ /* 0x000fe400024050ff */
        /* <DEDUP_REMOVED lines=19> */
.L_x_111:
[----:B------:R-:W-:Y:S05]  /*99e0*/  BSYNC.RECONVERGENT B0 ;  /* 0x0000000000007941 */ /* 0x000fea0003800200 */
.L_x_110:
[----:B------:R-:W-:Y:S01]  /*99f0*/  BAR.SYNC.DEFER_BLOCKING 0x1, 0x80 ;  /* 0x0042000000007b1d */ /* 0x000fe20000010000 */
[----:B------:R-:W-:Y:S04]  /*9a00*/  UIADD3 UR4, UPT, UPT, UR51, 0x1, URZ ;  /* 0x0000000133047890 */ /* 0x000fe8000fffe0ff */
[----:B------:R-:W-:Y:S04]  /*9a10*/  UISETP.NE.AND UP0, UPT, UR4, 0x4, UPT ;  /* 0x000000040400788c */ /* 0x000fe8000bf05270 */
[----:B------:R-:W-:Y:S01]  /*9a20*/  USEL UR50, UR4, URZ, UP0 ;  /* 0x000000ff04327287 */ /* 0x000fe20008000000 */
[----:B------:R1:W-:Y:S01]  /*9a30*/  @P6 SYNCS.ARRIVE.TRANS64.RED.A1T0 RZ, [R89+URZ], RZ ;  /* 0x000000ff59ff69a7 */ /* 0x0003e200081004ff */
[----:B------:R-:W-:Y:S01]  /*9a40*/  BSSY B1, `(.L_x_112) ;  /* 0x000001c000017945 */ /* 0x000fe20003800000 */
[----:B------:R-:W4:Y:S01]  /*9a50*/  @P6 SYNCS.PHASECHK.TRANS64.TRYWAIT P0, [R90+URZ+0x30], R91 ;  /* 0x0000305b5a0065a7 */ /* 0x000f2200080011ff */
[----:B-1----:R-:W-:Y:S02]  /*9a60*/  MOV R89, RZ ;  /* 0x000000ff00597202 */ /* 0x002fe40000000f00 */
[----:B----4-:R-:W-:Y:S01]  /*9a70*/  @P6 SEL R85, RZ, 0x1, !P0 ;  /* 0x00000001ff556807 */ /* 0x010fe20004000000 */
[----:B------:R-:W-:Y:S06]  /*9a80*/  @!P6 BRA `(.L_x_113) ;  /* 0x00000000005ce947 */ /* 0x000fec0003800000 */
        /* <DEDUP_REMOVED lines=12> */
.L_x_115:
[----:B------:R-:W-:Y:S05]  /*9b50*/  BSYNC B0 ;  /* 0x0000000000007941 */ /* 0x000fea0003800000 */
.L_x_114:
[----:B------:R-:W-:Y:S01]  /*9b60*/  ISETP.NE.AND P0, PT, R87, RZ, PT ;  /* 0x000000ff5700720c */ /* 0x000fe20003f05270 */
[----:B------:R-:W-:Y:S11]  /*9b70*/  VIADD R86, R86, 0x1 ;  /* 0x0000000156567836 */ /* 0x000ff60000000000 */
[----:B------:R-:W-:Y:S01]  /*9b80*/  @!UPT UIADD3 URZ, UPT, UPT, URZ, URZ, URZ ;  /* 0x000000fffffff290 */ /* 0x000fe2000fffe0ff */
[----:B------:R4:W1:Y:S04]  /*9b90*/  @P0 LDS.128 R56, [R4] ;  /* 0x0000000004380984 */ /* 0x0008680000000c00 */
[----:B------:R4:W1:Y:S04]  /*9ba0*/  @P0 LDS.128 R52, [R3+0x10] ;  /* 0x0000100003340984 */ /* 0x0008680000000c00 */
[----:B------:R4:W1:Y:S04]  /*9bb0*/  @P0 LDS.128 R48, [R2+0x20] ;  /* 0x0000200002300984 */ /* 0x0008680000000c00 */
[----:B------:R4:W1:Y:S01]  /*9bc0*/  @P0 LDS.128 R44, [R0+0x30] ;  /* 0x00003000002c0984 */ /* 0x0008620000000c00 */
[C---:B------:R-:W-:Y:S04]  /*9bd0*/  ISETP.NE.AND P0, PT, R86.reuse, 0x4, PT ;  /* 0x000000045600780c */ /* 0x040fe80003f05270 */
[----:B------:R-:W-:Y:S02]  /*9be0*/  SEL R86, R86, RZ, P0 ;  /* 0x000000ff56567207 */ /* 0x000fe40000000000 */
[----:B------:R-:W-:Y:S02]  /*9bf0*/  SEL R89, RZ, 0x1, P0 ;  /* 0x00000001ff597807 */ /* 0x000fe40000000000 */
.L_x_113:
[----:B------:R-:W-:Y:S05]  /*9c00*/  BSYNC B1 ;  /* 0x0000000000017941 */ /* 0x000fea0003800000 */
.L_x_112:
        /* <DEDUP_REMOVED lines=21> */
.L_x_117:
        /* <DEDUP_REMOVED lines=11> */
[----:B------:R-:W1:Y:S10]  /*9e10*/  LDTM.x16 R4, tmem[UR4+0x30] ;  /* 0x00003004000479ee */ /* 0x000e740008240000 */
[----:B------:R-:W-:Y:S02]  /*9e20*/  @P6 LEA R90, R90, UR49, 0x3 ;  /* 0x000000315a5a6c11 */ /* 0x000fe4000f8e18ff */
[----:B------:R-:W-:Y:S03]  /*9e30*/  @P6 SHF.L.U32 R93, R89, 0x1f, RZ ;  /* 0x0000001f595d6819 */ /* 0x000fe600000006ff */
[----:B------:R-:W-:Y:S01]  /*9e40*/  @P6 VIADD R91, R90, 0x50 ;  /* 0x000000505a5b6836 */ /* 0x000fe20000000000 */
[----:B------:R-:W-:Y:S04]  /*9e50*/  LEA R90, R86, UR49, 0x3 ;  /* 0x00000031565a7c11 */ /* 0x000fe8000f8e18ff */
        /* <DEDUP_REMOVED lines=79> */
.L_x_119:
[----:B------:R-:W-:Y:S05]  /*a350*/  BSYNC.RECONVERGENT B0 ;  /* 0x0000000000007941 */ /* 0x000fea0003800200 */
.L_x_118:
        /* <DEDUP_REMOVED lines=18> */
[----:B------:R-:W-:Y:S04]  /*a480*/  SHF.L.U32 R5, R89, 0x1f, RZ ;  /* 0x0000001f59057819 */ /* 0x000fe800000006ff */
[----:B------:R-:W1:Y:S02]  /*a490*/  SYNCS.PHASECHK.TRANS64.TRYWAIT P0, [R90+URZ+0x30], R5 ;  /* 0x000030055a0075a7 */ /* 0x000e6400080011ff */
[----:B-1----:R-:W-:Y:S05]  /*a4a0*/  @!P0 BRA `(.L_x_124) ;  /* 0x0000003000c48947 */ /* 0x002fea0003800000 */
.L_x_123:
[----:B------:R-:W-:Y:S05]  /*a4b0*/  BSYNC B0 ;  /* 0x0000000000007941 */ /* 0x000fea0003800000 */
.L_x_122:
        /* <DEDUP_REMOVED lines=8> */
[----:B------:R-:W-:Y:S02]  /*a540*/  SEL R6, RZ, 0x1, P0 ;  /* 0x00000001ff067807 */ /* 0x000fe40000000000 */
[----:B------:R-:W-:Y:S02]  /*a550*/  SEL R86, R86, RZ, P0 ;  /* 0x000000ff56567207 */ /* 0x000fe40000000000 */
[----:B------:R-:W-:Y:S02]  /*a560*/  LOP3.LUT R89, R89, R6, RZ, 0x3c, !PT ;  /* 0x0000000659597212 */ /* 0x000fe400078e3cff */
.L_x_121:
[----:B------:R-:W-:Y:S05]  /*a570*/  BSYNC B1 ;  /* 0x0000000000017941 */ /* 0x000fea0003800000 */
.L_x_120:
        /* <DEDUP_REMOVED lines=21> */
.L_x_125:
        /* <DEDUP_REMOVED lines=88> */
[----:B------:R-:W-:Y:S02]  /*ac50*/  UIADD3 UR4, UPT, UPT, UR49, 0x200, URZ ;  /* 0x0000020031047890 */ /* 0x000fe4000fffe0ff */
[----:B------:R-:W-:Y:S04]  /*ac60*/  UIADD3 UR41, UPT, UPT, UR53, 0x40, URZ ;  /* 0x0000004035297890 */ /* 0x000fe8000fffe0ff */
[----:B------:R-:W-:Y:S01]  /*ac70*/  MOV R62, UR4 ;  /* 0x00000004003e7c02 */ /* 0x000fe20008000f00 */
[----:B------:R-:W-:Y:S03]  /*ac80*/  UIADD3 UR4, UP0, UPT, UR56, 0x780, URZ ;  /* 0x0000078038047890 */ /* 0x000fe6000ff1e0ff */
[----:B------:R-:W-:Y:S01]  /*ac90*/  R2UR UR40, R62 ;  /* 0x000000003e2872ca */ /* 0x000fe200000e0000 */
[----:B------:R-:W-:Y:S11]  /*aca0*/  UIADD3.X UR5, UPT, UPT, URZ, UR57, URZ, UP0, !UPT ;  /* 0x00000039ff057290 */ /* 0x000ff600087fe4ff */
[----:B------:R-:W-:Y:S01]  /*acb0*/  @!UPT UIADD3 URZ, UPT, UPT, URZ, URZ, URZ ;  /* 0x000000fffffff290 */ /* 0x000fe2000fffe0ff */
[----:B------:R1:W-:Y:S01]  /*acc0*/  UTMASTG.5D [UR40], [UR4] ;  /* 0x00000028040073b5 */ /* 0x0003e20008020000 */
[----:B------:R0:W-:Y:S01]  /*acd0*/  UTMACMDFLUSH ;  /* 0x00000000000079b7 */ /* 0x0001e20000000000 */
[----:B-1----:R-:W-:Y:S04]  /*ace0*/  DEPBAR.LE SB0, 0x1 ;  /* 0x000080400000791a */ /* 0x002fe80000000000 */
.L_x_127:
[----:B------:R-:W-:Y:S05]  /*acf0*/  BSYNC.RECONVERGENT B0 ;  /* 0x0000000000007941 */ /* 0x000fea0003800200 */
.L_x_126:
        /* <DEDUP_REMOVED lines=21> */
.L_x_131:
[----:B------:R-:W-:Y:S05]  /*ae50*/  BSYNC B0 ;  /* 0x0000000000007941 */ /* 0x000fea0003800000 */
.L_x_130:
        /* <DEDUP_REMOVED lines=11> */
.L_x_129:
[----:B------:R-:W-:Y:S05]  /*af10*/  BSYNC B1 ;  /* 0x0000000000017941 */ /* 0x000fea0003800000 */
.L_x_128:
        /* <DEDUP_REMOVED lines=21> */
.L_x_133:
        /* <DEDUP_REMOVED lines=95> */
.L_x_135:
[----:B------:R-:W-:Y:S05]  /*b660*/  BSYNC.RECONVERGENT B0 ;  /* 0x0000000000007941 */ /* 0x000fea0003800200 */
.L_x_134:
        /* <DEDUP_REMOVED lines=21> */
.L_x_139:
[----:B------:R-:W-:Y:S05]  /*b7c0*/  BSYNC B0 ;  /* 0x0000000000007941 */ /* 0x000fea0003800000 */
.L_x_138:
        /* <DEDUP_REMOVED lines=11> */
.L_x_137:
[----:B------:R-:W-:Y:S05]  /*b880*/  BSYNC B1 ;  /* 0x0000000000017941 */ /* 0x000fea0003800000 */
.L_x_136:
        /* <DEDUP_REMOVED lines=21> */
.L_x_141:
        /* <DEDUP_REMOVED lines=95> */
.L_x_143:
[----:B------:R-:W-:Y:S05]  /*bfd0*/  BSYNC.RECONVERGENT B0 ;  /* 0x0000000000007941 */ /* 0x000fea0003800200 */
.L_x_142:
        /* <DEDUP_REMOVED lines=21> */
.L_x_147:
[----:B------:R-:W-:Y:S05]  /*c130*/  BSYNC B0 ;  /* 0x0000000000007941 */ /* 0x000fea0003800000 */
.L_x_146:
[----:B------:R-:W-:Y:S11]  /*c140*/  ISETP.NE.AND P0, PT, R87, RZ, PT ;  /* 0x000000ff5700720c */ /* 0x000ff60003f05270 */
[----:B------:R-:W-:Y:S02]  /*c150*/  @!UPT UIADD3 URZ, UPT, UPT, URZ, URZ, URZ ;  /* 0x000000fffffff290 */ /* 0x000fe4000fffe0ff */
[----:B------:R4:W1:Y:S04]  /*c160*/  @P0 LDS.128 R56, [R3] ;  /* 0x0000000003380984 */ /* 0x0008680000000c00 */
[----:B------:R4:W1:Y:S04]  /*c170*/  @P0 LDS.128 R52, [R2+0x10] ;  /* 0x0000100002340984 */ /* 0x0008680000000c00 */
[----:B------:R4:W1:Y:S04]  /*c180*/  @P0 LDS.128 R48, [R0+0x20] ;  /* 0x0000200000300984 */ /* 0x0008680000000c00 */
[----:B------:R4:W1:Y:S02]  /*c190*/  @P0 LDS.128 R44, [R86+0x30] ;  /* 0x00003000562c0984 */ /* 0x0008640000000c00 */
.L_x_145:
[----:B------:R-:W-:Y:S05]  /*c1a0*/  BSYNC B1 ;  /* 0x0000000000017941 */ /* 0x000fea0003800000 */
.L_x_144:
[----:B----4-:R-:W-:Y:S05]  /*c1b0*/  VIADD R0, R25, 0x70 ;  /* 0x0000007019007836 */ /* 0x010fea0000000000 */
[----:B------:R-:W-:Y:S04]  /*c1c0*/  SHF.R.U32.HI R0, RZ, 0x15, R0 ;  /* 0x00000015ff007819 */ /* 0x000fe80000011600 */
[----:B------:R-:W-:Y:S11]  /*c1d0*/  LOP3.LUT P0, RZ, R0, 0x3, R71, 0x48, !PT ;  /* 0x0000000300ff7812 */ /* 0x000ff60007804847 */
[----:B------:R-:W-:Y:S02]  /*c1e0*/  @!UPT UIADD3 URZ, UPT, UPT, URZ, URZ, URZ ;  /* 0x000000fffffff290 */ /* 0x000fe4000fffe0ff */
[----:B------:R-:W-:Y:S05]  /*c1f0*/  @!P0 BRA `(.L_x_149) ;  /* 0x0000000000408947 */ /* 0x000fea0003800000 */
[----:B------:R-:W4:Y:S01]  /*c200*/  LDCU.64 UR8, c[0x4][0x70] ;  /* 0x01000e00ff0877ac */ /* 0x000f220008000a00 */
[----:B------:R-:W-:Y:S01]  /*c210*/  MOV R3, 0x0 ;  /* 0x0000000000037802 */ /* 0x000fe20000000f00 */
[----:B------:R-:W-:Y:S02]  /*c220*/  HFMA2 R12, -RZ, RZ, 0, 5.9604644775390625e-08 ;  /* 0x00000001ff0c7431 */ /* 0x000fe400000001ff */
[----:B------:R-:W-:Y:S02]  /*c230*/  IMAD.MOV.U32 R8, RZ, RZ, 0x192 ;  /* 0x00000192ff087424 */ /* 0x000fe400078e00ff */
[----:B------:R-:W-:Y:S01]  /*c240*/  IMAD.MOV.U32 R13, RZ, RZ, RZ ;  /* 0x000000ffff0d7224 */ /* 0x000fe200078e00ff */
[----:B------:R-:W5:Y:S01]  /*c250*/  LDCU.64 UR6, c[0x4][0x78] ;  /* 0x01000f00ff0677ac */ /* 0x000f620008000a00 */
[----:B------:R-:W1:Y:S01]  /*c260*/  LDC.64 R2, c[0x4][R3] ;  /* 0x0100000003027b82 */ /* 0x000e620000000a00 */
[----:B------:R-:W2:Y:S01]  /*c270*/  LDCU.64 UR4, c[0x4][0x10] ;  /* 0x01000200ff0477ac */ /* 0x000ea20008000a00 */
[----:B----4-:R-:W-:Y:S01]  /*c280*/  MOV R5, UR9 ;  /* 0x0000000900057c02 */ /* 0x010fe20008000f00 */
[----:B------:R-:W-:Y:S01]  /*c290*/  IMAD.U32 R4, RZ, RZ, UR8 ;  /* 0x00000008ff047e24 */ /* 0x000fe2000f8e00ff */
[----:B-----5:R-:W-:Y:S01]  /*c2a0*/  MOV R7, UR7 ;  /* 0x0000000700077c02 */ /* 0x020fe20008000f00 */
[----:B------:R-:W-:Y:S01]  /*c2b0*/  IMAD.U32 R6, RZ, RZ, UR6 ;  /* 0x00000006ff067e24 */ /* 0x000fe2000f8e00ff */
[----:B--2---:R-:W-:Y:S01]  /*c2c0*/  MOV R11, UR5 ;  /* 0x00000005000b7c02 */ /* 0x004fe20008000f00 */
[----:B------:R-:W-:Y:S02]  /*c2d0*/  IMAD.U32 R10, RZ, RZ, UR4 ;  /* 0x00000004ff0a7e24 */ /* 0x000fe4000f8e00ff */
[----:B------:R-:W-:Y:S07]  /*c2e0*/  LEPC R20, `(.L_x_149) ;  /* 0x000000001014794e */ /* 0x000fee0000000000 */
[----:B-1-3--:R-:W-:Y:S05]  /*c2f0*/  CALL.ABS.NOINC R2 ;  /* 0x0000000002007343 */ /* 0x00afea0003c00000 */
.L_x_149:
[----:B------:R-:W-:Y:S01]  /*c300*/  ISETP.NE.AND P0, PT, R69, RZ, PT ;  /* 0x000000ff4500720c */ /* 0x000fe20003f05270 */
[----:B------:R-:W-:Y:S05]  /*c310*/  WARPSYNC.ALL ;  /* 0x0000000000007948 */ /* 0x000fea0003800000 */
[----:B------:R-:W-:Y:S01]  /*c320*/  R2UR UR4, R25 ;  /* 0x00000000190472ca */ /* 0x000fe200000e0000 */
[----:B------:R-:W4:Y:S01]  /*c330*/  S2UR UR5, SR_CgaCtaId ;  /* 0x00000000000579c3 */ /* 0x000f220000008800 */
[----:B-1----:R-:W-:Y:S01]  /*c340*/  LOP3.LUT R0, R56, 0xffffe000, RZ, 0xc0, !PT ;  /* 0xffffe00038007812 */ /* 0x002fe200078ec0ff */
[----:B------:R-:W-:Y:S01]  /*c350*/  BSSY.RECONVERGENT B0, `(.L_x_150) ;  /* 0x0000059000007945 */ /* 0x000fe20003800200 */
[----:B------:R-:W-:Y:S02]  /*c360*/  LOP3.LUT R2, R57, 0xffffe000, RZ, 0xc0, !PT ;  /* 0xffffe00039027812 */ /* 0x000fe400078ec0ff */
[----:B------:R-:W-:Y:S02]  /*c370*/  LOP3.LUT R3, R58, 0xffffe000, RZ, 0xc0, !PT ;  /* 0xffffe0003a037812 */ /* 0x000fe400078ec0ff */
[----:B------:R-:W-:Y:S02]  /*c380*/  LOP3.LUT R20, R59, 0xffffe000, RZ, 0xc0, !PT ;  /* 0xffffe0003b147812 */ /* 0x000fe400078ec0ff */
[----:B------:R-:W-:Y:S02]  /*c390*/  LOP3.LUT R21, R52, 0xffffe000, RZ, 0xc0, !PT ;  /* 0xffffe00034157812 */ /* 0x000fe400078ec0ff */
[----:B------:R-:W-:Y:S01]  /*c3a0*/  LOP3.LUT R26, R53, 0xffffe000, RZ, 0xc0, !PT ;  /* 0xffffe000351a7812 */ /* 0x000fe200078ec0ff */
[----:B------:R-:W1:Y:S01]  /*c3b0*/  LDTM.x16 R4, tmem[UR4+0x70] ;  /* 0x00007004000479ee */ /* 0x000e620008240000 */
[----:B------:R-:W-:Y:S01]  /*c3c0*/  R2UR UR4, R84 ;  /* 0x00000000540472ca */ /* 0x000fe200000e0000 */
[----:B------:R-:W-:Y:S01]  /*c3d0*/  NOP ;  /* 0x0000000000007918 */ /* 0x000fe20000000000 */
[----:B--2---:R-:W-:Y:S02]  /*c3e0*/  LOP3.LUT R29, R54, 0xffffe000, RZ, 0xc0, !PT ;  /* 0xffffe000361d7812 */ /* 0x004fe400078ec0ff */
[----:B------:R-:W-:Y:S02]  /*c3f0*/  LOP3.LUT R28, R55, 0xffffe000, RZ, 0xc0, !PT ;  /* 0xffffe000371c7812 */ /* 0x000fe400078ec0ff */
[----:B------:R-:W-:Y:S02]  /*c400*/  LOP3.LUT R31, R48, 0xffffe000, RZ, 0xc0, !PT ;  /* 0xffffe000301f7812 */ /* 0x000fe400078ec0ff */
[----:B------:R-:W-:Y:S02]  /*c410*/  LOP3.LUT R30, R49, 0xffffe000, RZ, 0xc0, !PT ;  /* 0xffffe000311e7812 */ /* 0x000fe400078ec0ff */
[----:B------:R-:W-:Y:S02]  /*c420*/  LOP3.LUT R33, R50, 0xffffe000, RZ, 0xc0, !PT ;  /* 0xffffe00032217812 */ /* 0x000fe400078ec0ff */
[----:B------:R-:W-:Y:S01]  /*c430*/  LOP3.LUT R32, R51, 0xffffe000, RZ, 0xc0, !PT ;  /* 0xffffe00033207812 */ /* 0x000fe200078ec0ff */
[----:B------:R-:W-:Y:S01]  /*c440*/  UIADD3 UR4, UPT, UPT, UR4, 0xa0, URZ ;  /* 0x000000a004047890 */ /* 0x000fe2000fffe0ff */
[----:B------:R-:W-:Y:S02]  /*c450*/  LOP3.LUT R35, R44, 0xffffe000, RZ, 0xc0, !PT ;  /* 0xffffe0002c237812 */ /* 0x000fe400078ec0ff */
[----:B------:R-:W-:Y:S02]  /*c460*/  LOP3.LUT R34, R45, 0xffffe000, RZ, 0xc0, !PT ;  /* 0xffffe0002d227812 */ /* 0x000fe400078ec0ff */
[----:B------:R-:W-:Y:S02]  /*c470*/  LOP3.LUT R37, R46, 0xffffe000, RZ, 0xc0, !PT ;  /* 0xffffe0002e257812 */ /* 0x000fe400078ec0ff */
[----:B------:R-:W-:Y:S01]  /*c480*/  LOP3.LUT R36, R47, 0xffffe000, RZ, 0xc0, !PT ;  /* 0xffffe0002f247812 */ /* 0x000fe200078ec0ff */
[C---:B-1----:R-:W-:Y:S01]  /*c490*/  FMUL R4, R24.reuse, R4 ;  /* 0x0000000418047220 */ /* 0x042fe20000400000 */
[C---:B------:R-:W-:Y:S01]  /*c4a0*/  FMUL R5, R24.reuse, R5 ;  /* 0x0000000518057220 */ /* 0x040fe20000400000 */
[C---:B------:R-:W-:Y:S01]  /*c4b0*/  FMUL R6, R24.reuse, R6 ;  /* 0x0000000618067220 */ /* 0x040fe20000400000 */
[C---:B------:R-:W-:Y:S01]  /*c4c0*/  FMUL R7, R24.reuse, R7 ;  /* 0x0000000718077220 */ /* 0x040fe20000400000 */
[C---:B------:R-:W-:Y:S01]  /*c4d0*/  FFMA R4, R27.reuse, R0, R4 ;  /* 0x000000001b047223 */ /* 0x040fe20000000004 */
[C---:B------:R-:W-:Y:S01]  /*c4e0*/  FFMA R5, R27.reuse, R2, R5 ;  /* 0x000000021b057223 */ /* 0x040fe20000000005 */
[C---:B------:R-:W-:Y:S01]  /*c4f0*/  FFMA R6, R27.reuse, R3, R6 ;  /* 0x000000031b067223 */ /* 0x040fe20000000006 */
[C---:B------:R-:W-:Y:S01]  /*c500*/  FFMA R7, R27.reuse, R20, R7 ;  /* 0x000000141b077223 */ /* 0x040fe20000000007 */
[----:B----4-:R-:W-:Y:S01]  /*c510*/  UPRMT UR4, UR5, 0x654, UR4 ;  /* 0x0000065405047896 */ /* 0x010fe20008000004 */
[C---:B------:R-:W-:Y:S01]  /*c520*/  FMUL R8, R24.reuse, R8 ;  /* 0x0000000818087220 */ /* 0x040fe20000400000 */
[C---:B------:R-:W-:Y:S01]  /*c530*/  FMUL R9, R24.reuse, R9 ;  /* 0x0000000918097220 */ /* 0x040fe20000400000 */
[C---:B------:R-:W-:Y:S01]  /*c540*/  FMUL R10, R24.reuse, R10 ;  /* 0x0000000a180a7220 */ /* 0x040fe20000400000 */
[C---:B------:R-:W-:Y:S01]  /*c550*/  FMUL R11, R24.reuse, R11 ;  /* 0x0000000b180b7220 */ /* 0x040fe20000400000 */
[----:B------:R-:W-:Y:S01]  /*c560*/  F2FP.TF32.F32.PACK_B R4, R4 ;  /* 0x00000004ff04723e */ /* 0x000fe200024050ff */
[C---:B------:R-:W-:Y:S01]  /*c570*/  FFMA R8, R27.reuse, R21, R8 ;  /* 0x000000151b087223 */ /* 0x040fe20000000008 */
[----:B------:R-:W-:Y:S01]  /*c580*/  F2FP.TF32.F32.PACK_B R5, R5 ;  /* 0x00000005ff05723e */ /* 0x000fe200024050ff */
[C---:B------:R-:W-:Y:S01]  /*c590*/  FFMA R9, R27.reuse, R26, R9 ;  /* 0x0000001a1b097223 */ /* 0x040fe20000000009 */
[----:B------:R-:W-:Y:S01]  /*c5a0*/  F2FP.TF32.F32.PACK_B R6, R6 ;  /* 0x00000006ff06723e */ /* 0x000fe200024050ff */
[C---:B------:R-:W-:Y:S01]  /*c5b0*/  FFMA R10, R27.reuse, R29, R10 ;  /* 0x0000001d1b0a7223 */ /* 0x040fe2000000000a */
[----:B------:R-:W-:Y:S01]  /*c5c0*/  F2FP.TF32.F32.PACK_B R7, R7 ;  /* 0x00000007ff07723e */ /* 0x000fe200024050ff */
[C---:B------:R-:W-:Y:S01]  /*c5d0*/  FFMA R11, R27.reuse, R28, R11 ;  /* 0x0000001c1b0b7223 */ /* 0x040fe2000000000b */
[C---:B------:R-:W-:Y:S01]  /*c5e0*/  FMUL R12, R24.reuse, R12 ;  /* 0x0000000c180c7220 */ /* 0x040fe20000400000 */
[----:B------:R-:W-:Y:S01]  /*c5f0*/  SYNCS.ARRIVE.TRANS64.RED.A1T0 RZ, [UR4], RZ ;  /* 0x000000ffffff79a7 */ /* 0x000fe20008100404 */
[----:B------:R-:W-:Y:S01]  /*c600*/  F2FP.TF32.F32.PACK_B R8, R8 ;  /* 0x00000008ff08723e */ /* 0x000fe200024050ff */
[----:B------:R1:W-:Y:S01]  /*c610*/  STS.128 [R67+0x6000], R4 ;  /* 0x0060000443007388 */ /* 0x0003e20000000c00 */
        /* <DEDUP_REMOVED lines=9> */
[C---:B------:R-:W-:Y:S01]  /*c6b0*/  FFMA R15, R27.reuse, R32, R15 ;  /* 0x000000201b0f7223 */ /* 0x040fe2000000000f */
[C---:B------:R-:W-:Y:S01]  /*c6c0*/  FMUL R16, R24.reuse, R16 ;  /* 0x0000001018107220 */ /* 0x040fe20000400000 */
[----:B------:R-:W-:Y:S01]  /*c6d0*/  F2FP.TF32.F32.PACK_B R12, R12 ;  /* 0x0000000cff0c723e */ /* 0x000fe200024050ff */
[----:B------:R1:W-:Y:S01]  /*c6e0*/  STS.128 [R78+0x6010], R8 ;  /* 0x006010084e007388 */ /* 0x0003e20000000c00 */
[C---:B------:R-:W-:Y:S01]  /*c6f0*/  FMUL R17, R24.reuse, R17 ;  /* 0x0000001118117220 */ /* 0x040fe20000400000 */
[C---:B------:R-:W-:Y:S01]  /*c700*/  FMUL R18, R24.reuse, R18 ;  /* 0x0000001218127220 */ /* 0x040fe20000400000 */
[----:B------:R-:W-:Y:S01]  /*c710*/  FMUL R19, R24, R19 ;  /* 0x0000001318137220 */ /* 0x000fe20000400000 */
[----:B------:R-:W-:Y:S01]  /*c720*/  F2FP.TF32.F32.PACK_B R13, R13 ;  /* 0x0000000dff0d723e */ /* 0x000fe200024050ff */
[C---:B------:R-:W-:Y:S01]  /*c730*/  FFMA R16, R27.reuse, R35, R16 ;  /* 0x000000231b107223 */ /* 0x040fe20000000010 */
[----:B------:R-:W-:Y:S01]  /*c740*/  F2FP.TF32.F32.PACK_B R14, R14 ;  /* 0x0000000eff0e723e */ /* 0x000fe200024050ff */
[C---:B------:R-:W-:Y:S01]  /*c750*/  FFMA R17, R27.reuse, R34, R17 ;  /* 0x000000221b117223 */ /* 0x040fe20000000011 */
[----:B------:R-:W-:Y:S01]  /*c760*/  F2FP.TF32.F32.PACK_B R15, R15 ;  /* 0x0000000fff0f723e */ /* 0x000fe200024050ff */
[C---:B------:R-:W-:Y:S01]  /*c770*/  FFMA R18, R27.reuse, R37, R18 ;  /* 0x000000251b127223 */ /* 0x040fe20000000012 */
[----:B------:R-:W-:Y:S01]  /*c780*/  FFMA R19, R27, R36, R19 ;  /* 0x000000241b137223 */ /* 0x000fe20000000013 */
[----:B------:R-:W-:Y:S02]  /*c790*/  F2FP.TF32.F32.PACK_B R16, R16 ;  /* 0x00000010ff10723e */ /* 0x000fe400024050ff */
        /* <DEDUP_REMOVED lines=13> */
[----:B------:R-:W-:Y:S02]  /*c870*/  UIADD3 UR4, UP0, UPT, UR56, 0x780, URZ ;  /* 0x0000078038047890 */ /* 0x000fe4000ff1e0ff */
[----:B------:R-:W-:Y:S02]  /*c880*/  UIADD3 UR40, UPT, UPT, UR49, 0x6200, URZ ;  /* 0x0000620031287890 */ /* 0x000fe4000fffe0ff */
[----:B------:R-:W-:Y:S02]  /*c890*/  UIADD3 UR41, UPT, UPT, UR53, 0x70, URZ ;  /* 0x0000007035297890 */ /* 0x000fe4000fffe0ff */
[----:B------:R-:W-:Y:S09]  /*c8a0*/  UIADD3.X UR5, UPT, UPT, URZ, UR57, URZ, UP0, !UPT ;  /* 0x00000039ff057290 */ /* 0x000ff200087fe4ff */
[----:B------:R2:W-:Y:S01]  /*c8b0*/  UTMASTG.5D [UR40], [UR4] ;  /* 0x00000028040073b5 */ /* 0x0005e20008020000 */
[----:B------:R0:W-:Y:S01]  /*c8c0*/  UTMACMDFLUSH ;  /* 0x00000000000079b7 */ /* 0x0001e20000000000 */
[----:B--2---:R-:W-:Y:S04]  /*c8d0*/  DEPBAR.LE SB0, 0x1 ;  /* 0x000080400000791a */ /* 0x004fe80000000000 */
.L_x_151:
[----:B------:R-:W-:Y:S05]  /*c8e0*/  BSYNC.RECONVERGENT B0 ;  /* 0x0000000000007941 */ /* 0x000fea0003800200 */
.L_x_150:
[----:B------:R-:W-:Y:S01]  /*c8f0*/  BAR.SYNC.DEFER_BLOCKING 0x1, 0x80 ;  /* 0x0042000000007b1d */ /* 0x000fe20000010000 */
[----:B------:R-:W-:Y:S01]  /*c900*/  UISETP.NE.AND UP0, UPT, UR55, -0x8, UPT ;  /* 0xfffffff83700788c */ /* 0x000fe2000bf05270 */
[----:B------:R-:W-:Y:S08]  /*c910*/  IADD3 R0, PT, PT, R22, 0x1, RZ ;  /* 0x0000000116007810 */ /* 0x000ff00007ffe0ff */
[----:B------:R-:W-:Y:S05]  /*c920*/  BRA.U !UP0, `(.L_x_152) ;  /* 0x0000000108247547 */ /* 0x000fea000b800000 */
[----:B------:R-:W-:Y:S01]  /*c930*/  ISETP.NE.AND P0, PT, R82, RZ, PT ;  /* 0x000000ff5200720c */ /* 0x000fe20003f05270 */
[----:B------:R-:W-:Y:S01]  /*c940*/  IMAD.U32 R2, RZ, RZ, UR52 ;  /* 0x00000034ff027e24 */ /* 0x000fe2000f8e00ff */
[----:B------:R-:W-:Y:S04]  /*c950*/  UIADD3 UR4, UPT, UPT, UR52, 0x1, URZ ;  /* 0x0000000134047890 */ /* 0x000fe8000fffe0ff */
[----:B------:R-:W-:Y:S04]  /*c960*/  UISETP.NE.AND UP0, UPT, UR4, 0x4, UPT ;  /* 0x000000040400788c */ /* 0x000fe8000bf05270 */
[----:B------:R-:W-:Y:S03]  /*c970*/  USEL UR52, UR4, URZ, UP0 ;  /* 0x000000ff04347287 */ /* 0x000fe60008000000 */
[----:B------:R-:W-:Y:S05]  /*c980*/  @P0 LEA R2, R2, UR49, 0x3 ;  /* 0x0000003102020c11 */ /* 0x000fea000f8e18ff */
[----:B------:R-:W-:Y:S05]  /*c990*/  @P0 VIADD R3, R2, 0x50 ;  /* 0x0000005002030836 */ /* 0x000fea0000000000 */
[----:B------:R-:W-:Y:S04]  /*c9a0*/  @P0 PRMT R3, R88, 0x654, R3 ;  /* 0x0000065458030816 */ /* 0x000fe80000000003 */
[----:B------:R2:W-:Y:S03]  /*c9b0*/  @P0 SYNCS.ARRIVE.TRANS64.RED.A1T0 RZ, [R3+URZ], RZ ;  /* 0x000000ff03ff09a7 */ /* 0x0005e600081004ff */
.L_x_152:
[----:B------:R-:W-:Y:S01]  /*c9c0*/  R2UR UR4, R79 ;  /* 0x000000004f0472ca */ /* 0x000fe200000e0000 */
[----:B------:R-:W-:Y:S01]  /*c9d0*/  UIADD3 UR55, UPT, UPT, UR55, 0x8, URZ ;  /* 0x0000000837377890 */ /* 0x000fe2000fffe0ff */
[----:B------:R-:W-:Y:S02]  /*c9e0*/  R2UR UR5, R63 ;  /* 0x000000003f0572ca */ /* 0x000fe400000e0000 */
[----:B------:R-:W-:Y:S02]  /*c9f0*/  R2UR UR50, R81 ;  /* 0x00000000513272ca */ /* 0x000fe400000e0000 */
[C---:B------:R-:W-:Y:S02]  /*ca00*/  ISETP.NE.AND P0, PT, R0.reuse, 0x2, PT ;  /* 0x000000020000780c */ /* 0x040fe40003f05270 */
[----:B------:R-:W-:Y:S02]  /*ca10*/  LOP3.LUT R65, R65, 0x1, RZ, 0x3c, !PT ;  /* 0x0000000141417812 */ /* 0x000fe400078e3cff */
[----:B--2---:R-:W-:Y:S02]  /*ca20*/  SEL R3, RZ, 0x1, P0 ;  /* 0x00000001ff037807 */ /* 0x004fe40000000000 */
[----:B------:R-:W-:Y:S01]  /*ca30*/  SEL R22, R0, RZ, P0 ;  /* 0x000000ff00167207 */ /* 0x000fe20000000000 */
[----:B------:R-:W-:Y:S01]  /*ca40*/  UISETP.NE.AND UP0, UPT, UR4, URZ, UPT ;  /* 0x000000ff0400728c */ /* 0x000fe2000bf05270 */
[----:B------:R-:W-:Y:S01]  /*ca50*/  R2UR UR4, R64 ;  /* 0x00000000400472ca */ /* 0x000fe200000e0000 */
[----:B------:R-:W-:Y:S01]  /*ca60*/  UIADD3 UR16, UPT, UPT, UR36, UR5, URZ ;  /* 0x0000000524107290 */ /* 0x000fe2000fffe0ff */
[----:B------:R-:W-:Y:S11]  /*ca70*/  LOP3.LUT R66, R66, R3, RZ, 0x3c, !PT ;  /* 0x0000000342427212 */ /* 0x000ff600078e3cff */
[----:B------:R-:W-:Y:S01]  /*ca80*/  UIADD3 UR21, UPT, UPT, UR37, UR4, URZ ;  /* 0x0000000425157290 */ /* 0x000fe2000fffe0ff */
[----:B------:R-:W-:Y:S11]  /*ca90*/  BRA.U UP0, `(.L_x_153) ;  /* 0xffffffa100087547 */ /* 0x000ff6000b83ffff */
[----:B------:R-:W-:-:S13]  /*caa0*/  R2UR UR4, R76 ;  /* 0x000000004c0472ca */ /* 0x000fda00000e0000 */
[----:B------:R-:W-:-:S09]  /*cab0*/  UISETP.NE.AND UP0, UPT, UR4, URZ, UPT ;  /* 0x000000ff0400728c */ /* 0x000fd2000bf05270 */
[----:B------:R-:W-:Y:S05]  /*cac0*/  BRA.U !UP0, `(.L_x_154) ;  /* 0x0000000108487547 */ /* 0x000fea000b800000 */
[----:B------:R-:W2:Y:S02]  /*cad0*/  LDCU.64 UR4, c[0x0][0x990] ;  /* 0x00013200ff0477ac */ /* 0x000ea40008000a00 */
[----:B--2---:R-:W-:-:S04]  /*cae0*/  UISETP.NE.U32.AND UP0, UPT, UR4, URZ, UPT ;  /* 0x000000ff0400728c */ /* 0x004fc8000bf05070 */
[----:B------:R-:W-:-:S09]  /*caf0*/  UISETP.NE.AND.EX UP0, UPT, UR5, URZ, UPT, UP0 ;  /* 0x000000ff0500728c */ /* 0x000fd2000bf05300 */
[----:B------:R-:W-:Y:S05]  /*cb00*/  BRA.U UP0, `(.L_x_155) ;  /* 0x00000001000c7547 */ /* 0x000fea000b800000 */
[----:B------:R-:W-:-:S13]  /*cb10*/  FSETP.NEU.AND P0, PT, R27, RZ, PT ;  /* 0x000000ff1b00720b */ /* 0x000fda0003f0d000 */
[----:B------:R-:W-:Y:S05]  /*cb20*/  @!P0 EXIT ;  /* 0x000000000000894d */ /* 0x000fea0003800000 */
[----:B------:R-:W-:Y:S05]  /*cb30*/  BRA `(.L_x_154) ;  /* 0x00000000002c7947 */ /* 0x000fea0003800000 */
.L_x_155:
[----:B------:R-:W-:Y:S01]  /*cb40*/  ISETP.NE.AND P0, PT, R80, RZ, PT ;  /* 0x000000ff5000720c */ /* 0x000fe20003f05270 */
[----:B------:R-:W-:-:S12]  /*cb50*/  BSSY.RECONVERGENT B0, `(.L_x_154) ;  /* 0x0000009000007945 */ /* 0x000fd80003800200 */
[----:B------:R-:W-:Y:S05]  /*cb60*/  @P0 BRA `(.L_x_156) ;  /* 0x0000000000140947 */ /* 0x000fea0003800000 */
[----:B------:R-:W2:Y:S02]  /*cb70*/  LDCU.64 UR4, c[0x0][0x988] ;  /* 0x00013100ff0477ac */ /* 0x000ea40008000a00 */
[----:B--2---:R-:W-:-:S04]  /*cb80*/  ISETP.NE.U32.AND P0, PT, RZ, UR4, PT ;  /* 0x00000004ff007c0c */ /* 0x004fc8000bf05070 */
[----:B------:R-:W-:-:S13]  /*cb90*/  ISETP.NE.AND.EX P0, PT, RZ, UR5, PT, P0 ;  /* 0x00000005ff007c0c */ /* 0x000fda000bf05300 */
[----:B------:R-:W-:Y:S05]  /*cba0*/  @!P0 EXIT ;  /* 0x000000000000894d */ /* 0x000fea0003800000 */
[----:B------:R-:W-:Y:S05]  /*cbb0*/  BRA `(.L_x_157) ;  /* 0x0000000000087947 */ /* 0x000fea0003800000 */
.L_x_156:
[----:B------:R-:W-:-:S13]  /*cbc0*/  FSETP.NEU.AND P0, PT, R27, RZ, PT ;  /* 0x000000ff1b00720b */ /* 0x000fda0003f0d000 */
[----:B------:R-:W-:Y:S05]  /*cbd0*/  @!P0 EXIT ;  /* 0x000000000000894d */ /* 0x000fea0003800000 */
.L_x_157:
[----:B------:R-:W-:Y:S05]  /*cbe0*/  BSYNC.RECONVERGENT B0 ;  /* 0x0000000000007941 */ /* 0x000fea0003800200 */
.L_x_154:
[----:B------:R-:W2:Y:S01]  /*cbf0*/  S2UR UR5, SR_CgaCtaId ;  /* 0x00000000000579c3 */ /* 0x000ea20000008800 */
[----:B------:R-:W-:Y:S01]  /*cc00*/  ULEA UR4, UR52, UR49, 0x3 ;  /* 0x0000003134047291 */ /* 0x000fe2000f8e18ff */
[----:B------:R-:W-:-:S04]  /*cc10*/  DEPBAR.LE SB0, 0x0 ;  /* 0x000080000000791a */ /* 0x000fc80000000000 */
[----:B------:R-:W-:-:S04]  /*cc20*/  UIADD3 UR4, UPT, UPT, UR4, 0x50, URZ ;  /* 0x0000005004047890 */ /* 0x000fc8000fffe0ff */
[----:B--2---:R-:W-:-:S09]  /*cc30*/  UPRMT UR4, UR5, 0x654, UR4 ;  /* 0x0000065405047896 */ /* 0x004fd20008000004 */
[----:B------:R-:W-:Y:S01]  /*cc40*/  SYNCS.ARRIVE.TRANS64.RED.A1T0 RZ, [UR4], RZ ;  /* 0x000000ffffff79a7 */ /* 0x000fe20008100404 */
[----:B------:R-:W-:Y:S05]  /*cc50*/  EXIT ;  /* 0x000000000000794d */ /* 0x000fea0003800000 */
.L_x_19:
[----:B------:R-:W-:Y:S07]  /*cc60*/  MOV R4, UR53 ;  /* 0x0000003500047c02 */ /* 0x000fee0008000f00 */
.L_x_158:
[----:B--2---:R2:W3:Y:S02]  /*cc70*/  SYNCS.PHASECHK.TRANS64.TRYWAIT P0, [R4+URZ+0x18], R7 ;  /* 0x00001807040075a7 */ /* 0x0044e400080011ff */
[----:B---3--:R-:W-:Y:S05]  /*cc80*/  @!P0 NANOSLEEP.SYNCS 0x989680 ;  /* 0x009896800000895d */ /* 0x008fea0003900000 */
[----:B------:R-:W3:Y:S02]  /*cc90*/  @!P0 SYNCS.PHASECHK.TRANS64 P0, [R4+URZ+0x18], R7 ;  /* 0x00001807040085a7 */ /* 0x000ee400080010ff */
[----:B---3--:R-:W-:Y:S05]  /*cca0*/  @!P0 BRA `(.L_x_158) ;  /* 0xfffffffc00f08947 */ /* 0x008fea000383ffff */
[----:B------:R-:W-:Y:S05]  /*ccb0*/  BRA `(.L_x_18) ;  /* 0xffffff5000687947 */ /* 0x000fea000383ffff */
.L_x_25:
[----:B------:R-:W-:Y:S07]  /*ccc0*/  MOV R4, UR53 ;  /* 0x0000003500047c02 */ /* 0x000fee0008000f00 */
.L_x_159:
[----:B-1----:R1:W2:Y:S02]  /*ccd0*/  SYNCS.PHASECHK.TRANS64.TRYWAIT P0, [R4+URZ+0x18], R7 ;  /* 0x00001807040075a7 */ /* 0x0022a400080011ff */
[----:B--2---:R-:W-:Y:S05]  /*cce0*/  @!P0 NANOSLEEP.SYNCS 0x989680 ;  /* 0x009896800000895d */ /* 0x004fea0003900000 */
[----:B------:R-:W2:Y:S02]  /*ccf0*/  @!P0 SYNCS.PHASECHK.TRANS64 P0, [R4+URZ+0x18], R7 ;  /* 0x00001807040085a7 */ /* 0x000ea400080010ff */
[----:B--2---:R-:W-:Y:S05]  /*cd00*/  @!P0 BRA `(.L_x_159) ;  /* 0xfffffffc00f08947 */ /* 0x004fea000383ffff */
[----:B------:R-:W-:Y:S05]  /*cd10*/  BRA `(.L_x_24) ;  /* 0xffffff58007c7947 */ /* 0x000fea000383ffff */
.L_x_29:
[----:B--2---:R-:W-:-:S07]  /*cd20*/  MOV R4, UR58 ;  /* 0x0000003a00047c02 */ /* 0x004fce0008000f00 */
.L_x_160:
[----:B--2---:R2:W3:Y:S02]  /*cd30*/  SYNCS.PHASECHK.TRANS64.TRYWAIT P0, [R4+URZ+0x80], R5 ;  /* 0x00008005040075a7 */ /* 0x0044e400080011ff */
[----:B---3--:R-:W-:Y:S05]  /*cd40*/  @!P0 NANOSLEEP.SYNCS 0x989680 ;  /* 0x009896800000895d */ /* 0x008fea0003900000 */
[----:B------:R-:W3:Y:S02]  /*cd50*/  @!P0 SYNCS.PHASECHK.TRANS64 P0, [R4+URZ+0x80], R5 ;  /* 0x00008005040085a7 */ /* 0x000ee400080010ff */
[----:B---3--:R-:W-:Y:S05]  /*cd60*/  @!P0 BRA `(.L_x_160) ;  /* 0xfffffffc00f08947 */ /* 0x008fea000383ffff */
[----:B------:R-:W-:Y:S05]  /*cd70*/  BRA `(.L_x_161) ;  /* 0xffffff5c00e47947 */ /* 0x000fea000383ffff */
.L_x_33:
[----:B------:R-:W-:-:S07]  /*cd80*/  MOV R0, UR4 ;  /* 0x0000000400007c02 */ /* 0x000fce0008000f00 */
.L_x_162:
[----:B-1----:R1:W2:Y:S02]  /*cd90*/  SYNCS.PHASECHK.TRANS64.TRYWAIT P0, [R0+URZ], R3 ;  /* 0x00000003000075a7 */ /* 0x0022a400080011ff */
[----:B--2---:R-:W-:Y:S05]  /*cda0*/  @!P0 NANOSLEEP.SYNCS 0x989680 ;  /* 0x009896800000895d */ /* 0x004fea0003900000 */
[----:B------:R-:W2:Y:S02]  /*cdb0*/  @!P0 SYNCS.PHASECHK.TRANS64 P0, [R0+URZ], R3 ;  /* 0x00000003000085a7 */ /* 0x000ea400080010ff */
[----:B--2---:R-:W-:Y:S05]  /*cdc0*/  @!P0 BRA `(.L_x_162) ;  /* 0xfffffffc00f08947 */ /* 0x004fea000383ffff */
[----:B------:R-:W-:Y:S05]  /*cdd0*/  BRA `(.L_x_163) ;  /* 0xffffff6400b87947 */ /* 0x000fea000383ffff */
.L_x_34:
[----:B------:R-:W-:-:S07]  /*cde0*/  MOV R0, UR5 ;  /* 0x0000000500007c02 */ /* 0x000fce0008000f00 */
.L_x_164:
[----:B-1----:R1:W2:Y:S02]  /*cdf0*/  SYNCS.PHASECHK.TRANS64.TRYWAIT P0, [R0+URZ], R3 ;  /* 0x00000003000075a7 */ /* 0x0022a400080011ff */
[----:B--2---:R-:W-:Y:S05]  /*ce00*/  @!P0 NANOSLEEP.SYNCS 0x989680 ;  /* 0x009896800000895d */ /* 0x004fea0003900000 */
[----:B------:R-:W2:Y:S02]  /*ce10*/  @!P0 SYNCS.PHASECHK.TRANS64 P0, [R0+URZ], R3 ;  /* 0x00000003000085a7 */ /* 0x000ea400080010ff */
[----:B--2---:R-:W-:Y:S05]  /*ce20*/  @!P0 BRA `(.L_x_164) ;  /* 0xfffffffc00f08947 */ /* 0x004fea000383ffff */
[----:B------:R-:W-:Y:S05]  /*ce30*/  BRA `(.L_x_165) ;  /* 0xffffff6400c87947 */ /* 0x000fea000383ffff */
.L_x_37:
[----:B------:R-:W-:-:S07]  /*ce40*/  MOV R4, UR4 ;  /* 0x0000000400047c02 */ /* 0x000fce0008000f00 */
.L_x_166:
[----:B--2---:R2:W3:Y:S02]  /*ce50*/  SYNCS.PHASECHK.TRANS64.TRYWAIT P1, [R4+URZ+0x88], R7 ;  /* 0x00008807040075a7 */ /* 0x0044e400080211ff */
[----:B---3--:R-:W-:Y:S05]  /*ce60*/  @!P1 NANOSLEEP.SYNCS 0x989680 ;  /* 0x009896800000995d */ /* 0x008fea0003900000 */
[----:B------:R-:W3:Y:S02]  /*ce70*/  @!P1 SYNCS.PHASECHK.TRANS64 P1, [R4+URZ+0x88], R7 ;  /* 0x00008807040095a7 */ /* 0x000ee400080210ff */
[----:B---3--:R-:W-:Y:S05]  /*ce80*/  @!P1 BRA `(.L_x_166) ;  /* 0xfffffffc00f09947 */ /* 0x008fea000383ffff */
[----:B------:R-:W-:Y:S05]  /*ce90*/  BRA `(.L_x_167) ;  /* 0xffffff6800387947 */ /* 0x000fea000383ffff */
.L_x_38:
[----:B--2---:R-:W-:-:S07]  /*cea0*/  MOV R4, UR4 ;  /* 0x0000000400047c02 */ /* 0x004fce0008000f00 */
.L_x_168:
[----:B--2---:R2:W3:Y:S02]  /*ceb0*/  SYNCS.PHASECHK.TRANS64.TRYWAIT P1, [R4+URZ+0x80], R5 ;  /* 0x00008005040075a7 */ /* 0x0044e400080211ff */
[----:B---3--:R-:W-:Y:S05]  /*cec0*/  @!P1 NANOSLEEP.SYNCS 0x989680 ;  /* 0x009896800000995d */ /* 0x008fea0003900000 */
[----:B------:R-:W3:Y:S02]  /*ced0*/  @!P1 SYNCS.PHASECHK.TRANS64 P1, [R4+URZ+0x80], R5 ;  /* 0x00008005040095a7 */ /* 0x000ee400080210ff */
[----:B---3--:R-:W-:Y:S05]  /*cee0*/  @!P1 BRA `(.L_x_168) ;  /* 0xfffffffc00f09947 */ /* 0x008fea000383ffff */
[----:B------:R-:W-:Y:S05]  /*cef0*/  BRA `(.L_x_169) ;  /* 0xffffff6800407947 */ /* 0x000fea000383ffff */
.L_x_46:
[----:B------:R-:W-:-:S07]  /*cf00*/  MOV R0, UR24 ;  /* 0x0000001800007c02 */ /* 0x000fce0008000f00 */
.L_x_170:
[----:B-1----:R1:W2:Y:S02]  /*cf10*/  SYNCS.PHASECHK.TRANS64.TRYWAIT P0, [R0+URZ+0x80], R5 ;  /* 0x00008005000075a7 */ /* 0x0022a400080011ff */
[----:B--2---:R-:W-:Y:S05]  /*cf20*/  @!P0 NANOSLEEP.SYNCS 0x989680 ;  /* 0x009896800000895d */ /* 0x004fea0003900000 */
[----:B------:R-:W2:Y:S02]  /*cf30*/  @!P0 SYNCS.PHASECHK.TRANS64 P0, [R0+URZ+0x80], R5 ;  /* 0x00008005000085a7 */ /* 0x000ea400080010ff */
[----:B--2---:R-:W-:Y:S05]  /*cf40*/  @!P0 BRA `(.L_x_170) ;  /* 0xfffffffc00f08947 */ /* 0x004fea000383ffff */
[----:B------:R-:W-:Y:S05]  /*cf50*/  BRA `(.L_x_171) ;  /* 0xffffff6c00e87947 */ /* 0x000fea000383ffff */
.L_x_47:
[----:B------:R-:W-:-:S07]  /*cf60*/  MOV R5, UR28 ;  /* 0x0000001c00057c02 */ /* 0x000fce0008000f00 */
.L_x_172:
[----:B-1----:R1:W2:Y:S02]  /*cf70*/  SYNCS.PHASECHK.TRANS64.TRYWAIT P0, [R5+URZ+0xa0], R0 ;  /* 0x0000a000050075a7 */ /* 0x0022a400080011ff */
[----:B--2---:R-:W-:Y:S05]  /*cf80*/  @!P0 NANOSLEEP.SYNCS 0x989680 ;  /* 0x009896800000895d */ /* 0x004fea0003900000 */
[----:B------:R-:W2:Y:S02]  /*cf90*/  @!P0 SYNCS.PHASECHK.TRANS64 P0, [R5+URZ+0xa0], R0 ;  /* 0x0000a000050085a7 */ /* 0x000ea400080010ff */
[----:B--2---:R-:W-:Y:S05]  /*cfa0*/  @!P0 BRA `(.L_x_172) ;  /* 0xfffffffc00f08947 */ /* 0x004fea000383ffff */
[----:B------:R-:W-:Y:S05]  /*cfb0*/  BRA `(.L_x_173) ;  /* 0xffffff7000047947 */ /* 0x000fea000383ffff */
.L_x_50:
[----:B-1----:R-:W-:Y:S07]  /*cfc0*/  MOV R0, UR20 ;  /* 0x0000001400007c02 */ /* 0x002fee0008000f00 */
.L_x_174:
[----:B-1----:R1:W2:Y:S02]  /*cfd0*/  SYNCS.PHASECHK.TRANS64.TRYWAIT P0, [R0+URZ], R5 ;  /* 0x00000005000075a7 */ /* 0x0022a400080011ff */
[----:B--2---:R-:W-:Y:S05]  /*cfe0*/  @!P0 NANOSLEEP.SYNCS 0x989680 ;  /* 0x009896800000895d */ /* 0x004fea0003900000 */
[----:B------:R-:W2:Y:S02]  /*cff0*/  @!P0 SYNCS.PHASECHK.TRANS64 P0, [R0+URZ], R5 ;  /* 0x00000005000085a7 */ /* 0x000ea400080010ff */
[----:B--2---:R-:W-:Y:S05]  /*d000*/  @!P0 BRA `(.L_x_174) ;  /* 0xfffffffc00f08947 */ /* 0x004fea000383ffff */
[----:B------:R-:W-:Y:S05]  /*d010*/  BRA `(.L_x_49) ;  /* 0xffffff7000347947 */ /* 0x000fea000383ffff */
.L_x_53:
[----:B------:R-:W-:-:S07]  /*d020*/  MOV R0, UR4 ;  /* 0x0000000400007c02 */ /* 0x000fce0008000f00 */
.L_x_175:
[----:B-1----:R1:W3:Y:S02]  /*d030*/  SYNCS.PHASECHK.TRANS64.TRYWAIT P0, [R0+URZ], R3 ;  /* 0x00000003000075a7 */ /* 0x0022e400080011ff */
[----:B---3--:R-:W-:Y:S05]  /*d040*/  @!P0 NANOSLEEP.SYNCS 0x989680 ;  /* 0x009896800000895d */ /* 0x008fea0003900000 */
[----:B------:R-:W3:Y:S02]  /*d050*/  @!P0 SYNCS.PHASECHK.TRANS64 P0, [R0+URZ], R3 ;  /* 0x00000003000085a7 */ /* 0x000ee400080010ff */
[----:B---3--:R-:W-:Y:S05]  /*d060*/  @!P0 BRA `(.L_x_175) ;  /* 0xfffffffc00f08947 */ /* 0x008fea000383ffff */
[----:B------:R-:W-:Y:S05]  /*d070*/  BRA `(.L_x_176) ;  /* 0xffffff7400807947 */ /* 0x000fea000383ffff */
.L_x_54:
[----:B------:R-:W-:-:S07]  /*d080*/  MOV R0, UR4 ;  /* 0x0000000400007c02 */ /* 0x000fce0008000f00 */
.L_x_177:
[----:B-1----:R1:W2:Y:S02]  /*d090*/  SYNCS.PHASECHK.TRANS64.TRYWAIT P0, [R0+URZ], R3 ;  /* 0x00000003000075a7 */ /* 0x0022a400080011ff */
[----:B--2---:R-:W-:Y:S05]  /*d0a0*/  @!P0 NANOSLEEP.SYNCS 0x989680 ;  /* 0x009896800000895d */ /* 0x004fea0003900000 */
[----:B------:R-:W2:Y:S02]  /*d0b0*/  @!P0 SYNCS.PHASECHK.TRANS64 P0, [R0+URZ], R3 ;  /* 0x00000003000085a7 */ /* 0x000ea400080010ff */
[----:B--2---:R-:W-:Y:S05]  /*d0c0*/  @!P0 BRA `(.L_x_177) ;  /* 0xfffffffc00f08947 */ /* 0x004fea000383ffff */
[----:B------:R-:W-:Y:S05]  /*d0d0*/  BRA `(.L_x_178) ;  /* 0xffffff74008c7947 */ /* 0x000fea000383ffff */
.L_x_59:
[----:B------:R-:W-:Y:S07]  /*d0e0*/  MOV R0, UR42 ;  /* 0x0000002a00007c02 */ /* 0x000fee0008000f00 */
.L_x_179:
[----:B-1----:R1:W2:Y:S02]  /*d0f0*/  SYNCS.PHASECHK.TRANS64.TRYWAIT P0, [R0+URZ+0x80], R3 ;  /* 0x00008003000075a7 */ /* 0x0022a400080011ff */
[----:B--2---:R-:W-:Y:S05]  /*d100*/  @!P0 NANOSLEEP.SYNCS 0x989680 ;  /* 0x009896800000895d */ /* 0x004fea0003900000 */
[----:B------:R-:W2:Y:S02]  /*d110*/  @!P0 SYNCS.PHASECHK.TRANS64 P0, [R0+URZ+0x80], R3 ;  /* 0x00008003000085a7 */ /* 0x000ea400080010ff */
[----:B--2---:R-:W-:Y:S05]  /*d120*/  @!P0 BRA `(.L_x_179) ;  /* 0xfffffffc00f08947 */ /* 0x004fea000383ffff */
[----:B------:R-:W-:Y:S05]  /*d130*/  BRA `(.L_x_180) ;  /* 0xffffff7c006c7947 */ /* 0x000fea000383ffff */
.L_x_62:
[----:B------:R-:W-:Y:S07]  /*d140*/  MOV R3, UR42 ;  /* 0x0000002a00037c02 */ /* 0x000fee0008000f00 */
.L_x_181:
[----:B-1----:R1:W2:Y:S02]  /*d150*/  SYNCS.PHASECHK.TRANS64.TRYWAIT P1, [R3+URZ+0x78], R10 ;  /* 0x0000780a030075a7 */ /* 0x0022a400080211ff */
[----:B--2---:R-:W-:Y:S05]  /*d160*/  @!P1 NANOSLEEP.SYNCS 0x989680 ;  /* 0x009896800000995d */ /* 0x004fea0003900000 */
[----:B------:R-:W2:Y:S02]  /*d170*/  @!P1 SYNCS.PHASECHK.TRANS64 P1, [R3+URZ+0x78], R10 ;  /* 0x0000780a030095a7 */ /* 0x000ea400080210ff */
[----:B--2---:R-:W-:Y:S05]  /*d180*/  @!P1 BRA `(.L_x_181) ;  /* 0xfffffffc00f09947 */ /* 0x004fea000383ffff */
[----:B------:R-:W-:Y:S05]  /*d190*/  BRA `(.L_x_61) ;  /* 0xffffff8000c47947 */ /* 0x000fea000383ffff */
.L_x_65:
[----:B------:R-:W-:Y:S07]  /*d1a0*/  MOV R3, UR42 ;  /* 0x0000002a00037c02 */ /* 0x000fee0008000f00 */
.L_x_182:
[----:B-1----:R1:W2:Y:S02]  /*d1b0*/  SYNCS.PHASECHK.TRANS64.TRYWAIT P1, [R3+URZ+0x50], R10 ;  /* 0x0000500a030075a7 */ /* 0x0022a400080211ff */
[----:B--2---:R-:W-:Y:S05]  /*d1c0*/  @!P1 NANOSLEEP.SYNCS 0x989680 ;  /* 0x009896800000995d */ /* 0x004fea0003900000 */
[----:B------:R-:W2:Y:S02]  /*d1d0*/  @!P1 SYNCS.PHASECHK.TRANS64 P1, [R3+URZ+0x50], R10 ;  /* 0x0000500a030095a7 */ /* 0x000ea400080210ff */
[----:B--2---:R-:W-:Y:S05]  /*d1e0*/  @!P1 BRA `(.L_x_182) ;  /* 0xfffffffc00f09947 */ /* 0x004fea000383ffff */
[----:B------:R-:W-:Y:S05]  /*d1f0*/  BRA `(.L_x_183) ;  /* 0xffffff8800387947 */ /* 0x000fea000383ffff */
.L_x_66:
[----:B------:R-:W-:Y:S07]  /*d200*/  MOV R3, UR42 ;  /* 0x0000002a00037c02 */ /* 0x000fee0008000f00 */
.L_x_184:
[----:B-1----:R1:W2:Y:S02]  /*d210*/  SYNCS.PHASECHK.TRANS64.TRYWAIT P1, [R3+URZ+0x58], R10 ;  /* 0x0000580a030075a7 */ /* 0x0022a400080211ff */
[----:B--2---:R-:W-:Y:S05]  /*d220*/  @!P1 NANOSLEEP.SYNCS 0x989680 ;  /* 0x009896800000995d */ /* 0x004fea0003900000 */
[----:B------:R-:W2:Y:S02]  /*d230*/  @!P1 SYNCS.PHASECHK.TRANS64 P1, [R3+URZ+0x58], R10 ;  /* 0x0000580a030095a7 */ /* 0x000ea400080210ff */
[----:B--2---:R-:W-:Y:S05]  /*d240*/  @!P1 BRA `(.L_x_184) ;  /* 0xfffffffc00f09947 */ /* 0x004fea000383ffff */
[----:B------:R-:W-:Y:S05]  /*d250*/  BRA `(.L_x_185) ;  /* 0xffffff8800787947 */ /* 0x000fea000383ffff */
.L_x_67:
[----:B------:R-:W-:Y:S07]  /*d260*/  MOV R3, UR42 ;  /* 0x0000002a00037c02 */ /* 0x000fee0008000f00 */
.L_x_186:
[----:B-1----:R1:W2:Y:S02]  /*d270*/  SYNCS.PHASECHK.TRANS64.TRYWAIT P1, [R3+URZ+0x60], R10 ;  /* 0x0000600a030075a7 */ /* 0x0022a400080211ff */
[----:B--2---:R-:W-:Y:S05]  /*d280*/  @!P1 NANOSLEEP.SYNCS 0x989680 ;  /* 0x009896800000995d */ /* 0x004fea0003900000 */
[----:B------:R-:W2:Y:S02]  /*d290*/  @!P1 SYNCS.PHASECHK.TRANS64 P1, [R3+URZ+0x60], R10 ;  /* 0x0000600a030095a7 */ /* 0x000ea400080210ff */
[----:B--2---:R-:W-:Y:S05]  /*d2a0*/  @!P1 BRA `(.L_x_186) ;  /* 0xfffffffc00f09947 */ /* 0x004fea000383ffff */
[----:B------:R-:W-:Y:S05]  /*d2b0*/  BRA `(.L_x_187) ;  /* 0xffffff8800c47947 */ /* 0x000fea000383ffff */
.L_x_68:
[----:B------:R-:W-:Y:S07]  /*d2c0*/  MOV R3, UR42 ;  /* 0x0000002a00037c02 */ /* 0x000fee0008000f00 */
.L_x_188:
[----:B-1----:R1:W2:Y:S02]  /*d2d0*/  SYNCS.PHASECHK.TRANS64.TRYWAIT P1, [R3+URZ+0x68], R10 ;  /* 0x0000680a030075a7 */ /* 0x0022a400080211ff */
[----:B--2---:R-:W-:Y:S05]  /*d2e0*/  @!P1 NANOSLEEP.SYNCS 0x989680 ;  /* 0x009896800000995d */ /* 0x004fea0003900000 */
[----:B------:R-:W2:Y:S02]  /*d2f0*/  @!P1 SYNCS.PHASECHK.TRANS64 P1, [R3+URZ+0x68], R10 ;  /* 0x0000680a030095a7 */ /* 0x000ea400080210ff */
[----:B--2---:R-:W-:Y:S05]  /*d300*/  @!P1 BRA `(.L_x_188) ;  /* 0xfffffffc00f09947 */ /* 0x004fea000383ffff */
[----:B------:R-:W-:Y:S05]  /*d310*/  BRA `(.L_x_189) ;  /* 0xffffff8c00107947 */ /* 0x000fea000383ffff */
.L_x_69:
[----:B------:R-:W-:Y:S07]  /*d320*/  MOV R0, UR42 ;  /* 0x0000002a00007c02 */ /* 0x000fee0008000f00 */
.L_x_190:
[----:B-1----:R1:W2:Y:S02]  /*d330*/  SYNCS.PHASECHK.TRANS64.TRYWAIT P1, [R0+URZ+0x50], R9 ;  /* 0x00005009000075a7 */ /* 0x0022a400080211ff */
[----:B--2---:R-:W-:Y:S05]  /*d340*/  @!P1 NANOSLEEP.SYNCS 0x989680 ;  /* 0x009896800000995d */ /* 0x004fea0003900000 */
[----:B------:R-:W2:Y:S02]  /*d350*/  @!P1 SYNCS.PHASECHK.TRANS64 P1, [R0+URZ+0x50], R9 ;  /* 0x00005009000095a7 */ /* 0x000ea400080210ff */
[----:B--2---:R-:W-:Y:S05]  /*d360*/  @!P1 BRA `(.L_x_190) ;  /* 0xfffffffc00f09947 */ /* 0x004fea000383ffff */
[----:B------:R-:W-:Y:S05]  /*d370*/  BRA `(.L_x_191) ;  /* 0xffffff8c00607947 */ /* 0x000fea000383ffff */
.L_x_70:
[----:B------:R-:W-:Y:S07]  /*d380*/  MOV R0, UR42 ;  /* 0x0000002a00007c02 */ /* 0x000fee0008000f00 */
.L_x_192:
[----:B-1----:R1:W2:Y:S02]  /*d390*/  SYNCS.PHASECHK.TRANS64.TRYWAIT P1, [R0+URZ+0x58], R9 ;  /* 0x00005809000075a7 */ /* 0x0022a400080211ff */
[----:B--2---:R-:W-:Y:S05]  /*d3a0*/  @!P1 NANOSLEEP.SYNCS 0x989680 ;  /* 0x009896800000995d */ /* 0x004fea0003900000 */
[----:B------:R-:W2:Y:S02]  /*d3b0*/  @!P1 SYNCS.PHASECHK.TRANS64 P1, [R0+URZ+0x58], R9 ;  /* 0x00005809000095a7 */ /* 0x000ea400080210ff */
[----:B--2---:R-:W-:Y:S05]  /*d3c0*/  @!P1 BRA `(.L_x_192) ;  /* 0xfffffffc00f09947 */ /* 0x004fea000383ffff */
[----:B------:R-:W-:Y:S05]  /*d3d0*/  BRA `(.L_x_193) ;  /* 0xffffff8c00a07947 */ /* 0x000fea000383ffff */
.L_x_71:
[----:B------:R-:W-:Y:S07]  /*d3e0*/  MOV R0, UR42 ;  /* 0x0000002a00007c02 */ /* 0x000fee0008000f00 */
.L_x_194:
[----:B-1----:R1:W2:Y:S02]  /*d3f0*/  SYNCS.PHASECHK.TRANS64.TRYWAIT P1, [R0+URZ+0x60], R9 ;  /* 0x00006009000075a7 */ /* 0x0022a400080211ff */
[----:B--2---:R-:W-:Y:S05]  /*d400*/  @!P1 NANOSLEEP.SYNCS 0x989680 ;  /* 0x009896800000995d */ /* 0x004fea0003900000 */
[----:B------:R-:W2:Y:S02]  /*d410*/  @!P1 SYNCS.PHASECHK.TRANS64 P1, [R0+URZ+0x60], R9 ;  /* 0x00006009000095a7 */ /* 0x000ea400080210ff */
[----:B--2---:R-:W-:Y:S05]  /*d420*/  @!P1 BRA `(.L_x_194) ;  /* 0xfffffffc00f09947 */ /* 0x004fea000383ffff */
[----:B------:R-:W-:Y:S05]  /*d430*/  BRA `(.L_x_195) ;  /* 0xffffff8c00e07947 */ /* 0x000fea000383ffff */
.L_x_72:
[----:B------:R-:W-:Y:S07]  /*d440*/  MOV R0, UR42 ;  /* 0x0000002a00007c02 */ /* 0x000fee0008000f00 */
.L_x_196:
[----:B-1----:R1:W2:Y:S02]  /*d450*/  SYNCS.PHASECHK.TRANS64.TRYWAIT P0, [R0+URZ+0x68], R9 ;  /* 0x00006809000075a7 */ /* 0x0022a400080011ff */
[----:B--2---:R-:W-:Y:S05]  /*d460*/  @!P0 NANOSLEEP.SYNCS 0x989680 ;  /* 0x009896800000895d */ /* 0x004fea0003900000 */
[----:B------:R-:W2:Y:S02]  /*d470*/  @!P0 SYNCS.PHASECHK.TRANS64 P0, [R0+URZ+0x68], R9 ;  /* 0x00006809000085a7 */ /* 0x000ea400080010ff */
[----:B--2---:R-:W-:Y:S05]  /*d480*/  @!P0 BRA `(.L_x_196) ;  /* 0xfffffffc00f08947 */ /* 0x004fea000383ffff */
[----:B------:R-:W-:Y:S05]  /*d490*/  BRA `(.L_x_197) ;  /* 0xffffff9000287947 */ /* 0x000fea000383ffff */
.L_x_74:
[----:B------:R-:W-:-:S07]  /*d4a0*/  MOV R3, UR42 ;  /* 0x0000002a00037c02 */ /* 0x000fce0008000f00 */
.L_x_198:
[----:B--2---:R2:W3:Y:S02]  /*d4b0*/  SYNCS.PHASECHK.TRANS64.TRYWAIT P0, [R3+URZ+0x50], R10 ;  /* 0x0000500a030075a7 */ /* 0x0044e400080011ff */
[----:B---3--:R-:W-:Y:S05]  /*d4c0*/  @!P0 NANOSLEEP.SYNCS 0x989680 ;  /* 0x009896800000895d */ /* 0x008fea0003900000 */
[----:B------:R-:W3:Y:S02]  /*d4d0*/  @!P0 SYNCS.PHASECHK.TRANS64 P0, [R3+URZ+0x50], R10 ;  /* 0x0000500a030085a7 */ /* 0x000ee400080010ff */
[----:B---3--:R-:W-:Y:S05]  /*d4e0*/  @!P0 BRA `(.L_x_198) ;  /* 0xfffffffc00f08947 */ /* 0x008fea000383ffff */
[----:B------:R-:W-:Y:S05]  /*d4f0*/  BRA `(.L_x_199) ;  /* 0xffffff9000787947 */ /* 0x000fea000383ffff */
.L_x_75:
[----:B--2---:R-:W-:-:S07]  /*d500*/  MOV R3, UR42 ;  /* 0x0000002a00037c02 */ /* 0x004fce0008000f00 */
.L_x_200:
[----:B--2---:R2:W3:Y:S02]  /*d510*/  SYNCS.PHASECHK.TRANS64.TRYWAIT P0, [R3+URZ+0x58], R10 ;  /* 0x0000580a030075a7 */ /* 0x0044e400080011ff */
[----:B---3--:R-:W-:Y:S05]  /*d520*/  @!P0 NANOSLEEP.SYNCS 0x989680 ;  /* 0x009896800000895d */ /* 0x008fea0003900000 */
[----:B------:R-:W3:Y:S02]  /*d530*/  @!P0 SYNCS.PHASECHK.TRANS64 P0, [R3+URZ+0x58], R10 ;  /* 0x0000580a030085a7 */ /* 0x000ee400080010ff */
[----:B---3--:R-:W-:Y:S05]  /*d540*/  @!P0 BRA `(.L_x_200) ;  /* 0xfffffffc00f08947 */ /* 0x008fea000383ffff */
[----:B------:R-:W-:Y:S05]  /*d550*/  BRA `(.L_x_201) ;  /* 0xffffff9000687947 */ /* 0x000fea000383ffff */
.L_x_76:
[----:B--2---:R-:W-:-:S07]  /*d560*/  MOV R3, UR42 ;  /* 0x0000002a00037c02 */ /* 0x004fce0008000f00 */
.L_x_202:
[----:B--2---:R2:W3:Y:S02]  /*d570*/  SYNCS.PHASECHK.TRANS64.TRYWAIT P0, [R3+URZ+0x60], R10 ;  /* 0x0000600a030075a7 */ /* 0x0044e400080011ff */
[----:B---3--:R-:W-:Y:S05]  /*d580*/  @!P0 NANOSLEEP.SYNCS 0x989680 ;  /* 0x009896800000895d */ /* 0x008fea0003900000 */
[----:B------:R-:W3:Y:S02]  /*d590*/  @!P0 SYNCS.PHASECHK.TRANS64 P0, [R3+URZ+0x60], R10 ;  /* 0x0000600a030085a7 */ /* 0x000ee400080010ff */
[----:B---3--:R-:W-:Y:S05]  /*d5a0*/  @!P0 BRA `(.L_x_202) ;  /* 0xfffffffc00f08947 */ /* 0x008fea000383ffff */
[----:B------:R-:W-:Y:S05]  /*d5b0*/  BRA `(.L_x_203) ;  /* 0xffffff90005c7947 */ /* 0x000fea000383ffff */
.L_x_78:
[----:B------:R-:W-:Y:S07]  /*d5c0*/  MOV R0, UR49 ;  /* 0x0000003100007c02 */ /* 0x000fee0008000f00 */
.L_x_204:
[----:B-1----:R1:W2:Y:S02]  /*d5d0*/  SYNCS.PHASECHK.TRANS64.TRYWAIT P0, [R0+URZ+0x80], R3 ;  /* 0x00008003000075a7 */ /* 0x0022a400080011ff */
[----:B--2---:R-:W-:Y:S05]  /*d5e0*/  @!P0 NANOSLEEP.SYNCS 0x989680 ;  /* 0x009896800000895d */ /* 0x004fea0003900000 */
[----:B------:R-:W2:Y:S02]  /*d5f0*/  @!P0 SYNCS.PHASECHK.TRANS64 P0, [R0+URZ+0x80], R3 ;  /* 0x00008003000085a7 */ /* 0x000ea400080010ff */
[----:B--2---:R-:W-:Y:S05]  /*d600*/  @!P0 BRA `(.L_x_204) ;  /* 0xfffffffc00f08947 */ /* 0x004fea000383ffff */
[----:B------:R-:W-:Y:S05]  /*d610*/  BRA `(.L_x_205) ;  /* 0xffffff9400347947 */ /* 0x000fea000383ffff */
.L_x_89:
[----:B-1----:R-:W-:Y:S04]  /*d620*/  MOV R0, UR49 ;  /* 0x0000003100007c02 */ /* 0x002fe80008000f00 */
[----:B------:R1:W3:Y:S03]  /*d630*/  SYNCS.PHASECHK.TRANS64.TRYWAIT P1, [R0+URZ+0x30], R5 ;  /* 0x00003005000075a7 */ /* 0x0002e600080211ff */
[----:B---3--:R-:W-:Y:S05]  /*d640*/  @!P1 NANOSLEEP.SYNCS 0x989680 ;  /* 0x009896800000995d */ /* 0x008fea0003900000 */
[----:B------:R-:W3:Y:S02]  /*d650*/  @!P1 SYNCS.PHASECHK.TRANS64 P1, [R0+URZ+0x30], R5 ;  /* 0x00003005000095a7 */ /* 0x000ee400080210ff */
[----:B---3--:R-:W-:Y:S05]  /*d660*/  @!P1 BRA `(.L_x_89) ;  /* 0xfffffffc00ec9947 */ /* 0x008fea000383ffff */
[----:B------:R-:W-:Y:S05]  /*d670*/  BRA `(.L_x_88) ;  /* 0xffffffa800307947 */ /* 0x000fea000383ffff */
.L_x_91:
[----:B-1----:R1:W4:Y:S02]  /*d680*/  SYNCS.PHASECHK.TRANS64.TRYWAIT P0, [R84+URZ+0x90], R3 ;  /* 0x00009003540075a7 */ /* 0x00232400080011ff */
[----:B----4-:R-:W-:Y:S05]  /*d690*/  @!P0 NANOSLEEP.SYNCS 0x989680 ;  /* 0x009896800000895d */ /* 0x010fea0003900000 */
[----:B------:R-:W4:Y:S02]  /*d6a0*/  @!P0 SYNCS.PHASECHK.TRANS64 P0, [R84+URZ+0x90], R3 ;  /* 0x00009003540085a7 */ /* 0x000f2400080010ff */
[----:B----4-:R-:W-:Y:S05]  /*d6b0*/  @!P0 BRA `(.L_x_91) ;  /* 0xfffffffc00f08947 */ /* 0x010fea000383ffff */
[----:B------:R-:W-:Y:S05]  /*d6c0*/  BRA `(.L_x_90) ;  /* 0xffffffa800587947 */ /* 0x000fea000383ffff */
.L_x_100:
[----:B-1----:R1:W2:Y:S02]  /*d6d0*/  SYNCS.PHASECHK.TRANS64.TRYWAIT P0, [R3+URZ+0x30], R0 ;  /* 0x00003000030075a7 */ /* 0x0022a400080011ff */
[----:B--2---:R-:W-:Y:S05]  /*d6e0*/  @!P0 NANOSLEEP.SYNCS 0x989680 ;  /* 0x009896800000895d */ /* 0x004fea0003900000 */
[----:B------:R-:W2:Y:S02]  /*d6f0*/  @!P0 SYNCS.PHASECHK.TRANS64 P0, [R3+URZ+0x30], R0 ;  /* 0x00003000030085a7 */ /* 0x000ea400080010ff */
[----:B--2---:R-:W-:Y:S05]  /*d700*/  @!P0 BRA `(.L_x_100) ;  /* 0xfffffffc00f08947 */ /* 0x004fea000383ffff */
[----:B------:R-:W-:Y:S05]  /*d710*/  BRA `(.L_x_99) ;  /* 0xffffffb000747947 */ /* 0x000fea000383ffff */
.L_x_108:
[----:B-1----:R1:W4:Y:S02]  /*d720*/  SYNCS.PHASECHK.TRANS64.TRYWAIT P0, [R40+URZ+0x30], R5 ;  /* 0x00003005280075a7 */ /* 0x00232400080011ff */
[----:B----4-:R-:W-:Y:S05]  /*d730*/  @!P0 NANOSLEEP.SYNCS 0x989680 ;  /* 0x009896800000895d */ /* 0x010fea0003900000 */
[----:B------:R-:W4:Y:S02]  /*d740*/  @!P0 SYNCS.PHASECHK.TRANS64 P0, [R40+URZ+0x30], R5 ;  /* 0x00003005280085a7 */ /* 0x000f2400080010ff */
[----:B----4-:R-:W-:Y:S05]  /*d750*/  @!P0 BRA `(.L_x_108) ;  /* 0xfffffffc00f08947 */ /* 0x010fea000383ffff */
[----:B------:R-:W-:Y:S05]  /*d760*/  BRA `(.L_x_107) ;  /* 0xffffffb800ac7947 */ /* 0x000fea000383ffff */
.L_x_116:
[----:B-1----:R1:W4:Y:S02]  /*d770*/  SYNCS.PHASECHK.TRANS64.TRYWAIT P0, [R90+URZ+0x30], R5 ;  /* 0x000030055a0075a7 */ /* 0x00232400080011ff */
[----:B----4-:R-:W-:Y:S05]  /*d780*/  @!P0 NANOSLEEP.SYNCS 0x989680 ;  /* 0x009896800000895d */ /* 0x010fea0003900000 */
[----:B------:R-:W4:Y:S02]  /*d790*/  @!P0 SYNCS.PHASECHK.TRANS64 P0, [R90+URZ+0x30], R5 ;  /* 0x000030055a0085a7 */ /* 0x000f2400080010ff */
[----:B----4-:R-:W-:Y:S05]  /*d7a0*/  @!P0 BRA `(.L_x_116) ;  /* 0xfffffffc00f08947 */ /* 0x010fea000383ffff */
[----:B------:R-:W-:Y:S05]  /*d7b0*/  BRA `(.L_x_115) ;  /* 0xffffffc000e47947 */ /* 0x000fea000383ffff */
.L_x_124:
[----:B-1----:R1:W4:Y:S02]  /*d7c0*/  SYNCS.PHASECHK.TRANS64.TRYWAIT P0, [R90+URZ+0x30], R5 ;  /* 0x000030055a0075a7 */ /* 0x00232400080011ff */
[----:B----4-:R-:W-:Y:S05]  /*d7d0*/  @!P0 NANOSLEEP.SYNCS 0x989680 ;  /* 0x009896800000895d */ /* 0x010fea0003900000 */
[----:B------:R-:W4:Y:S02]  /*d7e0*/  @!P0 SYNCS.PHASECHK.TRANS64 P0, [R90+URZ+0x30], R5 ;  /* 0x000030055a0085a7 */ /* 0x000f2400080010ff */
[----:B----4-:R-:W-:Y:S05]  /*d7f0*/  @!P0 BRA `(.L_x_124) ;  /* 0xfffffffc00f08947 */ /* 0x010fea000383ffff */
[----:B------:R-:W-:Y:S05]  /*d800*/  BRA `(.L_x_123) ;  /* 0xffffffcc00287947 */ /* 0x000fea000383ffff */
.L_x_132:
[----:B-1----:R1:W4:Y:S02]  /*d810*/  SYNCS.PHASECHK.TRANS64.TRYWAIT P0, [R90+URZ+0x30], R5 ;  /* 0x000030055a0075a7 */ /* 0x00232400080011ff */
[----:B----4-:R-:W-:Y:S05]  /*d820*/  @!P0 NANOSLEEP.SYNCS 0x989680 ;  /* 0x009896800000895d */ /* 0x010fea0003900000 */
[----:B------:R-:W4:Y:S02]  /*d830*/  @!P0 SYNCS.PHASECHK.TRANS64 P0, [R90+URZ+0x30], R5 ;  /* 0x000030055a0085a7 */ /* 0x000f2400080010ff */
[----:B----4-:R-:W-:Y:S05]  /*d840*/  @!P0 BRA `(.L_x_132) ;  /* 0xfffffffc00f08947 */ /* 0x010fea000383ffff */
[----:B------:R-:W-:Y:S05]  /*d850*/  BRA `(.L_x_131) ;  /* 0xffffffd4007c7947 */ /* 0x000fea000383ffff */
.L_x_140:
[----:B-1----:R1:W4:Y:S02]  /*d860*/  SYNCS.PHASECHK.TRANS64.TRYWAIT P0, [R90+URZ+0x30], R5 ;  /* 0x000030055a0075a7 */ /* 0x00232400080011ff */
[----:B----4-:R-:W-:Y:S05]  /*d870*/  @!P0 NANOSLEEP.SYNCS 0x989680 ;  /* 0x009896800000895d */ /* 0x010fea0003900000 */
[----:B------:R-:W4:Y:S02]  /*d880*/  @!P0 SYNCS.PHASECHK.TRANS64 P0, [R90+URZ+0x30], R5 ;  /* 0x000030055a0085a7 */ /* 0x000f2400080010ff */
[----:B----4-:R-:W-:Y:S05]  /*d890*/  @!P0 BRA `(.L_x_140) ;  /* 0xfffffffc00f08947 */ /* 0x010fea000383ffff */
[----:B------:R-:W-:Y:S05]  /*d8a0*/  BRA `(.L_x_139) ;  /* 0xffffffdc00c47947 */ /* 0x000fea000383ffff */
.L_x_148:
[----:B-1----:R1:W4:Y:S02]  /*d8b0*/  SYNCS.PHASECHK.TRANS64.TRYWAIT P0, [R90+URZ+0x30], R89 ;  /* 0x000030595a0075a7 */ /* 0x00232400080011ff */
[----:B----4-:R-:W-:Y:S05]  /*d8c0*/  @!P0 NANOSLEEP.SYNCS 0x989680 ;  /* 0x009896800000895d */ /* 0x010fea0003900000 */
[----:B------:R-:W4:Y:S02]  /*d8d0*/  @!P0 SYNCS.PHASECHK.TRANS64 P0, [R90+URZ+0x30], R89 ;  /* 0x000030595a0085a7 */ /* 0x000f2400080010ff */
[----:B----4-:R-:W-:Y:S05]  /*d8e0*/  @!P0 BRA `(.L_x_148) ;  /* 0xfffffffc00f08947 */ /* 0x010fea000383ffff */
[----:B------:R-:W-:Y:S05]  /*d8f0*/  BRA `(.L_x_147) ;  /* 0xffffffe8000c7947 */ /* 0x000fea000383ffff */
        .weak           $__internal_0_$__cuda_sm10x_tcgen05_guardrail_trap_col_being_dealloced_not_returned_by_alloc
        .type           $__internal_0_$__cuda_sm10x_tcgen05_guardrail_trap_col_being_dealloced_not_returned_by_alloc,@function
        .size           $__internal_0_$__cuda_sm10x_tcgen05_guardrail_trap_col_being_dealloced_not_returned_by_alloc,($__internal_1_$__cuda_sm10x_tcgen05_guardrail_trap_phase_invalid_during_alloc - $__internal_0_$__cuda_sm10x_tcgen05_guardrail_trap_col_being_dealloced_not_returned_by_alloc)
$__internal_0_$__cuda_sm10x_tcgen05_guardrail_trap_col_being_dealloced_not_returned_by_alloc:
[----:B------:R-:W-:Y:S05]  /*d900*/  BPT.TRAP 0x1 ;  /* 0x000000040000795c */ /* 0x000fea0000300000 */
[----:B------:R-:W-:-:S04]  /*d910*/  MOV R3, 0x0 ;  /* 0x0000000000037802 */ /* 0x000fc80000000f00 */
[----:B------:R-:W-:Y:S05]  /*d920*/  RET.REL.NODEC R2 `(_ZN7cutlass13device_kernelINS_4conv6kernel13ConvUniversalINS1_16ConvProblemShapeILNS1_8OperatorE2ELi3EEENS1_10collective14CollectiveConvINS1_47MainloopSm100TmaUmmaWarpSpecializedImplicitGemmILS5_2ELi3ELi3ELi1ELi2EN4cute5tupleIJNSA_1CILi1EEESD_SD_EEEEENSB_IJNSC_ILi128EEENSB_IJSG_EEENSB_IJNSC_ILi64EEEEEEEEENS_10tfloat32_tESL_NSA_8TiledMMAINSA_8MMA_AtomIJNSA_17SM100_MMA_TF32_SSISL_SL_fLi128ELi128ELNSA_4UMMA5MajorE1ELSQ_1ELNSP_7ScaleInE0ELSR_0EEEEEENSA_6LayoutISE_NSB_IJNSC_ILi0EEESV_SV_EEEEENSB_IJNSA_10UnderscoreESY_SY_EEEEENS7_6detail27Sm100ImplicitGemmTileTraitsINSA_13SM90_TMA_LOADENSA_14ComposedLayoutINSA_7SwizzleILi2ELi5ELi2EEENSA_18smem_ptr_flag_bitsILi32EEENSU_INSB_IJNSC_ILi32EEENSC_ILi4EEEEEENSB_IJSD_S19_EEEEEEEvEENS12_INSA_20SM90_TMA_LOAD_IM2COLES1E_vEEEENS_8epilogue10collective18CollectiveEpilogueINS1J_23Sm100TmaWarpSpecializedILi4ELi2ELi16ELb1ELb0EEEJSK_NSB_IJNSU_ISG_SD_EENSU_INSC_ILi16EEESD_EEEEESL_NSB_IJlNSB_IJSD_lllEEESV_EEESL_S1T_NS1J_6fusion15FusionCallbacksIS1N_NS1U_17LinearCombinationISL_fSL_fLNS_15FloatRoundStyleE2EEESK_S1R_JEEENSA_5SM1004TMEM4LOAD26SM100_TMEM_LOAD_32dp32b16xES13_NS14_INS15_ILi2ELi4ELi3EEES18_NSU_INSB_IJNSC_ILi8EEES1P_EEENSB_IJS1P_SD_EEEEEEENSA_39AutoVectorizingCopyWithAssumedAlignmentILi128EEENSA_14SM90_TMA_STOREES29_S2B_S2B_EEEvvEEEEvNT_6ParamsE) ;  /* 0xffffff2402b47950 */ /* 0x000fea0003c3ffff */
        .weak           $__internal_1_$__cuda_sm10x_tcgen05_guardrail_trap_phase_invalid_during_alloc
        .type           $__internal_1_$__cuda_sm10x_tcgen05_guardrail_trap_phase_invalid_during_alloc,@function
        .size           $__internal_1_$__cuda_sm10x_tcgen05_guardrail_trap_phase_invalid_during_alloc,($__internal_2_$__cuda_sm10x_tcgen05_guardrail_trap_unallocated_columns_being_dealloced - $__internal_1_$__cuda_sm10x_tcgen05_guardrail_trap_phase_invalid_during_alloc)
$__internal_1_$__cuda_sm10x_tcgen05_guardrail_trap_phase_invalid_during_alloc:
[----:B------:R-:W-:Y:S05]  /*d930*/  BPT.TRAP 0x1 ;  /* 0x000000040000795c */ /* 0x000fea0000300000 */
[----:B------:R-:W-:-:S04]  /*d940*/  HFMA2 R3, -RZ, RZ, 0, 0 ;  /* 0x00000000ff037431 */ /* 0x000fc800000001ff */
[----:B------:R-:W-:Y:S05]  /*d950*/  RET.REL.NODEC R2 `(_ZN7cutlass13device_kernelINS_4conv6kernel13ConvUniversalINS1_16ConvProblemShapeILNS1_8OperatorE2ELi3EEENS1_10collective14CollectiveConvINS1_47MainloopSm100TmaUmmaWarpSpecializedImplicitGemmILS5_2ELi3ELi3ELi1ELi2EN4cute5tupleIJNSA_1CILi1EEESD_SD_EEEEENSB_IJNSC_ILi128EEENSB_IJSG_EEENSB_IJNSC_ILi64EEEEEEEEENS_10tfloat32_tESL_NSA_8TiledMMAINSA_8MMA_AtomIJNSA_17SM100_MMA_TF32_SSISL_SL_fLi128ELi128ELNSA_4UMMA5MajorE1ELSQ_1ELNSP_7ScaleInE0ELSR_0EEEEEENSA_6LayoutISE_NSB_IJNSC_ILi0EEESV_SV_EEEEENSB_IJNSA_10UnderscoreESY_SY_EEEEENS7_6detail27Sm100ImplicitGemmTileTraitsINSA_13SM90_TMA_LOADENSA_14ComposedLayoutINSA_7SwizzleILi2ELi5ELi2EEENSA_18smem_ptr_flag_bitsILi32EEENSU_INSB_IJNSC_ILi32EEENSC_ILi4EEEEEENSB_IJSD_S19_EEEEEEEvEENS12_INSA_20SM90_TMA_LOAD_IM2COLES1E_vEEEENS_8epilogue10collective18CollectiveEpilogueINS1J_23Sm100TmaWarpSpecializedILi4ELi2ELi16ELb1ELb0EEEJSK_NSB_IJNSU_ISG_SD_EENSU_INSC_ILi16EEESD_EEEEESL_NSB_IJlNSB_IJSD_lllEEESV_EEESL_S1T_NS1J_6fusion15FusionCallbacksIS1N_NS1U_17LinearCombinationISL_fSL_fLNS_15FloatRoundStyleE2EEESK_S1R_JEEENSA_5SM1004TMEM4LOAD26SM100_TMEM_LOAD_32dp32b16xES13_NS14_INS15_ILi2ELi4ELi3EEES18_NSU_INSB_IJNSC_ILi8EEES1P_EEENSB_IJS1P_SD_EEEEEEENSA_39AutoVectorizingCopyWithAssumedAlignmentILi128EEENSA_14SM90_TMA_STOREES29_S2B_S2B_EEEvvEEEEvNT_6ParamsE) ;  /* 0xffffff2402a87950 */ /* 0x000fea0003c3ffff */
        .weak           $__internal_2_$__cuda_sm10x_tcgen05_guardrail_trap_unallocated_columns_being_dealloced
        .type           $__internal_2_$__cuda_sm10x_tcgen05_guardrail_trap_unallocated_columns_being_dealloced,@function
        .size           $__internal_2_$__cuda_sm10x_tcgen05_guardrail_trap_unallocated_columns_being_dealloced,(.L_x_207 - $__internal_2_$__cuda_sm10x_tcgen05_guardrail_trap_unallocated_columns_being_dealloced)
$__internal_2_$__cuda_sm10x_tcgen05_guardrail_trap_unallocated_columns_being_dealloced:
[----:B------:R-:W-:Y:S05]  /*d960*/  BPT.TRAP 0x1 ;  /* 0x000000040000795c */ /* 0x000fea0000300000 */
[----:B------:R-:W-:-:S04]  /*d970*/  MOV R3, 0x0 ;  /* 0x0000000000037802 */ /* 0x000fc80000000f00 */
[----:B------:R-:W-:Y:S05]  /*d980*/  RET.REL.NODEC R2 `(_ZN7cutlass13device_kernelINS_4conv6kernel13ConvUniversalINS1_16ConvProblemShapeILNS1_8OperatorE2ELi3EEENS1_10collective14CollectiveConvINS1_47MainloopSm100TmaUmmaWarpSpecializedImplicitGemmILS5_2ELi3ELi3ELi1ELi2EN4cute5tupleIJNSA_1CILi1EEESD_SD_EEEEENSB_IJNSC_ILi128EEENSB_IJSG_EEENSB_IJNSC_ILi64EEEEEEEEENS_10tfloat32_tESL_NSA_8TiledMMAINSA_8MMA_AtomIJNSA_17SM100_MMA_TF32_SSISL_SL_fLi128ELi128ELNSA_4UMMA5MajorE1ELSQ_1ELNSP_7ScaleInE0ELSR_0EEEEEENSA_6LayoutISE_NSB_IJNSC_ILi0EEESV_SV_EEEEENSB_IJNSA_10UnderscoreESY_SY_EEEEENS7_6detail27Sm100ImplicitGemmTileTraitsINSA_13SM90_TMA_LOADENSA_14ComposedLayoutINSA_7SwizzleILi2ELi5ELi2EEENSA_18smem_ptr_flag_bitsILi32EEENSU_INSB_IJNSC_ILi32EEENSC_ILi4EEEEEENSB_IJSD_S19_EEEEEEEvEENS12_INSA_20SM90_TMA_LOAD_IM2COLES1E_vEEEENS_8epilogue10collective18CollectiveEpilogueINS1J_23Sm100TmaWarpSpecializedILi4ELi2ELi16ELb1ELb0EEEJSK_NSB_IJNSU_ISG_SD_EENSU_INSC_ILi16EEESD_EEEEESL_NSB_IJlNSB_IJSD_lllEEESV_EEESL_S1T_NS1J_6fusion15FusionCallbacksIS1N_NS1U_17LinearCombinationISL_fSL_fLNS_15FloatRoundStyleE2EEESK_S1R_JEEENSA_5SM1004TMEM4LOAD26SM100_TMEM_LOAD_32dp32b16xES13_NS14_INS15_ILi2ELi4ELi3EEES18_NSU_INSB_IJNSC_ILi8EEES1P_EEENSB_IJS1P_SD_EEEEEEENSA_39AutoVectorizingCopyWithAssumedAlignmentILi128EEENSA_14SM90_TMA_STOREES29_S2B_S2B_EEEvvEEEEvNT_6ParamsE) ;  /* 0xffffff24029c7950 */ /* 0x000fea0003c3ffff */
.L_x_206:
[----:B------:R-:W-:-:S00]  /*d990*/  BRA `(.L_x_206) ;  /* 0xfffffffc00fc7947 */ /* 0x000fc0000383ffff */
[----:B------:R-:W-:-:S00]  /*d9a0*/  NOP ;  /* 0x0000000000007918 */ /* 0x000fc00000000000 */
        /* <DEDUP_REMOVED lines=13> */
.L_x_207:


//--------------------- .nv.global.init           --------------------------
	.section	.nv.global.init,"aw",@progbits
.nv.global.init:
	.type		$str$29,@object
	.size		$str$29,($str$30 - $str$29)
$str$29:
        /*0000*/ 	.byte	0x28, 0x61, 0x64, 0x64, 0x72, 0x65, 0x73, 0x73, 0x20, 0x26, 0x20, 0x6d, 0x61, 0x73, 0x6b, 0x29
        /*0010*/ 	.byte	0x20, 0x3d, 0x3d, 0x20, 0x30, 0x00
	.type		$str$30,@object
	.size		$str$30,($str$28 - $str$30)
$str$30:
        /*0016*/ 	.byte	0x2f, 0x74, 0x6d, 0x70, 0x2f, 0x63, 0x75, 0x74, 0x6c, 0x61, 0x73, 0x73, 0x5f, 0x73, 0x77, 0x65
        /*0026*/ 	.byte	0x65, 0x70, 0x5f, 0x73, 0x72, 0x63, 0x2f, 0x69, 0x6e, 0x63, 0x6c, 0x75, 0x64, 0x65, 0x2f, 0x63
        /*0036*/ 	.byte	0x75, 0x74, 0x65, 0x2f, 0x70, 0x6f, 0x69, 0x6e, 0x74, 0x65, 0x72, 0x5f, 0x66, 0x6c, 0x61, 0x67
        /*0046*/ 	.byte	0x67, 0x65, 0x64, 0x2e, 0x68, 0x70, 0x70, 0x00
	.type		$str$28,@object
	.size		$str$28,($str$27 - $str$28)
$str$28:
        /*004e*/ 	.byte	0x2f, 0x74, 0x6d, 0x70, 0x2f, 0x63, 0x75, 0x74, 0x6c, 0x61, 0x73, 0x73, 0x5f, 0x73, 0x77, 0x65
        /*005e*/ 	.byte	0x65, 0x70, 0x5f, 0x73, 0x72, 0x63, 0x2f, 0x69, 0x6e, 0x63, 0x6c, 0x75, 0x64, 0x65, 0x2f, 0x63
        /*006e*/ 	.byte	0x75, 0x74, 0x65, 0x2f, 0x61, 0x74, 0x6f, 0x6d, 0x2f, 0x63, 0x6f, 0x70, 0x79, 0x5f, 0x74, 0x72
        /*007e*/ 	.byte	0x61, 0x69, 0x74, 0x73, 0x5f, 0x73, 0x6d, 0x31, 0x30, 0x30, 0x2e, 0x68, 0x70, 0x70, 0x00
	.type		$str$27,@object
	.size		$str$27,(__unnamed_1 - $str$27)
$str$27:
        /*008d*/ 	.byte	0x28, 0x28, 0x75, 0x69, 0x6e, 0x74, 0x33, 0x32, 0x5f, 0x74, 0x28, 0x74, 0x68, 0x72, 0x65, 0x61
        /*009d*/ 	.byte	0x64, 0x49, 0x64, 0x78, 0x2e, 0x78, 0x29, 0x20, 0x2f, 0x20, 0x33, 0x32, 0x29, 0x20, 0x25, 0x20
        /*00ad*/ 	.byte	0x34, 0x29, 0x20, 0x3d, 0x3d, 0x20, 0x28, 0x28, 0x28, 0x74, 0x6d, 0x65, 0x6d, 0x5f, 0x61, 0x64
        /*00bd*/ 	.byte	0x64, 0x72, 0x20, 0x3e, 0x3e, 0x20, 0x31, 0x36, 0x29, 0x20, 0x2f, 0x20, 0x33, 0x32, 0x29, 0x20
        /*00cd*/ 	.byte	0x25, 0x20, 0x34, 0x29, 0x00
	.type		__unnamed_1,@object
	.size		__unnamed_1,(__unnamed_2 - __unnamed_1)
__unnamed_1:
        /*00d2*/ 	.byte	0x61, 0x75, 0x74, 0x6f, 0x20, 0x63, 0x75, 0x74, 0x65, 0x3a, 0x3a, 0x61, 0x73, 0x5f, 0x70, 0x6f
        /* <DEDUP_REMOVED lines=24> */
        /*0262*/ 	.byte	0x32, 0x30, 0x34, 0x38, 0x3e, 0x3e, 0x3e, 0x3e, 0x5d, 0x00
	.type		__unnamed_2,@object
	.size		__unnamed_2,(.L_2 - __unnamed_2)
__unnamed_2:
        /* <DEDUP_REMOVED lines=42> */
        /*050c*/ 	.byte	0x3e, 0x5d, 0x00
.L_2:


//--------------------- .nv.shared._ZN7cutlass13device_kernelINS_4conv6kernel13ConvUniversalINS1_16ConvProblemShapeILNS1_8OperatorE2ELi3EEENS1_10collective14CollectiveConvINS1_47MainloopSm100TmaUmmaWarpSpecializedImplicitGemmILS5_2ELi3ELi3ELi1ELi2EN4cute5tupleIJNSA_1CILi1EEESD_SD_EEEEENSB_IJNSC_ILi128EEENSB_IJSG_EEENSB_IJNSC_ILi64EEEEEEEEENS_10tfloat32_tESL_NSA_8TiledMMAINSA_8MMA_AtomIJNSA_17SM100_MMA_TF32_SSISL_SL_fLi128ELi128ELNSA_4UMMA5MajorE1ELSQ_1ELNSP_7ScaleInE0ELSR_0EEEEEENSA_6LayoutISE_NSB_IJNSC_ILi0EEESV_SV_EEEEENSB_IJNSA_10UnderscoreESY_SY_EEEEENS7_6detail27Sm100ImplicitGemmTileTraitsINSA_13SM90_TMA_LOADENSA_14ComposedLayoutINSA_7SwizzleILi2ELi5ELi2EEENSA_18smem_ptr_flag_bitsILi32EEENSU_INSB_IJNSC_ILi32EEENSC_ILi4EEEEEENSB_IJSD_S19_EEEEEEEvEENS12_INSA_20SM90_TMA_LOAD_IM2COLES1E_vEEEENS_8epilogue10collective18CollectiveEpilogueINS1J_23Sm100TmaWarpSpecializedILi4ELi2ELi16ELb1ELb0EEEJSK_NSB_IJNSU_ISG_SD_EENSU_INSC_ILi16EEESD_EEEEESL_NSB_IJlNSB_IJSD_lllEEESV_EEESL_S1T_NS1J_6fusion15FusionCallbacksIS1N_NS1U_17LinearCombinationISL_fSL_fLNS_15FloatRoundStyleE2EEESK_S1R_JEEENSA_5SM1004TMEM4LOAD26SM100_TMEM_LOAD_32dp32b16xES13_NS14_INS15_ILi2ELi4ELi3EEES18_NSU_INSB_IJNSC_ILi8EEES1P_EEENSB_IJS1P_SD_EEEEEEENSA_39AutoVectorizingCopyWithAssumedAlignmentILi128EEENSA_14SM90_TMA_STOREES29_S2B_S2B_EEEvvEEEEvNT_6ParamsE --------------------------
	.section	.nv.shared._ZN7cutlass13device_kernelINS_4conv6kernel13ConvUniversalINS1_16ConvProblemShapeILNS1_8OperatorE2ELi3EEENS1_10collective14CollectiveConvINS1_47MainloopSm100TmaUmmaWarpSpecializedImplicitGemmILS5_2ELi3ELi3ELi1ELi2EN4cute5tupleIJNSA_1CILi1EEESD_SD_EEEEENSB_IJNSC_ILi128EEENSB_IJSG_EEENSB_IJNSC_ILi64EEEEEEEEENS_10tfloat32_tESL_NSA_8TiledMMAINSA_8MMA_AtomIJNSA_17SM100_MMA_TF32_SSISL_SL_fLi128ELi128ELNSA_4UMMA5MajorE1ELSQ_1ELNSP_7ScaleInE0ELSR_0EEEEEENSA_6LayoutISE_NSB_IJNSC_ILi0EEESV_SV_EEEEENSB_IJNSA_10UnderscoreESY_SY_EEEEENS7_6detail27Sm100ImplicitGemmTileTraitsINSA_13SM90_TMA_LOADENSA_14ComposedLayoutINSA_7SwizzleILi2ELi5ELi2EEENSA_18smem_ptr_flag_bitsILi32EEENSU_INSB_IJNSC_ILi32EEENSC_ILi4EEEEEENSB_IJSD_S19_EEEEEEEvEENS12_INSA_20SM90_TMA_LOAD_IM2COLES1E_vEEEENS_8epilogue10collective18CollectiveEpilogueINS1J_23Sm100TmaWarpSpecializedILi4ELi2ELi16ELb1ELb0EEEJSK_NSB_IJNSU_ISG_SD_EENSU_INSC_ILi16EEESD_EEEEESL_NSB_IJlNSB_IJSD_lllEEESV_EEESL_S1T_NS1J_6fusion15FusionCallbacksIS1N_NS1U_17LinearCombinationISL_fSL_fLNS_15FloatRoundStyleE2EEESK_S1R_JEEENSA_5SM1004TMEM4LOAD26SM100_TMEM_LOAD_32dp32b16xES13_NS14_INS15_ILi2ELi4ELi3EEES18_NSU_INSB_IJNSC_ILi8EEES1P_EEENSB_IJS1P_SD_EEEEEEENSA_39AutoVectorizingCopyWithAssumedAlignmentILi128EEENSA_14SM90_TMA_STOREES29_S2B_S2B_EEEvvEEEEvNT_6ParamsE,"aw",@nobits
	.sectionflags	@""
	.align	16
	.zero		1024


//--------------------- .nv.shared.reserved.0     --------------------------
	.section	.nv.shared.reserved.0,"aw",@nobits
	.weak		__nv_reservedSMEM_offset_0_alias
	.size		__nv_reservedSMEM_offset_0_alias, 0, 64
	.other		__nv_reservedSMEM_offset_0_alias,@"STO_CUDA_RESERVED_SHARED STV_DEFAULT"
__nv_reservedSMEM_offset_0_alias:
	.zero		0
.nv.shared.reserved.0:
	.zero		64
	.weak		__nv_reservedSMEM_tcgen05_partition
	.type		__nv_reservedSMEM_tcgen05_partition,@object
	.size		__nv_reservedSMEM_tcgen05_partition,(.L_0 - __nv_reservedSMEM_tcgen05_partition)
__nv_reservedSMEM_tcgen05_partition:
	.zero		32
.L_0:


//--------------------- .nv.global                --------------------------
	.section	.nv.global,"aw",@nobits
.nv.global:
	.type		_ZN39_INTERNAL_205bce51_4_k_cu_24dde216_48904cute1_E,@object
	.size		_ZN39_INTERNAL_205bce51_4_k_cu_24dde216_48904cute1_E,(_ZN39_INTERNAL_205bce51_4_k_cu_24dde216_48904cuda3std3__45__cpo6cbeginE - _ZN39_INTERNAL_205bce51_4_k_cu_24dde216_48904cute1_E)
_ZN39_INTERNAL_205bce51_4_k_cu_24dde216_48904cute1_E:
	.zero		1
	.type		_ZN39_INTERNAL_205bce51_4_k_cu_24dde216_48904cuda3std3__45__cpo6cbeginE,@object
	.size		_ZN39_INTERNAL_205bce51_4_k_cu_24dde216_48904cuda3std3__45__cpo6cbeginE,(_ZN39_INTERNAL_205bce51_4_k_cu_24dde216_48904cuda3std3__48in_placeE - _ZN39_INTERNAL_205bce51_4_k_cu_24dde216_48904cuda3std3__45__cpo6cbeginE)
_ZN39_INTERNAL_205bce51_4_k_cu_24dde216_48904cuda3std3__45__cpo6cbeginE:
	.zero		1
	.type		_ZN39_INTERNAL_205bce51_4_k_cu_24dde216_48904cuda3std3__48in_placeE,@object
	.size		_ZN39_INTERNAL_205bce51_4_k_cu_24dde216_48904cuda3std3__48in_placeE,(_ZN39_INTERNAL_205bce51_4_k_cu_24dde216_48904cuda3std6ranges3__45__cpo9iter_moveE - _ZN39_INTERNAL_205bce51_4_k_cu_24dde216_48904cuda3std3__48in_placeE)
_ZN39_INTERNAL_205bce51_4_k_cu_24dde216_48904cuda3std3__48in_placeE:
	.zero		1
	.type		_ZN39_INTERNAL_205bce51_4_k_cu_24dde216_48904cuda3std6ranges3__45__cpo9iter_moveE,@object
	.size		_ZN39_INTERNAL_205bce51_4_k_cu_24dde216_48904cuda3std6ranges3__45__cpo9iter_moveE,(_ZN39_INTERNAL_205bce51_4_k_cu_24dde216_48904cuda3std3__45__cpo5beginE - _ZN39_INTERNAL_205bce51_4_k_cu_24dde216_48904cuda3std6ranges3__45__cpo9iter_moveE)
_ZN39_INTERNAL_205bce51_4_k_cu_24dde216_48904cuda3std6ranges3__45__cpo9iter_moveE:
	.zero		1
	.type		_ZN39_INTERNAL_205bce51_4_k_cu_24dde216_48904cuda3std3__45__cpo5beginE,@object
	.size		_ZN39_INTERNAL_205bce51_4_k_cu_24dde216_48904cuda3std3__45__cpo5beginE,(_ZN39_INTERNAL_205bce51_4_k_cu_24dde216_48904cuda3std3__441_GLOBAL__N__205bce51_4_k_cu_24dde216_48906ignoreE - _ZN39_INTERNAL_205bce51_4_k_cu_24dde216_48904cuda3std3__45__cpo5beginE)
_ZN39_INTERNAL_205bce51_4_k_cu_24dde216_48904cuda3std3__45__cpo5beginE:
	.zero		1
	.type		_ZN39_INTERNAL_205bce51_4_k_cu_24dde216_48904cuda3std3__441_GLOBAL__N__205bce51_4_k_cu_24dde216_48906ignoreE,@object
	.size		_ZN39_INTERNAL_205bce51_4_k_cu_24dde216_48904cuda3std3__441_GLOBAL__N__205bce51_4_k_cu_24dde216_48906ignoreE,(_ZN39_INTERNAL_205bce51_4_k_cu_24dde216_48904cute7productE - _ZN39_INTERNAL_205bce51_4_k_cu_24dde216_48904cuda3std3__441_GLOBAL__N__205bce51_4_k_cu_24dde216_48906ignoreE)
_ZN39_INTERNAL_205bce51_4_k_cu_24dde216_48904cuda3std3__441_GLOBAL__N__205bce51_4_k_cu_24dde216_48906ignoreE:
	.zero		1
	.type		_ZN39_INTERNAL_205bce51_4_k_cu_24dde216_48904cute7productE,@object
	.size		_ZN39_INTERNAL_205bce51_4_k_cu_24dde216_48904cute7productE,(_ZN39_INTERNAL_205bce51_4_k_cu_24dde216_48904cuda3std3__45__cpo3endE - _ZN39_INTERNAL_205bce51_4_k_cu_24dde216_48904cute7productE)
_ZN39_INTERNAL_205bce51_4_k_cu_24dde216_48904cute7productE:
	.zero		1
	.type		_ZN39_INTERNAL_205bce51_4_k_cu_24dde216_48904cuda3std3__45__cpo3endE,@object
	.size		_ZN39_INTERNAL_205bce51_4_k_cu_24dde216_48904cuda3std3__45__cpo3endE,(_ZN39_INTERNAL_205bce51_4_k_cu_24dde216_48904cuda3std3__419piecewise_constructE - _ZN39_INTERNAL_205bce51_4_k_cu_24dde216_48904cuda3std3__45__cpo3endE)
_ZN39_INTERNAL_205bce51_4_k_cu_24dde216_48904cuda3std3__45__cpo3endE:
	.zero		1
	.type		_ZN39_INTERNAL_205bce51_4_k_cu_24dde216_48904cuda3std3__419piecewise_constructE,@object
	.size		_ZN39_INTERNAL_205bce51_4_k_cu_24dde216_48904cuda3std3__419piecewise_constructE,(_ZN39_INTERNAL_205bce51_4_k_cu_24dde216_48904cuda3std3__45__cpo4cendE - _ZN39_INTERNAL_205bce51_4_k_cu_24dde216_48904cuda3std3__419piecewise_constructE)
_ZN39_INTERNAL_205bce51_4_k_cu_24dde216_48904cuda3std3__419piecewise_constructE:
	.zero		1
	.type		_ZN39_INTERNAL_205bce51_4_k_cu_24dde216_48904cuda3std3__45__cpo4cendE,@object
	.size		_ZN39_INTERNAL_205bce51_4_k_cu_24dde216_48904cuda3std3__45__cpo4cendE,(_ZN39_INTERNAL_205bce51_4_k_cu_24dde216_48904cuda3std6ranges3__45__cpo4swapE - _ZN39_INTERNAL_205bce51_4_k_cu_24dde216_48904cuda3std3__45__cpo4cendE)
_ZN39_INTERNAL_205bce51_4_k_cu_24dde216_48904cuda3std3__45__cpo4cendE:
	.zero		1
	.type		_ZN39_INTERNAL_205bce51_4_k_cu_24dde216_48904cuda3std6ranges3__45__cpo4swapE,@object
	.size		_ZN39_INTERNAL_205bce51_4_k_cu_24dde216_48904cuda3std6ranges3__45__cpo4swapE,(.L_10 - _ZN39_INTERNAL_205bce51_4_k_cu_24dde216_48904cuda3std6ranges3__45__cpo4swapE)
_ZN39_INTERNAL_205bce51_4_k_cu_24dde216_48904cuda3std6ranges3__45__cpo4swapE:
	.zero		1
.L_10:


//--------------------- .nv.constant0._ZN7cutlass13device_kernelINS_4conv6kernel13ConvUniversalINS1_16ConvProblemShapeILNS1_8OperatorE2ELi3EEENS1_10collective14CollectiveConvINS1_47MainloopSm100TmaUmmaWarpSpecializedImplicitGemmILS5_2ELi3ELi3ELi1ELi2EN4cute5tupleIJNSA_1CILi1EEESD_SD_EEEEENSB_IJNSC_ILi128EEENSB_IJSG_EEENSB_IJNSC_ILi64EEEEEEEEENS_10tfloat32_tESL_NSA_8TiledMMAINSA_8MMA_AtomIJNSA_17SM100_MMA_TF32_SSISL_SL_fLi128ELi128ELNSA_4UMMA5MajorE1ELSQ_1ELNSP_7ScaleInE0ELSR_0EEEEEENSA_6LayoutISE_NSB_IJNSC_ILi0EEESV_SV_EEEEENSB_IJNSA_10UnderscoreESY_SY_EEEEENS7_6detail27Sm100ImplicitGemmTileTraitsINSA_13SM90_TMA_LOADENSA_14ComposedLayoutINSA_7SwizzleILi2ELi5ELi2EEENSA_18smem_ptr_flag_bitsILi32EEENSU_INSB_IJNSC_ILi32EEENSC_ILi4EEEEEENSB_IJSD_S19_EEEEEEEvEENS12_INSA_20SM90_TMA_LOAD_IM2COLES1E_vEEEENS_8epilogue10collective18CollectiveEpilogueINS1J_23Sm100TmaWarpSpecializedILi4ELi2ELi16ELb1ELb0EEEJSK_NSB_IJNSU_ISG_SD_EENSU_INSC_ILi16EEESD_EEEEESL_NSB_IJlNSB_IJSD_lllEEESV_EEESL_S1T_NS1J_6fusion15FusionCallbacksIS1N_NS1U_17LinearCombinationISL_fSL_fLNS_15FloatRoundStyleE2EEESK_S1R_JEEENSA_5SM1004TMEM4LOAD26SM100_TMEM_LOAD_32dp32b16xES13_NS14_INS15_ILi2ELi4ELi3EEES18_NSU_INSB_IJNSC_ILi8EEES1P_EEENSB_IJS1P_SD_EEEEEEENSA_39AutoVectorizingCopyWithAssumedAlignmentILi128EEENSA_14SM90_TMA_STOREES29_S2B_S2B_EEEvvEEEEvNT_6ParamsE --------------------------
	.section	.nv.constant0._ZN7cutlass13device_kernelINS_4conv6kernel13ConvUniversalINS1_16ConvProblemShapeILNS1_8OperatorE2ELi3EEENS1_10collective14CollectiveConvINS1_47MainloopSm100TmaUmmaWarpSpecializedImplicitGemmILS5_2ELi3ELi3ELi1ELi2EN4cute5tupleIJNSA_1CILi1EEESD_SD_EEEEENSB_IJNSC_ILi128EEENSB_IJSG_EEENSB_IJNSC_ILi64EEEEEEEEENS_10tfloat32_tESL_NSA_8TiledMMAINSA_8MMA_AtomIJNSA_17SM100_MMA_TF32_SSISL_SL_fLi128ELi128ELNSA_4UMMA5MajorE1ELSQ_1ELNSP_7ScaleInE0ELSR_0EEEEEENSA_6LayoutISE_NSB_IJNSC_ILi0EEESV_SV_EEEEENSB_IJNSA_10UnderscoreESY_SY_EEEEENS7_6detail27Sm100ImplicitGemmTileTraitsINSA_13SM90_TMA_LOADENSA_14ComposedLayoutINSA_7SwizzleILi2ELi5ELi2EEENSA_18smem_ptr_flag_bitsILi32EEENSU_INSB_IJNSC_ILi32EEENSC_ILi4EEEEEENSB_IJSD_S19_EEEEEEEvEENS12_INSA_20SM90_TMA_LOAD_IM2COLES1E_vEEEENS_8epilogue10collective18CollectiveEpilogueINS1J_23Sm100TmaWarpSpecializedILi4ELi2ELi16ELb1ELb0EEEJSK_NSB_IJNSU_ISG_SD_EENSU_INSC_ILi16EEESD_EEEEESL_NSB_IJlNSB_IJSD_lllEEESV_EEESL_S1T_NS1J_6fusion15FusionCallbacksIS1N_NS1U_17LinearCombinationISL_fSL_fLNS_15FloatRoundStyleE2EEESK_S1R_JEEENSA_5SM1004TMEM4LOAD26SM100_TMEM_LOAD_32dp32b16xES13_NS14_INS15_ILi2ELi4ELi3EEES18_NSU_INSB_IJNSC_ILi8EEES1P_EEENSB_IJS1P_SD_EEEEEEENSA_39AutoVectorizingCopyWithAssumedAlignmentILi128EEENSA_14SM90_TMA_STOREES29_S2B_S2B_EEEvvEEEEvNT_6ParamsE,"a",@progbits
	.sectionflags	@""
	.align	4
.nv.constant0._ZN7cutlass13device_kernelINS_4conv6kernel13ConvUniversalINS1_16ConvProblemShapeILNS1_8OperatorE2ELi3EEENS1_10collective14CollectiveConvINS1_47MainloopSm100TmaUmmaWarpSpecializedImplicitGemmILS5_2ELi3ELi3ELi1ELi2EN4cute5tupleIJNSA_1CILi1EEESD_SD_EEEEENSB_IJNSC_ILi128EEENSB_IJSG_EEENSB_IJNSC_ILi64EEEEEEEEENS_10tfloat32_tESL_NSA_8TiledMMAINSA_8MMA_AtomIJNSA_17SM100_MMA_TF32_SSISL_SL_fLi128ELi128ELNSA_4UMMA5MajorE1ELSQ_1ELNSP_7ScaleInE0ELSR_0EEEEEENSA_6LayoutISE_NSB_IJNSC_ILi0EEESV_SV_EEEEENSB_IJNSA_10UnderscoreESY_SY_EEEEENS7_6detail27Sm100ImplicitGemmTileTraitsINSA_13SM90_TMA_LOADENSA_14ComposedLayoutINSA_7SwizzleILi2ELi5ELi2EEENSA_18smem_ptr_flag_bitsILi32EEENSU_INSB_IJNSC_ILi32EEENSC_ILi4EEEEEENSB_IJSD_S19_EEEEEEEvEENS12_INSA_20SM90_TMA_LOAD_IM2COLES1E_vEEEENS_8epilogue10collective18CollectiveEpilogueINS1J_23Sm100TmaWarpSpecializedILi4ELi2ELi16ELb1ELb0EEEJSK_NSB_IJNSU_ISG_SD_EENSU_INSC_ILi16EEESD_EEEEESL_NSB_IJlNSB_IJSD_lllEEESV_EEESL_S1T_NS1J_6fusion15FusionCallbacksIS1N_NS1U_17LinearCombinationISL_fSL_fLNS_15FloatRoundStyleE2EEESK_S1R_JEEENSA_5SM1004TMEM4LOAD26SM100_TMEM_LOAD_32dp32b16xES13_NS14_INS15_ILi2ELi4ELi3EEES18_NSU_INSB_IJNSC_ILi8EEES1P_EEENSB_IJS1P_SD_EEEEEEENSA_39AutoVectorizingCopyWithAssumedAlignmentILi128EEENSA_14SM90_TMA_STOREES29_S2B_S2B_EEEvvEEEEvNT_6ParamsE:
	.zero		3200


//--------------------- SYMBOLS --------------------------

	.type		.nv.reservedSmem.offset0,@object
	.size		.nv.reservedSmem.offset0,0x4
	.type		.nv.reservedSmem.cap,@object
	.size		.nv.reservedSmem.cap,0x4
	.type		__assertfail,@function
